	.target	sm_90a

	.elftype	@"ET_EXEC"


//--------------------- .note.nv.tkinfo           --------------------------
	.section	.note.nv.tkinfo,"",@"SHT_NOTE"
	.sectionflags	@"SHF_NOTE_NV_TKINFO"
	.tkinfo
        /*0018*/ 	.word	0x00000002
        /*0030*/ 	.string	""
        /*0030*/ 	.string	"ptxas"
        /*0030*/ 	.string	"Cuda compilation tools, release 13.0, V13.0.88"
        /*0030*/ 	.string	"Build cuda_13.0.r13.0/compiler.36424714_0"
        /*0030*/ 	.string	"-arch sm_90a -m 64 "



//--------------------- .note.nv.cuinfo           --------------------------
	.section	.note.nv.cuinfo,"",@"SHT_NOTE"
	.sectionflags	@"SHF_NOTE_NV_CUINFO"
        /*0018*/ 	.short	0x0002
        /*001a*/ 	.short	0x005a
        /*001c*/ 	.short	0x0082
	.zero		2


//--------------------- .nv.info                  --------------------------
	.section	.nv.info,"",@"SHT_CUDA_INFO"
	.align	4


	//----- nvinfo : EIATTR_REGCOUNT
	.align		4
        /*0000*/ 	.byte	0x04, 0x2f
        /*0002*/ 	.short	(.L_15 - .L_14)
	.align		4
.L_14:
        /*0004*/ 	.word	index@(_ZN7cutlass13device_kernelINS_4gemm6kernel13GemmUniversalIN4cute5tupleIJiiiiEEENS1_10collective13CollectiveMmaINS1_34MainloopSm90TmaGmmaWarpSpecializedILi8ENS5_IJNS4_1CILi2EEENSA_ILi1EEESC_EEENS1_35KernelTmaWarpSpecializedCooperativeEEENS5_IJNSA_ILi384EEENSA_ILi512EEENSA_ILi32EEEEEEaNS5_IJlSC_lEEEaSK_NS4_8TiledMMAINS4_8MMA_AtomIJNS4_4SM904GMMA27MMA_64x256x32_S32S8S8_SS_TNEEEENS4_6LayoutISD_NS5_IJSC_NSA_ILi0EEESS_EEEEENS5_IJNS4_10UnderscoreESV_SV_EEEEENS4_13SM90_TMA_LOADENS4_14ComposedLayoutINS4_7SwizzleILi1ELi4ELi3EEENS4_18smem_ptr_flag_bitsILi8EEENSR_INS5_IJNSA_ILi8EEESI_EEENS5_IJSI_SC_EEEEEEEvNS4_8identityENS4_23SM90_TMA_LOAD_MULTICASTES18_vS19_EENS_8epilogue10collective6detail29Sm90TmaWarpSpecializedAdapterINS1D_15DefaultEpilogueIaSK_SK_NS1C_6thread17LinearCombinationIaLi1EiiLNS1H_9ScaleType4KindE0ELNS_15FloatRoundStyleE2EaEENS1_15EpilogueDefaultEEEEEvvEEEEvNT_6ParamsE)
        /*0008*/ 	.word	0x000000a8


	//----- nvinfo : EIATTR_FRAME_SIZE
	.align		4
.L_15:
        /*000c*/ 	.byte	0x04, 0x11
        /*000e*/ 	.short	(.L_17 - .L_16)
	.align		4
.L_16:
        /*0010*/ 	.word	index@(_ZN7cutlass13device_kernelINS_4gemm6kernel13GemmUniversalIN4cute5tupleIJiiiiEEENS1_10collective13CollectiveMmaINS1_34MainloopSm90TmaGmmaWarpSpecializedILi8ENS5_IJNS4_1CILi2EEENSA_ILi1EEESC_EEENS1_35KernelTmaWarpSpecializedCooperativeEEENS5_IJNSA_ILi384EEENSA_ILi512EEENSA_ILi32EEEEEEaNS5_IJlSC_lEEEaSK_NS4_8TiledMMAINS4_8MMA_AtomIJNS4_4SM904GMMA27MMA_64x256x32_S32S8S8_SS_TNEEEENS4_6LayoutISD_NS5_IJSC_NSA_ILi0EEESS_EEEEENS5_IJNS4_10UnderscoreESV_SV_EEEEENS4_13SM90_TMA_LOADENS4_14ComposedLayoutINS4_7SwizzleILi1ELi4ELi3EEENS4_18smem_ptr_flag_bitsILi8EEENSR_INS5_IJNSA_ILi8EEESI_EEENS5_IJSI_SC_EEEEEEEvNS4_8identityENS4_23SM90_TMA_LOAD_MULTICASTES18_vS19_EENS_8epilogue10collective6detail29Sm90TmaWarpSpecializedAdapterINS1D_15DefaultEpilogueIaSK_SK_NS1C_6thread17LinearCombinationIaLi1EiiLNS1H_9ScaleType4KindE0ELNS_15FloatRoundStyleE2EaEENS1_15EpilogueDefaultEEEEEvvEEEEvNT_6ParamsE)
        /*0014*/ 	.word	0x00001320


	//----- nvinfo : EIATTR_MIN_STACK_SIZE
	.align		4
.L_17:
        /*0018*/ 	.byte	0x04, 0x12
        /*001a*/ 	.short	(.L_19 - .L_18)
	.align		4
.L_18:
        /*001c*/ 	.word	index@(_ZN7cutlass13device_kernelINS_4gemm6kernel13GemmUniversalIN4cute5tupleIJiiiiEEENS1_10collective13CollectiveMmaINS1_34MainloopSm90TmaGmmaWarpSpecializedILi8ENS5_IJNS4_1CILi2EEENSA_ILi1EEESC_EEENS1_35KernelTmaWarpSpecializedCooperativeEEENS5_IJNSA_ILi384EEENSA_ILi512EEENSA_ILi32EEEEEEaNS5_IJlSC_lEEEaSK_NS4_8TiledMMAINS4_8MMA_AtomIJNS4_4SM904GMMA27MMA_64x256x32_S32S8S8_SS_TNEEEENS4_6LayoutISD_NS5_IJSC_NSA_ILi0EEESS_EEEEENS5_IJNS4_10UnderscoreESV_SV_EEEEENS4_13SM90_TMA_LOADENS4_14ComposedLayoutINS4_7SwizzleILi1ELi4ELi3EEENS4_18smem_ptr_flag_bitsILi8EEENSR_INS5_IJNSA_ILi8EEESI_EEENS5_IJSI_SC_EEEEEEEvNS4_8identityENS4_23SM90_TMA_LOAD_MULTICASTES18_vS19_EENS_8epilogue10collective6detail29Sm90TmaWarpSpecializedAdapterINS1D_15DefaultEpilogueIaSK_SK_NS1C_6thread17LinearCombinationIaLi1EiiLNS1H_9ScaleType4KindE0ELNS_15FloatRoundStyleE2EaEENS1_15EpilogueDefaultEEEEEvvEEEEvNT_6ParamsE)
        /*0020*/ 	.word	0x00001320
.L_19:


//--------------------- .nv.compat                --------------------------
	.section	.nv.compat,"",@"SHT_CUDA_COMPAT_INFO"
	.align	4
        /*0000*/ 	.byte	0x02, 0x09, 0x01, 0x00, 0x02, 0x02, 0x04, 0x00, 0x02, 0x05, 0x05, 0x00, 0x03, 0x07, 0x01, 0x01
        /*0010*/ 	.byte	0x02, 0x03, 0x01, 0x00, 0x02, 0x06, 0x01, 0x00, 0x04, 0x0b, 0x08, 0x00, 0x00, 0x00, 0x00, 0x00
        /*0020*/ 	.byte	0x00, 0x00, 0x00, 0x00


//--------------------- .nv.info._ZN7cutlass13device_kernelINS_4gemm6kernel13GemmUniversalIN4cute5tupleIJiiiiEEENS1_10collective13CollectiveMmaINS1_34MainloopSm90TmaGmmaWarpSpecializedILi8ENS5_IJNS4_1CILi2EEENSA_ILi1EEESC_EEENS1_35KernelTmaWarpSpecializedCooperativeEEENS5_IJNSA_ILi384EEENSA_ILi512EEENSA_ILi32EEEEEEaNS5_IJlSC_lEEEaSK_NS4_8TiledMMAINS4_8MMA_AtomIJNS4_4SM904GMMA27MMA_64x256x32_S32S8S8_SS_TNEEEENS4_6LayoutISD_NS5_IJSC_NSA_ILi0EEESS_EEEEENS5_IJNS4_10UnderscoreESV_SV_EEEEENS4_13SM90_TMA_LOADENS4_14ComposedLayoutINS4_7SwizzleILi1ELi4ELi3EEENS4_18smem_ptr_flag_bitsILi8EEENSR_INS5_IJNSA_ILi8EEESI_EEENS5_IJSI_SC_EEEEEEEvNS4_8identityENS4_23SM90_TMA_LOAD_MULTICASTES18_vS19_EENS_8epilogue10collective6detail29Sm90TmaWarpSpecializedAdapterINS1D_15DefaultEpilogueIaSK_SK_NS1C_6thread17LinearCombinationIaLi1EiiLNS1H_9ScaleType4KindE0ELNS_15FloatRoundStyleE2EaEENS1_15EpilogueDefaultEEEEEvvEEEEvNT_6ParamsE --------------------------
	.section	.nv.info._ZN7cutlass13device_kernelINS_4gemm6kernel13GemmUniversalIN4cute5tupleIJiiiiEEENS1_10collective13CollectiveMmaINS1_34MainloopSm90TmaGmmaWarpSpecializedILi8ENS5_IJNS4_1CILi2EEENSA_ILi1EEESC_EEENS1_35KernelTmaWarpSpecializedCooperativeEEENS5_IJNSA_ILi384EEENSA_ILi512EEENSA_ILi32EEEEEEaNS5_IJlSC_lEEEaSK_NS4_8TiledMMAINS4_8MMA_AtomIJNS4_4SM904GMMA27MMA_64x256x32_S32S8S8_SS_TNEEEENS4_6LayoutISD_NS5_IJSC_NSA_ILi0EEESS_EEEEENS5_IJNS4_10UnderscoreESV_SV_EEEEENS4_13SM90_TMA_LOADENS4_14ComposedLayoutINS4_7SwizzleILi1ELi4ELi3EEENS4_18smem_ptr_flag_bitsILi8EEENSR_INS5_IJNSA_ILi8EEESI_EEENS5_IJSI_SC_EEEEEEEvNS4_8identityENS4_23SM90_TMA_LOAD_MULTICASTES18_vS19_EENS_8epilogue10collective6detail29Sm90TmaWarpSpecializedAdapterINS1D_15DefaultEpilogueIaSK_SK_NS1C_6thread17LinearCombinationIaLi1EiiLNS1H_9ScaleType4KindE0ELNS_15FloatRoundStyleE2EaEENS1_15EpilogueDefaultEEEEEvvEEEEvNT_6ParamsE,"",@"SHT_CUDA_INFO"
	.sectionflags	@""
	.align	4


	//----- nvinfo : EIATTR_CUDA_API_VERSION
	.align		4
        /*0000*/ 	.byte	0x04, 0x37
        /*0002*/ 	.short	(.L_21 - .L_20)
.L_20:
        /*0004*/ 	.word	0x00000082


	//----- nvinfo : EIATTR_KPARAM_INFO
	.align		4
.L_21:
        /*0008*/ 	.byte	0x04, 0x17
        /*000a*/ 	.short	(.L_23 - .L_22)
.L_22:
        /*000c*/ 	.word	0x00000000
        /*0010*/ 	.short	0x0000
        /*0012*/ 	.short	0x0070
        /*0014*/ 	.byte	0x00, 0xf0, 0x01, 0x10


	//----- nvinfo : EIATTR_SPARSE_MMA_MASK
	.align		4
.L_23:
        /*0018*/ 	.byte	0x03, 0x50
        /*001a*/ 	.short	0x0000


	//----- nvinfo : EIATTR_MAXREG_COUNT
	.align		4
        /*001c*/ 	.byte	0x03, 0x1b
        /*001e*/ 	.short	0x00a8


	//----- nvinfo : EIATTR_NUM_BARRIERS
	.align		4
        /*0020*/ 	.byte	0x02, 0x4c
        /*0022*/ 	.byte	0x01
	.zero		1


	//----- nvinfo : EIATTR_EXTERNS
	.align		4
        /*0024*/ 	.byte	0x04, 0x0f
        /*0026*/ 	.short	(.L_25 - .L_24)


	//   ....[0]....
	.align		4
.L_24:
        /*0028*/ 	.word	index@(__assertfail)


	//----- nvinfo : EIATTR_ANNOTATIONS
	.align		4
.L_25:
        /*002c*/ 	.byte	0x04, 0x55
        /*002e*/ 	.short	(.L_27 - .L_26)


	//   ....[0]....
.L_26:
        /*0030*/ 	.word	0x00000001
        /*0034*/ 	.byte	0xa0, 0x0a, 0x00, 0x00, 0x01, 0x00, 0x00, 0x00, 0xc0, 0x0a, 0x00, 0x00, 0x01, 0x00, 0x00, 0x00
        /* <DEDUP_REMOVED lines=1520> */
        /*5f44*/ 	.byte	0x70, 0x0d, 0x04, 0x00, 0x01, 0x00, 0x00, 0x00, 0x90, 0x0d, 0x04, 0x00


	//----- nvinfo : EIATTR_MERCURY_ISA_VERSION
	.align		4
.L_27:
        /*5f50*/ 	.byte	0x03, 0x5f
        /*5f52*/ 	.short	0x0101


	//----- nvinfo : EIATTR_INT_WARP_WIDE_INSTR_OFFSETS
	.align		4
        /*5f54*/ 	.byte	0x04, 0x31
        /*5f56*/ 	.short	(.L_29 - .L_28)


	//   ....[0]....
.L_28:
        /*5f58*/ 	.word	0x00000630


	//   ....[1]....
        /*5f5c*/ 	.word	0x00000640


	//   ....[2]....
        /*5f60*/ 	.word	0x000007c0


	//   ....[3]....
        /*5f64*/ 	.word	0x00007f60


	//----- nvinfo : EIATTR_COOP_GROUP_MASK_REGIDS
	.align		4
.L_29:
        /*5f68*/ 	.byte	0x04, 0x29
        /*5f6a*/ 	.short	(.L_31 - .L_30)


	//   ....[0]....
.L_30:
        /*5f6c*/ 	.word	0xffffffff


	//   ....[1]....
        /*5f70*/ 	.word	0xffffffff


	//   ....[2]....
        /*5f74*/ 	.word	0xffffffff


	//   ....[3]....
        /*5f78*/ 	.word	0xffffffff


	//   ....[4]....
        /*5f7c*/ 	.word	0xffffffff


	//   ....[5]....
        /*5f80*/ 	.word	0xffffffff


	//----- nvinfo : EIATTR_COOP_GROUP_INSTR_OFFSETS
	.align		4
.L_31:
        /*5f84*/ 	.byte	0x04, 0x28
        /*5f86*/ 	.short	(.L_33 - .L_32)


	//   ....[0]....
.L_32:
        /*5f88*/ 	.word	0x00000070


	//   ....[1]....
        /*5f8c*/ 	.word	0x00000080


	//   ....[2]....
        /*5f90*/ 	.word	0x000001a0


	//   ....[3]....
        /*5f94*/ 	.word	0x00000480


	//   ....[4]....
        /*5f98*/ 	.word	0x000008f0


	//   ....[5]....
        /*5f9c*/ 	.word	0x00001530


	//----- nvinfo : EIATTR_REG_RECONFIG
	.align		4
.L_33:
        /*5fa0*/ 	.byte	0x01, 0x54
	.zero		2


	//----- nvinfo : EIATTR_SYSCALL_OFFSETS
	.align		4
        /*5fa4*/ 	.byte	0x04, 0x46
        /*5fa6*/ 	.short	(.L_35 - .L_34)


	//   ....[0]....
.L_34:
        /*5fa8*/ 	.word	0x000016e0


	//----- nvinfo : EIATTR_MBARRIER_INSTR_OFFSETS
	.align		4
.L_35:
        /*5fac*/ 	.byte	0x04, 0x39
        /*5fae*/ 	.short	(.L_37 - .L_36)


	//   ....[0]....
.L_36:
        /*5fb0*/ 	.word	0x00000340
        /*5fb4*/ 	.word	0x000000ff
        /*5fb8*/ 	.word	0x00000000
        /*5fbc*/ 	.short	0x0100
        /*5fbe*/ 	.byte	0x08
	.zero		1


	//   ....[1]....
        /*5fc0*/ 	.word	0x00000350
        /*5fc4*/ 	.word	0x000000ff
        /*5fc8*/ 	.word	0x00000040
        /*5fcc*/ 	.short	0x0100
        /*5fce*/ 	.byte	0x08
	.zero		1


	//   ....[2]....
        /*5fd0*/ 	.word	0x00000360
        /*5fd4*/ 	.word	0x000000ff
        /*5fd8*/ 	.word	0x00000008
        /*5fdc*/ 	.short	0x0100
        /*5fde*/ 	.byte	0x08
	.zero		1


	//   ....[3]....
        /*5fe0*/ 	.word	0x00000370
        /*5fe4*/ 	.word	0x000000ff
        /*5fe8*/ 	.word	0x00000048
        /*5fec*/ 	.short	0x0100
        /*5fee*/ 	.byte	0x08
	.zero		1


	//   ....[4]....
        /*5ff0*/ 	.word	0x00000380
        /*5ff4*/ 	.word	0x000000ff
        /*5ff8*/ 	.word	0x00000010
        /*5ffc*/ 	.short	0x0100
        /*5ffe*/ 	.byte	0x08
	.zero		1


	//   ....[5]....
        /*6000*/ 	.word	0x00000390
        /*6004*/ 	.word	0x000000ff
        /*6008*/ 	.word	0x00000050
        /*600c*/ 	.short	0x0100
        /*600e*/ 	.byte	0x08
	.zero		1


	//   ....[6]....
        /*6010*/ 	.word	0x000003a0
        /*6014*/ 	.word	0x000000ff
        /*6018*/ 	.word	0x00000018
        /*601c*/ 	.short	0x0100
        /*601e*/ 	.byte	0x08
	.zero		1


	//   ....[7]....
        /*6020*/ 	.word	0x000003b0
        /*6024*/ 	.word	0x000000ff
        /*6028*/ 	.word	0x00000058
        /*602c*/ 	.short	0x0100
        /*602e*/ 	.byte	0x08
	.zero		1


	//   ....[8]....
        /*6030*/ 	.word	0x000003c0
        /*6034*/ 	.word	0x000000ff
        /*6038*/ 	.word	0x00000020
        /*603c*/ 	.short	0x0100
        /*603e*/ 	.byte	0x08
	.zero		1


	//   ....[9]....
        /*6040*/ 	.word	0x000003d0
        /*6044*/ 	.word	0x000000ff
        /*6048*/ 	.word	0x00000060
        /*604c*/ 	.short	0x0100
        /*604e*/ 	.byte	0x08
	.zero		1


	//   ....[10]....
        /*6050*/ 	.word	0x000003e0
        /*6054*/ 	.word	0x000000ff
        /*6058*/ 	.word	0x00000028
        /*605c*/ 	.short	0x0100
        /*605e*/ 	.byte	0x08
	.zero		1


	//   ....[11]....
        /*6060*/ 	.word	0x000003f0
        /*6064*/ 	.word	0x000000ff
        /*6068*/ 	.word	0x00000068
        /*606c*/ 	.short	0x0100
        /*606e*/ 	.byte	0x08
	.zero		1


	//   ....[12]....
        /*6070*/ 	.word	0x00000400
        /*6074*/ 	.word	0x000000ff
        /*6078*/ 	.word	0x00000030
        /*607c*/ 	.short	0x0100
        /*607e*/ 	.byte	0x08
	.zero		1


	//   ....[13]....
        /*6080*/ 	.word	0x00000410
        /*6084*/ 	.word	0x000000ff
        /*6088*/ 	.word	0x00000070
        /*608c*/ 	.short	0x0100
        /*608e*/ 	.byte	0x08
	.zero		1


	//   ....[14]....
        /*6090*/ 	.word	0x00000420
        /*6094*/ 	.word	0x000000ff
        /*6098*/ 	.word	0x00000038
        /*609c*/ 	.short	0x0100
        /*609e*/ 	.byte	0x08
	.zero		1


	//   ....[15]....
        /*60a0*/ 	.word	0x00000430
        /*60a4*/ 	.word	0x000000ff
        /*60a8*/ 	.word	0x00000078
        /*60ac*/ 	.short	0x0100
        /*60ae*/ 	.byte	0x08
	.zero		1


	//   ....[16]....
        /*60b0*/ 	.word	0x00000820
        /*60b4*/ 	.word	0x000000ff
        /*60b8*/ 	.word	0x00000090
        /*60bc*/ 	.short	0x0100
        /*60be*/ 	.byte	0x06
	.zero		1


	//   ....[17]....
        /*60c0*/ 	.word	0x00000860
        /*60c4*/ 	.word	0x000000ff
        /*60c8*/ 	.word	0x00000098
        /*60cc*/ 	.short	0x0100
        /*60ce*/ 	.byte	0x06
	.zero		1


	//   ....[18]....
        /*60d0*/ 	.word	0x000017c0
        /*60d4*/ 	.word	0x00000003
        /*60d8*/ 	.word	0x00000000
        /*60dc*/ 	.short	0x010a
        /*60de*/ 	.byte	0x3f
	.zero		1


	//   ....[19]....
        /*60e0*/ 	.word	0x00001800
        /*60e4*/ 	.word	0x00000003
        /*60e8*/ 	.word	0x00000000
        /*60ec*/ 	.short	0x010a
        /*60ee*/ 	.byte	0x3f
	.zero		1


	//   ....[20]....
        /*60f0*/ 	.word	0x00003020
        /*60f4*/ 	.word	0x00000005
        /*60f8*/ 	.word	0x00000000
        /*60fc*/ 	.short	0x010a
        /*60fe*/ 	.byte	0x3f
	.zero		1


	//   ....[21]....
        /*6100*/ 	.word	0x00003060
        /*6104*/ 	.word	0x00000005
        /*6108*/ 	.word	0x00000000
        /*610c*/ 	.short	0x010a
        /*610e*/ 	.byte	0x3f
	.zero		1


	//   ....[22]....
        /*6110*/ 	.word	0x00007e00
        /*6114*/ 	.word	0x00000005
        /*6118*/ 	.word	0x00000000
        /*611c*/ 	.short	0x0101
        /*611e*/ 	.byte	0x3f
	.zero		1


	//   ....[23]....
        /*6120*/ 	.word	0x00007ff0
        /*6124*/ 	.word	0x00000000
        /*6128*/ 	.word	0x00000000
        /*612c*/ 	.short	0x0101
        /*612e*/ 	.byte	0x3f
	.zero		1


	//   ....[24]....
        /*6130*/ 	.word	0x000408f0
        /*6134*/ 	.word	0x0000000f
        /*6138*/ 	.word	0x00000040
        /*613c*/ 	.short	0x010a
        /*613e*/ 	.byte	0x3f
	.zero		1


	//   ....[25]....
        /*6140*/ 	.word	0x00040d00
        /*6144*/ 	.word	0x00000002
        /*6148*/ 	.word	0x00000098
        /*614c*/ 	.short	0x0101
        /*614e*/ 	.byte	0x3f
	.zero		1


	//   ....[26]....
        /*6150*/ 	.word	0x000414a0
        /*6154*/ 	.word	0x00000005
        /*6158*/ 	.word	0x00000000
        /*615c*/ 	.short	0x010a
        /*615e*/ 	.byte	0x3f
	.zero		1


	//   ....[27]....
        /*6160*/ 	.word	0x00041530
        /*6164*/ 	.word	0x00000007
        /*6168*/ 	.word	0x00000000
        /*616c*/ 	.short	0x010a
        /*616e*/ 	.byte	0x3f
	.zero		1


	//   ....[28]....
        /*6170*/ 	.word	0x000415c0
        /*6174*/ 	.word	0x00000007
        /*6178*/ 	.word	0x00000000
        /*617c*/ 	.short	0x010a
        /*617e*/ 	.byte	0x3f
	.zero		1


	//   ....[29]....
        /*6180*/ 	.word	0x00041650
        /*6184*/ 	.word	0x00000007
        /*6188*/ 	.word	0x00000000
        /*618c*/ 	.short	0x010a
        /*618e*/ 	.byte	0x3f
	.zero		1


	//   ....[30]....
        /*6190*/ 	.word	0x000416e0
        /*6194*/ 	.word	0x00000007
        /*6198*/ 	.word	0x00000000
        /*619c*/ 	.short	0x010a
        /*619e*/ 	.byte	0x3f
	.zero		1


	//   ....[31]....
        /*61a0*/ 	.word	0x00041770
        /*61a4*/ 	.word	0x00000007
        /*61a8*/ 	.word	0x00000000
        /*61ac*/ 	.short	0x010a
        /*61ae*/ 	.byte	0x3f
	.zero		1


	//   ....[32]....
        /*61b0*/ 	.word	0x00041800
        /*61b4*/ 	.word	0x00000007
        /*61b8*/ 	.word	0x00000000
        /*61bc*/ 	.short	0x010a
        /*61be*/ 	.byte	0x3f
	.zero		1


	//   ....[33]....
        /*61c0*/ 	.word	0x00041890
        /*61c4*/ 	.word	0x00000003
        /*61c8*/ 	.word	0x00000000
        /*61cc*/ 	.short	0x010a
        /*61ce*/ 	.byte	0x3f
	.zero		1


	//   ....[34]....
        /*61d0*/ 	.word	0x000418f0
        /*61d4*/ 	.word	0x00000003
        /*61d8*/ 	.word	0x00000000
        /*61dc*/ 	.short	0x010a
        /*61de*/ 	.byte	0x3f
	.zero		1


	//   ....[35]....
        /*61e0*/ 	.word	0x00041940
        /*61e4*/ 	.word	0x00000005
        /*61e8*/ 	.word	0x00000000
        /*61ec*/ 	.short	0x010a
        /*61ee*/ 	.byte	0x3f
	.zero		1


	//   ....[36]....
        /*61f0*/ 	.word	0x00041a10
        /*61f4*/ 	.word	0x0000000f
        /*61f8*/ 	.word	0x00000040
        /*61fc*/ 	.short	0x010a
        /*61fe*/ 	.byte	0x3f
	.zero		1


	//   ....[37]....
        /*6200*/ 	.word	0x00041ae0
        /*6204*/ 	.word	0x00000005
        /*6208*/ 	.word	0x00000000
        /*620c*/ 	.short	0x010a
        /*620e*/ 	.byte	0x3f
	.zero		1


	//   ....[38]....
        /*6210*/ 	.word	0x00041b30
        /*6214*/ 	.word	0x00000007
        /*6218*/ 	.word	0x00000000
        /*621c*/ 	.short	0x010a
        /*621e*/ 	.byte	0x3f
	.zero		1


	//   ....[39]....
        /*6220*/ 	.word	0x00041b80
        /*6224*/ 	.word	0x00000007
        /*6228*/ 	.word	0x00000000
        /*622c*/ 	.short	0x010a
        /*622e*/ 	.byte	0x3f
	.zero		1


	//   ....[40]....
        /*6230*/ 	.word	0x00041bd0
        /*6234*/ 	.word	0x00000007
        /*6238*/ 	.word	0x00000000
        /*623c*/ 	.short	0x010a
        /*623e*/ 	.byte	0x3f
	.zero		1


	//   ....[41]....
        /*6240*/ 	.word	0x00041c20
        /*6244*/ 	.word	0x00000007
        /*6248*/ 	.word	0x00000000
        /*624c*/ 	.short	0x010a
        /*624e*/ 	.byte	0x3f
	.zero		1


	//   ....[42]....
        /*6250*/ 	.word	0x00041c70
        /*6254*/ 	.word	0x00000007
        /*6258*/ 	.word	0x00000000
        /*625c*/ 	.short	0x010a
        /*625e*/ 	.byte	0x3f
	.zero		1


	//   ....[43]....
        /*6260*/ 	.word	0x00041cc0
        /*6264*/ 	.word	0x00000007
        /*6268*/ 	.word	0x00000000
        /*626c*/ 	.short	0x010a
        /*626e*/ 	.byte	0x3f
	.zero		1


	//----- nvinfo : EIATTR_NUM_MBARRIERS
	.align		4
.L_37:
        /*6270*/ 	.byte	0x03, 0x38
        /*6272*/ 	.short	0x0012


	//----- nvinfo : EIATTR_EXIT_INSTR_OFFSETS
	.align		4
        /*6274*/ 	.byte	0x04, 0x1c
        /*6276*/ 	.short	(.L_39 - .L_38)


	//   ....[0]....
.L_38:
        /*6278*/ 	.word	0x00000b50


	//   ....[1]....
        /*627c*/ 	.word	0x000013e0


	//   ....[2]....
        /*6280*/ 	.word	0x0003ff50


	//   ....[3]....
        /*6284*/ 	.word	0x00040570


	//   ....[4]....
        /*6288*/ 	.word	0x000418e0


	//----- nvinfo : EIATTR_MAX_THREADS
	.align		4
.L_39:
        /*628c*/ 	.byte	0x04, 0x05
        /*628e*/ 	.short	(.L_41 - .L_40)
.L_40:
        /*6290*/ 	.word	0x00000180
        /*6294*/ 	.word	0x00000001
        /*6298*/ 	.word	0x00000001


	//----- nvinfo : EIATTR_CRS_STACK_SIZE
	.align		4
.L_41:
        /*629c*/ 	.byte	0x04, 0x1e
        /*629e*/ 	.short	(.L_43 - .L_42)
.L_42:
        /*62a0*/ 	.word	0x00000000


	//----- nvinfo : EIATTR_CBANK_PARAM_SIZE
	.align		4
.L_43:
        /*62a4*/ 	.byte	0x03, 0x19
        /*62a6*/ 	.short	0x0470


	//----- nvinfo : EIATTR_PARAM_CBANK
	.align		4
        /*62a8*/ 	.byte	0x04, 0x0a
        /*62aa*/ 	.short	(.L_45 - .L_44)
	.align		4
.L_44:
        /*62ac*/ 	.word	index@(.nv.constant0._ZN7cutlass13device_kernelINS_4gemm6kernel13GemmUniversalIN4cute5tupleIJiiiiEEENS1_10collective13CollectiveMmaINS1_34MainloopSm90TmaGmmaWarpSpecializedILi8ENS5_IJNS4_1CILi2EEENSA_ILi1EEESC_EEENS1_35KernelTmaWarpSpecializedCooperativeEEENS5_IJNSA_ILi384EEENSA_ILi512EEENSA_ILi32EEEEEEaNS5_IJlSC_lEEEaSK_NS4_8TiledMMAINS4_8MMA_AtomIJNS4_4SM904GMMA27MMA_64x256x32_S32S8S8_SS_TNEEEENS4_6LayoutISD_NS5_IJSC_NSA_ILi0EEESS_EEEEENS5_IJNS4_10UnderscoreESV_SV_EEEEENS4_13SM90_TMA_LOADENS4_14ComposedLayoutINS4_7SwizzleILi1ELi4ELi3EEENS4_18smem_ptr_flag_bitsILi8EEENSR_INS5_IJNSA_ILi8EEESI_EEENS5_IJSI_SC_EEEEEEEvNS4_8identityENS4_23SM90_TMA_LOAD_MULTICASTES18_vS19_EENS_8epilogue10collective6detail29Sm90TmaWarpSpecializedAdapterINS1D_15DefaultEpilogueIaSK_SK_NS1C_6thread17LinearCombinationIaLi1EiiLNS1H_9ScaleType4KindE0ELNS_15FloatRoundStyleE2EaEENS1_15EpilogueDefaultEEEEEvvEEEEvNT_6ParamsE)
        /*62b0*/ 	.short	0x0210
        /*62b2*/ 	.short	0x0470


	//----- nvinfo : EIATTR_SW_WAR
	.align		4
.L_45:
        /*62b4*/ 	.byte	0x04, 0x36
        /*62b6*/ 	.short	(.L_47 - .L_46)
.L_46:
        /*62b8*/ 	.word	0x00000008
.L_47:


//--------------------- .nv.callgraph             --------------------------
	.section	.nv.callgraph,"",@"SHT_CUDA_CALLGRAPH"
	.align	4
	.sectionentsize	8
	.align		4
        /*0000*/ 	.word	0x00000000
	.align		4
        /*0004*/ 	.word	0xffffffff
	.align		4
        /*0008*/ 	.word	index@(_ZN7cutlass13device_kernelINS_4gemm6kernel13GemmUniversalIN4cute5tupleIJiiiiEEENS1_10collective13CollectiveMmaINS1_34MainloopSm90TmaGmmaWarpSpecializedILi8ENS5_IJNS4_1CILi2EEENSA_ILi1EEESC_EEENS1_35KernelTmaWarpSpecializedCooperativeEEENS5_IJNSA_ILi384EEENSA_ILi512EEENSA_ILi32EEEEEEaNS5_IJlSC_lEEEaSK_NS4_8TiledMMAINS4_8MMA_AtomIJNS4_4SM904GMMA27MMA_64x256x32_S32S8S8_SS_TNEEEENS4_6LayoutISD_NS5_IJSC_NSA_ILi0EEESS_EEEEENS5_IJNS4_10UnderscoreESV_SV_EEEEENS4_13SM90_TMA_LOADENS4_14ComposedLayoutINS4_7SwizzleILi1ELi4ELi3EEENS4_18smem_ptr_flag_bitsILi8EEENSR_INS5_IJNSA_ILi8EEESI_EEENS5_IJSI_SC_EEEEEEEvNS4_8identityENS4_23SM90_TMA_LOAD_MULTICASTES18_vS19_EENS_8epilogue10collective6detail29Sm90TmaWarpSpecializedAdapterINS1D_15DefaultEpilogueIaSK_SK_NS1C_6thread17LinearCombinationIaLi1EiiLNS1H_9ScaleType4KindE0ELNS_15FloatRoundStyleE2EaEENS1_15EpilogueDefaultEEEEEvvEEEEvNT_6ParamsE)
	.align		4
        /*000c*/ 	.word	index@(__assertfail)
	.align		4
        /*0010*/ 	.word	0x00000000
	.align		4
        /*0014*/ 	.word	0xfffffffe
	.align		4
        /*0018*/ 	.word	0x00000000
	.align		4
        /*001c*/ 	.word	0xfffffffd
	.align		4
        /*0020*/ 	.word	0x00000000
	.align		4
        /*0024*/ 	.word	0xfffffffc


//--------------------- .nv.constant4             --------------------------
	.section	.nv.constant4,"a",@progbits
	.align	8
	.align		8
.nv.constant4:
        /*0000*/ 	.dword	__assertfail
	.align		8
        /*0008*/ 	.dword	__unnamed_1
	.align		8
        /*0010*/ 	.dword	_ZN39_INTERNAL_3e37bb34_4_k_cu_5157e76c_62984cuda3std3__45__cpo5beginE
	.align		8
        /*0018*/ 	.dword	_ZN39_INTERNAL_3e37bb34_4_k_cu_5157e76c_62984cuda3std3__45__cpo3endE
	.align		8
        /*0020*/ 	.dword	_ZN39_INTERNAL_3e37bb34_4_k_cu_5157e76c_62984cuda3std3__45__cpo6cbeginE
	.align		8
        /*0028*/ 	.dword	_ZN39_INTERNAL_3e37bb34_4_k_cu_5157e76c_62984cuda3std3__45__cpo4cendE
	.align		8
        /*0030*/ 	.dword	_ZN39_INTERNAL_3e37bb34_4_k_cu_5157e76c_62984cuda3std3__441_GLOBAL__N__3e37bb34_4_k_cu_5157e76c_62986ignoreE
	.align		8
        /*0038*/ 	.dword	_ZN39_INTERNAL_3e37bb34_4_k_cu_5157e76c_62984cuda3std3__419piecewise_constructE
	.align		8
        /*0040*/ 	.dword	_ZN39_INTERNAL_3e37bb34_4_k_cu_5157e76c_62984cuda3std3__48in_placeE
	.align		8
        /*0048*/ 	.dword	_ZN39_INTERNAL_3e37bb34_4_k_cu_5157e76c_62984cuda3std6ranges3__45__cpo4swapE
	.align		8
        /*0050*/ 	.dword	_ZN39_INTERNAL_3e37bb34_4_k_cu_5157e76c_62984cuda3std6ranges3__45__cpo9iter_moveE
	.align		8
        /*0058*/ 	.dword	_ZN39_INTERNAL_3e37bb34_4_k_cu_5157e76c_62984cute7productE
	.align		8
        /*0060*/ 	.dword	_ZN39_INTERNAL_3e37bb34_4_k_cu_5157e76c_62984cute1_E
	.align		8
        /*0068*/ 	.dword	$str$22
	.align		8
        /*0070*/ 	.dword	$str$23


//--------------------- .text._ZN7cutlass13device_kernelINS_4gemm6kernel13GemmUniversalIN4cute5tupleIJiiiiEEENS1_10collective13CollectiveMmaINS1_34MainloopSm90TmaGmmaWarpSpecializedILi8ENS5_IJNS4_1CILi2EEENSA_ILi1EEESC_EEENS1_35KernelTmaWarpSpecializedCooperativeEEENS5_IJNSA_ILi384EEENSA_ILi512EEENSA_ILi32EEEEEEaNS5_IJlSC_lEEEaSK_NS4_8TiledMMAINS4_8MMA_AtomIJNS4_4SM904GMMA27MMA_64x256x32_S32S8S8_SS_TNEEEENS4_6LayoutISD_NS5_IJSC_NSA_ILi0EEESS_EEEEENS5_IJNS4_10UnderscoreESV_SV_EEEEENS4_13SM90_TMA_LOADENS4_14ComposedLayoutINS4_7SwizzleILi1ELi4ELi3EEENS4_18smem_ptr_flag_bitsILi8EEENSR_INS5_IJNSA_ILi8EEESI_EEENS5_IJSI_SC_EEEEEEEvNS4_8identityENS4_23SM90_TMA_LOAD_MULTICASTES18_vS19_EENS_8epilogue10collective6detail29Sm90TmaWarpSpecializedAdapterINS1D_15DefaultEpilogueIaSK_SK_NS1C_6thread17LinearCombinationIaLi1EiiLNS1H_9ScaleType4KindE0ELNS_15FloatRoundStyleE2EaEENS1_15EpilogueDefaultEEEEEvvEEEEvNT_6ParamsE --------------------------
	.section	.text._ZN7cutlass13device_kernelINS_4gemm6kernel13GemmUniversalIN4cute5tupleIJiiiiEEENS1_10collective13CollectiveMmaINS1_34MainloopSm90TmaGmmaWarpSpecializedILi8ENS5_IJNS4_1CILi2EEENSA_ILi1EEESC_EEENS1_35KernelTmaWarpSpecializedCooperativeEEENS5_IJNSA_ILi384EEENSA_ILi512EEENSA_ILi32EEEEEEaNS5_IJlSC_lEEEaSK_NS4_8TiledMMAINS4_8MMA_AtomIJNS4_4SM904GMMA27MMA_64x256x32_S32S8S8_SS_TNEEEENS4_6LayoutISD_NS5_IJSC_NSA_ILi0EEESS_EEEEENS5_IJNS4_10UnderscoreESV_SV_EEEEENS4_13SM90_TMA_LOADENS4_14ComposedLayoutINS4_7SwizzleILi1ELi4ELi3EEENS4_18smem_ptr_flag_bitsILi8EEENSR_INS5_IJNSA_ILi8EEESI_EEENS5_IJSI_SC_EEEEEEEvNS4_8identityENS4_23SM90_TMA_LOAD_MULTICASTES18_vS19_EENS_8epilogue10collective6detail29Sm90TmaWarpSpecializedAdapterINS1D_15DefaultEpilogueIaSK_SK_NS1C_6thread17LinearCombinationIaLi1EiiLNS1H_9ScaleType4KindE0ELNS_15FloatRoundStyleE2EaEENS1_15EpilogueDefaultEEEEEvvEEEEvNT_6ParamsE,"ax",@progbits
	.align	128
.text._ZN7cutlass13device_kernelINS_4gemm6kernel13GemmUniversalIN4cute5tupleIJiiiiEEENS1_10collective13CollectiveMmaINS1_34MainloopSm90TmaGmmaWarpSpecializedILi8ENS5_IJNS4_1CILi2EEENSA_ILi1EEESC_EEENS1_35KernelTmaWarpSpecializedCooperativeEEENS5_IJNSA_ILi384EEENSA_ILi512EEENSA_ILi32EEEEEEaNS5_IJlSC_lEEEaSK_NS4_8TiledMMAINS4_8MMA_AtomIJNS4_4SM904GMMA27MMA_64x256x32_S32S8S8_SS_TNEEEENS4_6LayoutISD_NS5_IJSC_NSA_ILi0EEESS_EEEEENS5_IJNS4_10UnderscoreESV_SV_EEEEENS4_13SM90_TMA_LOADENS4_14ComposedLayoutINS4_7SwizzleILi1ELi4ELi3EEENS4_18smem_ptr_flag_bitsILi8EEENSR_INS5_IJNSA_ILi8EEESI_EEENS5_IJSI_SC_EEEEEEEvNS4_8identityENS4_23SM90_TMA_LOAD_MULTICASTES18_vS19_EENS_8epilogue10collective6detail29Sm90TmaWarpSpecializedAdapterINS1D_15DefaultEpilogueIaSK_SK_NS1C_6thread17LinearCombinationIaLi1EiiLNS1H_9ScaleType4KindE0ELNS_15FloatRoundStyleE2EaEENS1_15EpilogueDefaultEEEEEvvEEEEvNT_6ParamsE:
        .type           _ZN7cutlass13device_kernelINS_4gemm6kernel13GemmUniversalIN4cute5tupleIJiiiiEEENS1_10collective13CollectiveMmaINS1_34MainloopSm90TmaGmmaWarpSpecializedILi8ENS5_IJNS4_1CILi2EEENSA_ILi1EEESC_EEENS1_35KernelTmaWarpSpecializedCooperativeEEENS5_IJNSA_ILi384EEENSA_ILi512EEENSA_ILi32EEEEEEaNS5_IJlSC_lEEEaSK_NS4_8TiledMMAINS4_8MMA_AtomIJNS4_4SM904GMMA27MMA_64x256x32_S32S8S8_SS_TNEEEENS4_6LayoutISD_NS5_IJSC_NSA_ILi0EEESS_EEEEENS5_IJNS4_10UnderscoreESV_SV_EEEEENS4_13SM90_TMA_LOADENS4_14ComposedLayoutINS4_7SwizzleILi1ELi4ELi3EEENS4_18smem_ptr_flag_bitsILi8EEENSR_INS5_IJNSA_ILi8EEESI_EEENS5_IJSI_SC_EEEEEEEvNS4_8identityENS4_23SM90_TMA_LOAD_MULTICASTES18_vS19_EENS_8epilogue10collective6detail29Sm90TmaWarpSpecializedAdapterINS1D_15DefaultEpilogueIaSK_SK_NS1C_6thread17LinearCombinationIaLi1EiiLNS1H_9ScaleType4KindE0ELNS_15FloatRoundStyleE2EaEENS1_15EpilogueDefaultEEEEEvvEEEEvNT_6ParamsE,@function
        .size           _ZN7cutlass13device_kernelINS_4gemm6kernel13GemmUniversalIN4cute5tupleIJiiiiEEENS1_10collective13CollectiveMmaINS1_34MainloopSm90TmaGmmaWarpSpecializedILi8ENS5_IJNS4_1CILi2EEENSA_ILi1EEESC_EEENS1_35KernelTmaWarpSpecializedCooperativeEEENS5_IJNSA_ILi384EEENSA_ILi512EEENSA_ILi32EEEEEEaNS5_IJlSC_lEEEaSK_NS4_8TiledMMAINS4_8MMA_AtomIJNS4_4SM904GMMA27MMA_64x256x32_S32S8S8_SS_TNEEEENS4_6LayoutISD_NS5_IJSC_NSA_ILi0EEESS_EEEEENS5_IJNS4_10UnderscoreESV_SV_EEEEENS4_13SM90_TMA_LOADENS4_14ComposedLayoutINS4_7SwizzleILi1ELi4ELi3EEENS4_18smem_ptr_flag_bitsILi8EEENSR_INS5_IJNSA_ILi8EEESI_EEENS5_IJSI_SC_EEEEEEEvNS4_8identityENS4_23SM90_TMA_LOAD_MULTICASTES18_vS19_EENS_8epilogue10collective6detail29Sm90TmaWarpSpecializedAdapterINS1D_15DefaultEpilogueIaSK_SK_NS1C_6thread17LinearCombinationIaLi1EiiLNS1H_9ScaleType4KindE0ELNS_15FloatRoundStyleE2EaEENS1_15EpilogueDefaultEEEEEvvEEEEvNT_6ParamsE,(.L_x_1618 - _ZN7cutlass13device_kernelINS_4gemm6kernel13GemmUniversalIN4cute5tupleIJiiiiEEENS1_10collective13CollectiveMmaINS1_34MainloopSm90TmaGmmaWarpSpecializedILi8ENS5_IJNS4_1CILi2EEENSA_ILi1EEESC_EEENS1_35KernelTmaWarpSpecializedCooperativeEEENS5_IJNSA_ILi384EEENSA_ILi512EEENSA_ILi32EEEEEEaNS5_IJlSC_lEEEaSK_NS4_8TiledMMAINS4_8MMA_AtomIJNS4_4SM904GMMA27MMA_64x256x32_S32S8S8_SS_TNEEEENS4_6LayoutISD_NS5_IJSC_NSA_ILi0EEESS_EEEEENS5_IJNS4_10UnderscoreESV_SV_EEEEENS4_13SM90_TMA_LOADENS4_14ComposedLayoutINS4_7SwizzleILi1ELi4ELi3EEENS4_18smem_ptr_flag_bitsILi8EEENSR_INS5_IJNSA_ILi8EEESI_EEENS5_IJSI_SC_EEEEEEEvNS4_8identityENS4_23SM90_TMA_LOAD_MULTICASTES18_vS19_EENS_8epilogue10collective6detail29Sm90TmaWarpSpecializedAdapterINS1D_15DefaultEpilogueIaSK_SK_NS1C_6thread17LinearCombinationIaLi1EiiLNS1H_9ScaleType4KindE0ELNS_15FloatRoundStyleE2EaEENS1_15EpilogueDefaultEEEEEvvEEEEvNT_6ParamsE)
        .other          _ZN7cutlass13device_kernelINS_4gemm6kernel13GemmUniversalIN4cute5tupleIJiiiiEEENS1_10collective13CollectiveMmaINS1_34MainloopSm90TmaGmmaWarpSpecializedILi8ENS5_IJNS4_1CILi2EEENSA_ILi1EEESC_EEENS1_35KernelTmaWarpSpecializedCooperativeEEENS5_IJNSA_ILi384EEENSA_ILi512EEENSA_ILi32EEEEEEaNS5_IJlSC_lEEEaSK_NS4_8TiledMMAINS4_8MMA_AtomIJNS4_4SM904GMMA27MMA_64x256x32_S32S8S8_SS_TNEEEENS4_6LayoutISD_NS5_IJSC_NSA_ILi0EEESS_EEEEENS5_IJNS4_10UnderscoreESV_SV_EEEEENS4_13SM90_TMA_LOADENS4_14ComposedLayoutINS4_7SwizzleILi1ELi4ELi3EEENS4_18smem_ptr_flag_bitsILi8EEENSR_INS5_IJNSA_ILi8EEESI_EEENS5_IJSI_SC_EEEEEEEvNS4_8identityENS4_23SM90_TMA_LOAD_MULTICASTES18_vS19_EENS_8epilogue10collective6detail29Sm90TmaWarpSpecializedAdapterINS1D_15DefaultEpilogueIaSK_SK_NS1C_6thread17LinearCombinationIaLi1EiiLNS1H_9ScaleType4KindE0ELNS_15FloatRoundStyleE2EaEENS1_15EpilogueDefaultEEEEEvvEEEEvNT_6ParamsE,@"STO_CUDA_ENTRY STV_DEFAULT"
_ZN7cutlass13device_kernelINS_4gemm6kernel13GemmUniversalIN4cute5tupleIJiiiiEEENS1_10collective13CollectiveMmaINS1_34MainloopSm90TmaGmmaWarpSpecializedILi8ENS5_IJNS4_1CILi2EEENSA_ILi1EEESC_EEENS1_35KernelTmaWarpSpecializedCooperativeEEENS5_IJNSA_ILi384EEENSA_ILi512EEENSA_ILi32EEEEEEaNS5_IJlSC_lEEEaSK_NS4_8TiledMMAINS4_8MMA_AtomIJNS4_4SM904GMMA27MMA_64x256x32_S32S8S8_SS_TNEEEENS4_6LayoutISD_NS5_IJSC_NSA_ILi0EEESS_EEEEENS5_IJNS4_10UnderscoreESV_SV_EEEEENS4_13SM90_TMA_LOADENS4_14ComposedLayoutINS4_7SwizzleILi1ELi4ELi3EEENS4_18smem_ptr_flag_bitsILi8EEENSR_INS5_IJNSA_ILi8EEESI_EEENS5_IJSI_SC_EEEEEEEvNS4_8identityENS4_23SM90_TMA_LOAD_MULTICASTES18_vS19_EENS_8epilogue10collective6detail29Sm90TmaWarpSpecializedAdapterINS1D_15DefaultEpilogueIaSK_SK_NS1C_6thread17LinearCombinationIaLi1EiiLNS1H_9ScaleType4KindE0ELNS_15FloatRoundStyleE2EaEENS1_15EpilogueDefaultEEEEEvvEEEEvNT_6ParamsE:
[----:B------:R-:W0:Y:S02]  /*0000*/  LDC R1, c[0x0][0x28] ;  /* 0x00000a00ff017b82 */ /* 0x000e240000000800 */
[----:B0-----:R-:W-:Y:S01]  /*0010*/  VIADD R1, R1, 0xffffece0 ;  /* 0xffffece001017836 */ /* 0x001fe20000000000 */
[----:B------:R-:W0:Y:S01]  /*0020*/  S2R R4, SR_TID.X ;  /* 0x0000000000047919 */ /* 0x000e220000002100 */
[----:B------:R-:W-:Y:S01]  /*0030*/  ELECT P0, URZ, PT ;  /* 0x00000000003f782f */ /* 0x000fe20003800000 */
[----:B------:R-:W-:Y:S01]  /*0040*/  BSSY B0, `(.L_x_0) ;  /* 0x0000015000007945 */ /* 0x000fe20003800000 */
[--C-:B0-----:R-:W-:Y:S02]  /*0050*/  SHF.R.U32.HI R0, RZ, 0x5, R4.reuse ;  /* 0x00000005ff007819 */ /* 0x101fe40000011604 */
[----:B------:R-:W-:-:S03]  /*0060*/  SHF.R.U32.HI R2, RZ, 0x7, R4 ;  /* 0x00000007ff027819 */ /* 0x000fc60000011604 */
[----:B------:R-:W0:Y:S04]  /*0070*/  SHFL.IDX PT, R3, R0, RZ, 0x1f ;  /* 0x00001fff00037589 */ /* 0x000e2800000e0000 */
[----:B------:R-:W1:Y:S01]  /*0080*/  SHFL.IDX PT, R2, R2, RZ, 0x1f ;  /* 0x00001fff02027589 */ /* 0x000e6200000e0000 */
[----:B0-----:R-:W-:Y:S02]  /*0090*/  R2UR UR9, R3 ;  /* 0x00000000030972ca */ /* 0x001fe400000e0000 */
[----:B-1----:R-:W-:-:S11]  /*00a0*/  R2UR UR5, R2 ;  /* 0x00000000020572ca */ /* 0x002fd600000e0000 */
[----:B------:R-:W-:Y:S02]  /*00b0*/  USHF.R.S32.HI UR4, URZ, 0x1f, UR9 ;  /* 0x0000001f3f047899 */ /* 0x000fe40008011409 */
[----:B------:R-:W-:Y:S02]  /*00c0*/  ISETP.NE.OR P0, PT, RZ, UR9, !P0 ;  /* 0x00000009ff007c0c */ /* 0x000fe4000c705670 */
[----:B------:R-:W-:-:S04]  /*00d0*/  ULEA.HI UR4, UR4, UR9, URZ, 0x2 ;  /* 0x0000000904047291 */ /* 0x000fc8000f8f103f */
[----:B------:R-:W-:-:S04]  /*00e0*/  ULOP3.LUT UR4, UR4, 0xfffffffc, URZ, 0xc0, !UPT ;  /* 0xfffffffc04047892 */ /* 0x000fc8000f8ec03f */
[----:B------:R-:W-:-:S03]  /*00f0*/  UIADD3 UR9, UR9, -UR4, URZ ;  /* 0x8000000409097290 */ /* 0x000fc6000fffe03f */
[----:B------:R-:W-:Y:S09]  /*0100*/  @P0 BRA `(.L_x_1) ;  /* 0x0000000000200947 */ /* 0x000ff20003800000 */
[----:B------:R-:W-:Y:S02]  /*0110*/  ULDC.64 UR6, c[0x0][0x198] ;  /* 0x0000660000067ab9 */ /* 0x000fe40000000a00 */
[----:B------:R-:W-:Y:S02]  /*0120*/  UIADD3 UR10, UP0, UR6, 0xf0, URZ ;  /* 0x000000f0060a7890 */ /* 0x000fe4000ff1e03f */
[----:B------:R-:W-:Y:S02]  /*0130*/  UIADD3 UR6, UP1, UR6, 0x1f0, URZ ;  /* 0x000001f006067890 */ /* 0x000fe4000ff3e03f */
[----:B------:R-:W-:Y:S02]  /*0140*/  UIADD3.X UR11, URZ, UR7, URZ, UP0, !UPT ;  /* 0x000000073f0b7290 */ /* 0x000fe400087fe43f */
[----:B------:R-:W-:-:S07]  /*0150*/  UIADD3.X UR7, URZ, UR7, URZ, UP1, !UPT ;  /* 0x000000073f077290 */ /* 0x000fce0008ffe43f */
[----:B------:R0:W-:Y:S02]  /*0160*/  UTMACCTL.PF [UR10] ;  /* 0x000000000a0079b9 */ /* 0x0001e40008040000 */
[----:B------:R0:W-:Y:S02]  /*0170*/  UTMACCTL.PF [UR6] ;  /* 0x00000000060079b9 */ /* 0x0001e40008040000 */
[----:B0-----:R-:W-:Y:S01]  /*0180*/  NOP ;  /* 0x0000000000007918 */ /* 0x001fe20000000000 */
.L_x_1:
[----:B------:R-:W-:Y:S05]  /*0190*/  BSYNC B0 ;  /* 0x0000000000007941 */ /* 0x000fea0003800000 */
.L_x_0:
[----:B------:R-:W0:Y:S01]  /*01a0*/  SHFL.IDX PT, R2, R0, RZ, 0x1f ;  /* 0x00001fff00027589 */ /* 0x000e2200000e0000 */
[----:B------:R-:W-:Y:S01]  /*01b0*/  UISETP.NE.AND UP0, UPT, UR9, 0x3, UPT ;  /* 0x000000030900788c */ /* 0x000fe2000bf05270 */
[----:B------:R-:W-:Y:S01]  /*01c0*/  ISETP.NE.AND P1, PT, RZ, UR5, PT ;  /* 0x00000005ff007c0c */ /* 0x000fe2000bf25270 */
[----:B------:R-:W-:Y:S02]  /*01d0*/  UIADD3 UR16, UR5, -0x1, URZ ;  /* 0xffffffff05107890 */ /* 0x000fe4000fffe03f */
[----:B------:R-:W-:Y:S02]  /*01e0*/  UISETP.EQ.OR UP0, UPT, UR9, URZ, !UP0 ;  /* 0x0000003f0900728c */ /* 0x000fe4000c702670 */
[----:B------:R-:W-:Y:S02]  /*01f0*/  UISETP.GE.U32.AND UP1, UPT, UR16, 0x2, UPT ;  /* 0x000000021000788c */ /* 0x000fe4000bf26070 */
[----:B------:R-:W-:-:S04]  /*0200*/  UISETP.EQ.AND UP0, UPT, UR5, URZ, UP0 ;  /* 0x0000003f0500728c */ /* 0x000fc80008702270 */
[----:B------:R-:W-:-:S04]  /*0210*/  USEL UR38, URZ, 0x1, !UP0 ;  /* 0x000000013f267887 */ /* 0x000fc8000c000000 */
[----:B------:R-:W-:Y:S01]  /*0220*/  USEL UR38, UR38, 0x2, UP1 ;  /* 0x0000000226267887 */ /* 0x000fe20008800000 */
[----:B0-----:R-:W-:-:S13]  /*0230*/  ISETP.NE.AND P0, PT, R2, RZ, PT ;  /* 0x000000ff0200720c */ /* 0x001fda0003f05270 */
[----:B------:R-:W-:Y:S05]  /*0240*/  @P0 BRA `(.L_x_2) ;  /* 0x0000000000840947 */ /* 0x000fea0003800000 */
[----:B------:R-:W-:Y:S01]  /*0250*/  ELECT P0, URZ, PT ;  /* 0x00000000003f782f */ /* 0x000fe20003800000 */
[----:B------:R-:W-:-:S12]  /*0260*/  BSSY B0, `(.L_x_2) ;  /* 0x000001f000007945 */ /* 0x000fd80003800000 */
[----:B------:R-:W-:Y:S05]  /*0270*/  @!P0 BRA `(.L_x_3) ;  /* 0x0000000000748947 */ /* 0x000fea0003800000 */
[----:B------:R-:W0:Y:S01]  /*0280*/  S2UR UR8, SR_CgaCtaId ;  /* 0x00000000000879c3 */ /* 0x000e220000008800 */
[----:B------:R-:W-:Y:S01]  /*0290*/  UMOV UR4, 0x400 ;  /* 0x0000040000047882 */ /* 0x000fe20000000000 */
[----:B------:R-:W-:Y:S01]  /*02a0*/  UMOV UR5, 0x1 ;  /* 0x0000000100057882 */ /* 0x000fe20000000000 */
[----:B------:R-:W-:Y:S02]  /*02b0*/  UMOV UR6, 0x4 ;  /* 0x0000000400067882 */ /* 0x000fe40000000000 */
[----:B------:R-:W-:-:S04]  /*02c0*/  UIADD3 UR6, -UR6, 0x100000, URZ ;  /* 0x0010000006067890 */ /* 0x000fc8000fffe13f */
[----:B------:R-:W-:Y:S02]  /*02d0*/  USHF.L.U32 UR7, UR6, 0xb, URZ ;  /* 0x0000000b06077899 */ /* 0x000fe4000800063f */
[----:B------:R-:W-:Y:S02]  /*02e0*/  USHF.L.U32 UR6, UR6, 0x1, URZ ;  /* 0x0000000106067899 */ /* 0x000fe4000800063f */
[----:B0-----:R-:W-:Y:S02]  /*02f0*/  ULEA UR8, UR8, UR4, 0x18 ;  /* 0x0000000408087291 */ /* 0x001fe4000f8ec03f */
[----:B------:R-:W-:-:S04]  /*0300*/  UIADD3 UR4, -UR5, 0x100000, URZ ;  /* 0x0010000005047890 */ /* 0x000fc8000fffe13f */
[----:B------:R-:W-:Y:S02]  /*0310*/  USHF.L.U32 UR5, UR4, 0xb, URZ ;  /* 0x0000000b04057899 */ /* 0x000fe4000800063f */
[----:B------:R-:W-:Y:S01]  /*0320*/  USHF.L.U32 UR4, UR4, 0x1, URZ ;  /* 0x0000000104047899 */ /* 0x000fe2000800063f */
[----:B------:R-:W0:Y:S11]  /*0330*/  FENCE.VIEW.ASYNC.S ;  /* 0x00000000000073c6 */ /* 0x000e360000000000 */
[----:B0-----:R0:W1:Y:S01]  /*0340*/  SYNCS.EXCH.64 URZ, [UR8], UR4 ;  /* 0x00000004083f75b2 */ /* 0x0010620008000100 */
[----:B------:R0:W2:Y:S01]  /*0350*/  SYNCS.EXCH.64 URZ, [UR8+0x40], UR6 ;  /* 0x00004006083f75b2 */ /* 0x0000a20008000100 */
[----:B------:R0:W3:Y:S01]  /*0360*/  SYNCS.EXCH.64 URZ, [UR8+0x8], UR4 ;  /* 0x00000804083f75b2 */ /* 0x0000e20008000100 */
[----:B------:R0:W4:Y:S01]  /*0370*/  SYNCS.EXCH.64 URZ, [UR8+0x48], UR6 ;  /* 0x00004806083f75b2 */ /* 0x0001220008000100 */
[----:B------:R0:W0:Y:S01]  /*0380*/  SYNCS.EXCH.64 URZ, [UR8+0x10], UR4 ;  /* 0x00001004083f75b2 */ /* 0x0000220008000100 */
        /* <DEDUP_REMOVED lines=11> */
[----:B------:R-:W-:Y:S01]  /*0440*/  NOP ;  /* 0x0000000000007918 */ /* 0x000fe20000000000 */
.L_x_3:
[----:B0-----:R-:W-:Y:S05]  /*0450*/  BSYNC B0 ;  /* 0x0000000000007941 */ /* 0x001fea0003800000 */
.L_x_2:
[----:B------:R-:W0:Y:S01]  /*0460*/  S2UR UR13, SR_CTAID.X ;  /* 0x00000000000d79c3 */ /* 0x000e220000002500 */
[----:B------:R-:W-:Y:S01]  /*0470*/  SHF.R.S32.HI R3, RZ, 0x1f, R4 ;  /* 0x0000001fff037819 */ /* 0x000fe20000011404 */
[----:B------:R5:W1:Y:S01]  /*0480*/  SHFL.IDX PT, R6, R0, RZ, 0x1f ;  /* 0x00001fff00067589 */ /* 0x000a6200000e0000 */
[----:B------:R-:W-:Y:S01]  /*0490*/  ULDC UR4, c[0x0][0x150] ;  /* 0x0000540000047ab9 */ /* 0x000fe20000000800 */
[----:B------:R-:W-:Y:S02]  /*04a0*/  ELECT P0, URZ, PT ;  /* 0x00000000003f782f */ /* 0x000fe40003800000 */
[----:B------:R-:W-:Y:S01]  /*04b0*/  LEA.HI R3, R3, R4, RZ, 0x7 ;  /* 0x0000000403037211 */ /* 0x000fe200078f38ff */
[----:B------:R-:W-:Y:S01]  /*04c0*/  ULDC UR5, c[0x0][0x154] ;  /* 0x0000550000057ab9 */ /* 0x000fe20000000800 */
[----:B------:R-:W-:Y:S01]  /*04d0*/  SHF.R.S32.HI R7, RZ, 0x1f, R2 ;  /* 0x0000001fff077819 */ /* 0x000fe20000011402 */
[----:B------:R-:W2:Y:S01]  /*04e0*/  S2UR UR10, SR_CTAID.Y ;  /* 0x00000000000a79c3 */ /* 0x000ea20000002600 */
[----:B------:R-:W-:Y:S01]  /*04f0*/  LOP3.LUT R3, R3, 0xffffff80, RZ, 0xc0, !PT ;  /* 0xffffff8003037812 */ /* 0x000fe200078ec0ff */
[----:B------:R-:W-:Y:S01]  /*0500*/  ULDC UR8, c[0x0][0x144] ;  /* 0x0000510000087ab9 */ /* 0x000fe20000000800 */
[----:B------:R-:W-:Y:S01]  /*0510*/  LEA.HI R7, R7, R2, RZ, 0x2 ;  /* 0x0000000207077211 */ /* 0x000fe200078f10ff */
[----:B------:R-:W-:Y:S01]  /*0520*/  NOP ;  /* 0x0000000000007918 */ /* 0x000fe20000000000 */
[----:B------:R-:W-:Y:S01]  /*0530*/  NOP ;  /* 0x0000000000007918 */ /* 0x000fe20000000000 */
[----:B------:R-:W-:Y:S01]  /*0540*/  IMAD.IADD R3, R4, 0x1, -R3 ;  /* 0x0000000104037824 */ /* 0x000fe200078e0a03 */
[----:B------:R-:W-:Y:S01]  /*0550*/  LOP3.LUT R7, R7, 0x3ffffffc, RZ, 0xc0, !PT ;  /* 0x3ffffffc07077812 */ /* 0x000fe200078ec0ff */
[----:B------:R-:W-:Y:S01]  /*0560*/  ULDC UR11, c[0x0][0x148] ;  /* 0x00005200000b7ab9 */ /* 0x000fe20000000800 */
[----:B------:R-:W-:-:S02]  /*0570*/  IMAD.MOV.U32 R160, RZ, RZ, 0x1 ;  /* 0x00000001ffa07424 */ /* 0x000fc400078e00ff */
[----:B------:R-:W-:Y:S01]  /*0580*/  SHF.R.S32.HI R4, RZ, 0x1f, R3 ;  /* 0x0000001fff047819 */ /* 0x000fe20000011403 */
[----:B------:R-:W-:-:S03]  /*0590*/  IMAD.IADD R2, R2, 0x1, -R7 ;  /* 0x0000000102027824 */ /* 0x000fc600078e0a07 */
[----:B------:R-:W-:Y:S02]  /*05a0*/  LEA.HI R4, R4, R3, RZ, 0x3 ;  /* 0x0000000304047211 */ /* 0x000fe400078f18ff */
[----:B0-----:R-:W-:Y:S02]  /*05b0*/  I2FP.F32.U32 R5, UR13 ;  /* 0x0000000d00057c45 */ /* 0x001fe40008201000 */
[--C-:B-----5:R-:W-:Y:S02]  /*05c0*/  SHF.R.S32.HI R0, RZ, 0x3, R4.reuse ;  /* 0x00000003ff007819 */ /* 0x120fe40000011404 */
[----:B-1----:R-:W-:Y:S01]  /*05d0*/  ISETP.NE.OR P0, PT, R6, RZ, !P0 ;  /* 0x000000ff0600720c */ /* 0x002fe20004705670 */
[----:B------:R-:W-:Y:S01]  /*05e0*/  FMUL R8, R5, UR4 ;  /* 0x0000000405087c20 */ /* 0x000fe20008400000 */
[----:B------:R-:W-:-:S04]  /*05f0*/  SHF.R.S32.HI R5, RZ, 0x1f, R4 ;  /* 0x0000001fff057819 */ /* 0x000fc80000011404 */
[----:B------:R-:W-:Y:S01]  /*0600*/  LEA.HI R5, R5, R0, RZ, 0x2 ;  /* 0x0000000005057211 */ /* 0x000fe200078f10ff */
[----:B------:R-:W0:Y:S03]  /*0610*/  F2I.U32.TRUNC.NTZ R8, R8 ;  /* 0x0000000800087305 */ /* 0x000e26000020f000 */
[----:B------:R-:W-:-:S03]  /*0620*/  LOP3.LUT R5, R5, 0xfffffffc, RZ, 0xc0, !PT ;  /* 0xfffffffc05057812 */ /* 0x000fc600078ec0ff */
[----:B------:R-:W-:Y:S01]  /*0630*/  VOTEU.ALL UP0, P0 ;  /* 0x00000000003f7886 */ /* 0x000fe20000000000 */
[----:B------:R-:W-:Y:S01]  /*0640*/  VOTEU.ALL UP1, P0 ;  /* 0x00000000003f7886 */ /* 0x000fe20000020000 */
[----:B------:R-:W-:Y:S01]  /*0650*/  IMAD.IADD R5, R0, 0x1, -R5 ;  /* 0x0000000100057824 */ /* 0x000fe200078e0a05 */
[----:B--2---:R-:W-:Y:S02]  /*0660*/  I2FP.F32.U32 R0, UR10 ;  /* 0x0000000a00007c45 */ /* 0x004fe40008201000 */
[----:B------:R-:W1:Y:S01]  /*0670*/  @!UP0 S2UR UR7, SR_CgaCtaId ;  /* 0x00000000000789c3 */ /* 0x000e620000008800 */
[----:B------:R-:W-:Y:S01]  /*0680*/  IMAD R2, R2, 0x4, R5 ;  /* 0x0000000402027824 */ /* 0x000fe200078e0205 */
[----:B------:R-:W-:Y:S01]  /*0690*/  @!UP0 UMOV UR6, 0x400 ;  /* 0x0000040000068882 */ /* 0x000fe20000000000 */
[----:B------:R-:W-:Y:S01]  /*06a0*/  FMUL R4, R0, UR5 ;  /* 0x0000000500047c20 */ /* 0x000fe20008400000 */
[----:B0-----:R-:W-:Y:S01]  /*06b0*/  R2UR UR4, R8 ;  /* 0x00000000080472ca */ /* 0x001fe200000e0000 */
[C---:B------:R-:W-:Y:S01]  /*06c0*/  IMAD.SHL.U32 R161, R2.reuse, 0x4, RZ ;  /* 0x0000000402a17824 */ /* 0x040fe200078e00ff */
[----:B------:R-:W-:-:S03]  /*06d0*/  LEA.HI R0, R2, R2, RZ, 0x1 ;  /* 0x0000000202007211 */ /* 0x000fc600078f08ff */
[----:B------:R-:W0:Y:S01]  /*06e0*/  F2I.U32.TRUNC.NTZ R4, R4 ;  /* 0x0000000400047305 */ /* 0x000e22000020f000 */
[----:B------:R-:W-:Y:S02]  /*06f0*/  LOP3.LUT R5, R0, 0xfffffffe, RZ, 0xc0, !PT ;  /* 0xfffffffe00057812 */ /* 0x000fe400078ec0ff */
[----:B------:R-:W-:-:S03]  /*0700*/  LOP3.LUT R161, R2, 0xc, R161, 0x78, !PT ;  /* 0x0000000c02a17812 */ /* 0x000fc600078e78a1 */
[----:B------:R-:W-:Y:S02]  /*0710*/  IMAD.IADD R5, R2, 0x1, -R5 ;  /* 0x0000000102057824 */ /* 0x000fe400078e0a05 */
[----:B------:R-:W-:-:S04]  /*0720*/  UIADD3 UR4, -UR4, URZ, URZ ;  /* 0x0000003f04047290 */ /* 0x000fc8000fffe13f */
[----:B------:R-:W-:Y:S01]  /*0730*/  UIMAD UR8, UR8, UR4, UR13 ;  /* 0x00000004080872a4 */ /* 0x000fe2000f8e020d */
[----:B0-----:R-:W-:Y:S02]  /*0740*/  R2UR UR12, R4 ;  /* 0x00000000040c72ca */ /* 0x001fe400000e0000 */
[----:B------:R-:W-:Y:S01]  /*0750*/  UMOV UR4, 0x20 ;  /* 0x0000002000047882 */ /* 0x000fe20000000000 */
[----:B------:R-:W0:Y:S02]  /*0760*/  LDC R4, c[0x0][0x140] ;  /* 0x00005000ff047b82 */ /* 0x000e240000000800 */
[----:B------:R-:W-:Y:S01]  /*0770*/  ISETP.NE.AND P3, PT, R5, UR8, PT ;  /* 0x0000000805007c0c */ /* 0x000fe2000bf65270 */
[----:B------:R-:W-:-:S04]  /*0780*/  @!UP0 UIADD3 UR4, -UR4, 0x100000, URZ ;  /* 0x0010000004048890 */ /* 0x000fc8000fffe13f */
[----:B------:R-:W-:Y:S02]  /*0790*/  @!UP0 USHF.L.U32 UR5, UR4, 0xb, URZ ;  /* 0x0000000b04058899 */ /* 0x000fe4000800063f */
[----:B------:R-:W-:Y:S02]  /*07a0*/  @!UP0 USHF.L.U32 UR4, UR4, 0x1, URZ ;  /* 0x0000000104048899 */ /* 0x000fe4000800063f */
[----:B-1----:R-:W-:Y:S01]  /*07b0*/  @!UP0 ULEA UR6, UR7, UR6, 0x18 ;  /* 0x0000000607068291 */ /* 0x002fe2000f8ec03f */
[----:B------:R-:W-:Y:S01]  /*07c0*/  VOTEU.ALL UP0, P0 ;  /* 0x00000000003f7886 */ /* 0x000fe20000000000 */
[----:B------:R-:W-:Y:S01]  /*07d0*/  LOP3.LUT P0, RZ, R3, 0x7, RZ, 0xc0, !PT ;  /* 0x0000000703ff7812 */ /* 0x000fe2000780c0ff */
[----:B------:R-:W-:-:S03]  /*07e0*/  UIADD3 UR12, -UR12, URZ, URZ ;  /* 0x0000003f0c0c7290 */ /* 0x000fc6000fffe13f */
[C---:B------:R-:W-:Y:S02]  /*07f0*/  ISETP.LT.U32.AND P0, PT, R161.reuse, 0x2, !P0 ;  /* 0x00000002a100780c */ /* 0x040fe40004701070 */
[----:B------:R-:W-:Y:S01]  /*0800*/  @P3 LEA.HI R0, R161, R161, RZ, 0x1 ;  /* 0x000000a1a1003211 */ /* 0x000fe200078f08ff */
[----:B------:R-:W1:Y:S03]  /*0810*/  FENCE.VIEW.ASYNC.S ;  /* 0x00000000000073c6 */ /* 0x000e660000000000 */
[----:B-1----:R-:W1:Y:S01]  /*0820*/  @!UP0 SYNCS.EXCH.64 URZ, [UR6+0x90], UR4 ;  /* 0x00009004063f85b2 */ /* 0x002e620008000100 */
[----:B------:R-:W-:Y:S02]  /*0830*/  SEL R3, RZ, 0x1, !P0 ;  /* 0x00000001ff037807 */ /* 0x000fe40004000000 */
[----:B------:R-:W-:Y:S02]  /*0840*/  @P3 SHF.R.S32.HI R0, RZ, 0x1, R0 ;  /* 0x00000001ff003819 */ /* 0x000fe40000011400 */
[----:B0-----:R-:W-:Y:S01]  /*0850*/  ISETP.EQ.U32.AND P2, PT, R4, 0x1, PT ;  /* 0x000000010400780c */ /* 0x001fe20003f42070 */
[----:B------:R0:W2:Y:S01]  /*0860*/  @!UP1 SYNCS.EXCH.64 URZ, [UR6+0x98], UR4 ;  /* 0x00009804063f95b2 */ /* 0x0000a20008000100 */
[----:B------:R-:W-:Y:S01]  /*0870*/  NOP ;  /* 0x0000000000007918 */ /* 0x000fe20000000000 */
[----:B0-----:R-:W-:-:S06]  /*0880*/  UIMAD UR4, UR11, UR12, UR10 ;  /* 0x0000000c0b0472a4 */ /* 0x001fcc000f8e020a */
[----:B------:R-:W-:-:S04]  /*0890*/  @P3 ISETP.NE.AND P4, PT, R0, UR4, PT ;  /* 0x0000000400003c0c */ /* 0x000fc8000bf85270 */
[----:B------:R-:W-:-:S04]  /*08a0*/  @P3 SEL R160, RZ, 0x1, P4 ;  /* 0x00000001ffa03807 */ /* 0x000fc80002000000 */
[----:B------:R-:W-:Y:S01]  /*08b0*/  LOP3.LUT R160, R160, R3, RZ, 0xc0, !PT ;  /* 0x00000003a0a07212 */ /* 0x000fe200078ec0ff */
[----:B-1----:R-:W-:Y:S06]  /*08c0*/  @!P2 BRA `(.L_x_4) ;  /* 0x000000000008a947 */ /* 0x002fec0003800000 */
[----:B--234-:R-:W-:Y:S01]  /*08d0*/  UCGABAR_ARV ;  /* 0x00000000000079c7 */ /* 0x01cfe20008000000 */
[----:B------:R-:W-:Y:S05]  /*08e0*/  BRA `(.L_x_5) ;  /* 0x0000000000047947 */ /* 0x000fea0003800000 */
.L_x_4:
[----:B--234-:R-:W-:Y:S01]  /*08f0*/  NOP ;  /* 0x0000000000007918 */ /* 0x01cfe20000000000 */
.L_x_5:
[----:B------:R-:W-:Y:S01]  /*0900*/  ULDC UR4, c[0x0][0x65c] ;  /* 0x0001970000047ab9 */ /* 0x000fe20000000800 */
[----:B------:R-:W-:Y:S01]  /*0910*/  UMOV UR5, URZ ;  /* 0x0000003f00057c82 */ /* 0x000fe20008000000 */
[----:B------:R-:W-:-:S03]  /*0920*/  UISETP.NE.AND UP0, UPT, UR4, 0x1, UPT ;  /* 0x000000010400788c */ /* 0x000fc6000bf05270 */
[----:B------:R-:W-:Y:S01]  /*0930*/  UMOV UR4, UR13 ;  /* 0x0000000d00047c82 */ /* 0x000fe20008000000 */
[----:B------:R-:W-:Y:S02]  /*0940*/  UP2UR UR39, UPR, URZ, 0x1 ;  /* 0x000000013f277883 */ /* 0x000fe40008000000 */
[----:B------:R-:W-:Y:S02]  /*0950*/  PLOP3.LUT P0, PT, PT, PT, UP0, 0x80, 0x0 ;  /* 0x000000000000781c */ /* 0x000fe40003f0f008 */
[----:B------:R-:W-:Y:S02]  /*0960*/  PLOP3.LUT P3, PT, PT, PT, UP0, 0x80, 0x0 ;  /* 0x000000000000781c */ /* 0x000fe40003f6f008 */
[----:B------:R-:W-:Y:S01]  /*0970*/  PLOP3.LUT P5, PT, PT, PT, UP0, 0x80, 0x0 ;  /* 0x000000000000781c */ /* 0x000fe20003faf008 */
[----:B------:R-:W-:Y:S01]  /*0980*/  @UP0 ULDC UR14, c[0x0][0x10] ;  /* 0x00000400000e0ab9 */ /* 0x000fe20000000800 */
[----:B------:R-:W-:Y:S01]  /*0990*/  @UP0 UMOV UR6, UR10 ;  /* 0x0000000a00060c82 */ /* 0x000fe20008000000 */
[----:B------:R-:W-:Y:S01]  /*09a0*/  @UP0 UMOV UR7, URZ ;  /* 0x0000003f00070c82 */ /* 0x000fe20008000000 */
[----:B------:R-:W-:Y:S01]  /*09b0*/  PLOP3.LUT P4, PT, PT, PT, UP0, 0x80, 0x0 ;  /* 0x000000000000781c */ /* 0x000fe20003f8f008 */
[----:B------:R-:W-:-:S03]  /*09c0*/  @UP0 UIMAD.WIDE.U32 UR14, UR13, UR14, UR6 ;  /* 0x0000000e0d0e02a5 */ /* 0x000fc6000f8e0006 */
[----:B------:R-:W-:Y:S01]  /*09d0*/  @!UP0 ULDC UR7, c[0x0][0xc] ;  /* 0x0000030000078ab9 */ /* 0x000fe20000000800 */
[----:B------:R-:W-:Y:S01]  /*09e0*/  @UP0 UMOV UR6, URZ ;  /* 0x0000003f00060c82 */ /* 0x000fe20008000000 */
[----:B------:R-:W-:Y:S01]  /*09f0*/  @!UP0 UIMAD.WIDE.U32 UR4, UR10, UR7, UR4 ;  /* 0x000000070a0482a5 */ /* 0x000fe2000f8e0004 */
[----:B------:R-:W-:Y:S01]  /*0a00*/  IMAD.U32 R2, RZ, RZ, UR14 ;  /* 0x0000000eff027e24 */ /* 0x000fe2000f8e00ff */
[----:B------:R-:W-:Y:S02]  /*0a10*/  @UP0 UIADD3 UR6, UR15, UR6, URZ ;  /* 0x000000060f060290 */ /* 0x000fe4000fffe03f */
[----:B------:R-:W-:Y:S02]  /*0a20*/  IMAD.U32 R3, RZ, RZ, UR15 ;  /* 0x0000000fff037e24 */ /* 0x000fe4000f8e00ff */
[----:B------:R-:W-:Y:S02]  /*0a30*/  @P0 IMAD.MOV.U32 R7, RZ, RZ, R2 ;  /* 0x000000ffff070224 */ /* 0x000fe400078e0002 */
[----:B------:R-:W-:-:S02]  /*0a40*/  IMAD.U32 R5, RZ, RZ, UR5 ;  /* 0x00000005ff057e24 */ /* 0x000fc4000f8e00ff */
[----:B------:R-:W-:Y:S02]  /*0a50*/  IMAD.U32 R2, RZ, RZ, UR4 ;  /* 0x00000004ff027e24 */ /* 0x000fe4000f8e00ff */
[----:B------:R-:W-:Y:S02]  /*0a60*/  @P3 IMAD.U32 R6, RZ, RZ, UR6 ;  /* 0x00000006ff063e24 */ /* 0x000fe4000f8e00ff */
[----:B------:R-:W-:Y:S02]  /*0a70*/  @!P5 IMAD.MOV.U32 R6, RZ, RZ, R5 ;  /* 0x000000ffff06d224 */ /* 0x000fe400078e0005 */
[----:B------:R-:W-:Y:S02]  /*0a80*/  @!P4 IMAD.MOV.U32 R7, RZ, RZ, R2 ;  /* 0x000000ffff07c224 */ /* 0x000fe400078e0002 */
[----:B------:R-:W-:Y:S01]  /*0a90*/  IMAD.U32 R3, RZ, RZ, UR5 ;  /* 0x00000005ff037e24 */ /* 0x000fe2000f8e00ff */
[----:B------:R0:W-:Y:S01]  /*0aa0*/  STL [R1+0xa60], R6 ;  /* 0x000a600601007387 */ /* 0x0001e20000100800 */
[----:B------:R-:W-:-:S03]  /*0ab0*/  IMAD.U32 R4, RZ, RZ, UR4 ;  /* 0x00000004ff047e24 */ /* 0x000fc6000f8e00ff */
[----:B------:R0:W-:Y:S01]  /*0ac0*/  STL [R1+0xa64], R7 ;  /* 0x000a640701007387 */ /* 0x0001e20000100800 */
[----:B------:R-:W-:Y:S05]  /*0ad0*/  @!P2 BRA `(.L_x_6) ;  /* 0x00000000000ca947 */ /* 0x000fea0003800000 */
[----:B------:R-:W-:Y:S01]  /*0ae0*/  UCGABAR_WAIT ;  /* 0x0000000000007dc7 */ /* 0x000fe20008000000 */
[----:B------:R-:W-:Y:S01]  /*0af0*/  CCTL.IVALL ;  /* 0x00000000ff00798f */ /* 0x000fe20002000000 */
[----:B------:R-:W-:Y:S05]  /*0b00*/  BRA `(.L_x_7) ;  /* 0x0000000000047947 */ /* 0x000fea0003800000 */
.L_x_6:
[----:B------:R-:W-:Y:S06]  /*0b10*/  BAR.SYNC.DEFER_BLOCKING 0x0 ;  /* 0x0000000000007b1d */ /* 0x000fec0000010000 */
.L_x_7:
[----:B------:R-:W-:Y:S05]  /*0b20*/  @!P1 BRA `(.L_x_8) ;  /* 0x000003f4000c9947 */ /* 0x000fea0003800000 */
[----:B------:R-:W-:-:S06]  /*0b30*/  UISETP.GT.U32.AND UP0, UPT, UR16, 0x1, UPT ;  /* 0x000000011000788c */ /* 0x000fcc000bf04070 */
[----:B------:R-:W-:-:S13]  /*0b40*/  PLOP3.LUT P0, PT, PT, PT, UP0, 0x80, 0x0 ;  /* 0x000000000000781c */ /* 0x000fda0003f0f008 */
[----:B------:R-:W-:Y:S05]  /*0b50*/  @P0 EXIT ;  /* 0x000000000000094d */ /* 0x000fea0003800000 */
[----:B------:R-:W-:Y:S01]  /*0b60*/  ULDC.64 UR4, c[0x0][0x650] ;  /* 0x0001940000047ab9 */ /* 0x000fe20000000a00 */
[----:B------:R-:W-:Y:S01]  /*0b70*/  UMOV UR49, 0xffffffff ;  /* 0xffffffff00317882 */ /* 0x000fe20000000000 */
[----:B------:R-:W-:Y:S01]  /*0b80*/  ISETP.GE.U32.AND P0, PT, R7, UR4, PT ;  /* 0x0000000407007c0c */ /* 0x000fe2000bf06070 */
[----:B------:R-:W-:Y:S01]  /*0b90*/  UMOV UR48, 0xffffffff ;  /* 0xffffffff00307882 */ /* 0x000fe20000000000 */
[----:B------:R-:W-:Y:S01]  /*0ba0*/  UMOV UR40, 0xffffffff ;  /* 0xffffffff00287882 */ /* 0x000fe20000000000 */
[----:B------:R-:W-:Y:S02]  /*0bb0*/  PRMT R0, RZ, 0x7610, R0 ;  /* 0x00007610ff007816 */ /* 0x000fe40000000000 */
[----:B------:R-:W-:-:S13]  /*0bc0*/  ISETP.GE.U32.AND.EX P0, PT, R6, UR5, PT, P0 ;  /* 0x0000000506007c0c */ /* 0x000fda000bf06100 */
[----:B------:R-:W-:Y:S05]  /*0bd0*/  @P0 BRA `(.L_x_9) ;  /* 0x0000000400480947 */ /* 0x000fea0003800000 */
[----:B------:R-:W-:Y:S01]  /*0be0*/  ULDC.64 UR16, c[0x0][0x628] ;  /* 0x00018a0000107ab9 */ /* 0x000fe20000000a00 */
[C---:B------:R-:W-:Y:S01]  /*0bf0*/  R2UR UR19, R7.reuse ;  /* 0x00000000071372ca */ /* 0x040fe200000e0000 */
[----:B------:R-:W-:Y:S01]  /*0c00*/  ULDC UR18, c[0x0][0x630] ;  /* 0x00018c0000127ab9 */ /* 0x000fe20000000800 */
[----:B------:R-:W-:Y:S02]  /*0c10*/  ISETP.NE.U32.AND P0, PT, RZ, UR16, PT ;  /* 0x00000010ff007c0c */ /* 0x000fe4000bf05070 */
[----:B------:R-:W-:Y:S02]  /*0c20*/  R2UR UR4, R7 ;  /* 0x00000000070472ca */ /* 0x000fe400000e0000 */
[----:B------:R-:W-:Y:S02]  /*0c30*/  ISETP.NE.AND.EX P0, PT, RZ, UR17, PT, P0 ;  /* 0x00000011ff007c0c */ /* 0x000fe4000bf05300 */
[----:B------:R-:W-:-:S11]  /*0c40*/  R2UR UR5, R6 ;  /* 0x00000000060572ca */ /* 0x000fd600000e0000 */
[----:B------:R-:W-:Y:S05]  /*0c50*/  @!P0 BRA `(.L_x_10) ;  /* 0x0000000000308947 */ /* 0x000fea0003800000 */
[----:B------:R-:W-:Y:S01]  /*0c60*/  R2UR UR4, R7 ;  /* 0x00000000070472ca */ /* 0x000fe200000e0000 */
[----:B------:R-:W-:Y:S01]  /*0c70*/  ULDC UR9, c[0x0][0x634] ;  /* 0x00018d0000097ab9 */ /* 0x000fe20000000800 */
[----:B------:R-:W-:-:S11]  /*0c80*/  R2UR UR13, R6 ;  /* 0x00000000060d72ca */ /* 0x000fd600000e0000 */
[----:B------:R-:W-:-:S04]  /*0c90*/  UIADD3 UR9, UP0, UR4, UR9, URZ ;  /* 0x0000000904097290 */ /* 0x000fc8000ff1e03f */
[----:B------:R-:W-:-:S04]  /*0ca0*/  UIADD3.X UR13, URZ, UR13, URZ, UP0, !UPT ;  /* 0x0000000d3f0d7290 */ /* 0x000fc800087fe43f */
[----:B------:R-:W-:-:S04]  /*0cb0*/  UIMAD.WIDE.U32 UR4, UR13, UR16, URZ ;  /* 0x000000100d0472a5 */ /* 0x000fc8000f8e003f */
[----:B------:R-:W-:Y:S02]  /*0cc0*/  UIMAD.WIDE.U32 UR6, UP0, UR9, UR17, UR4 ;  /* 0x00000011090672a5 */ /* 0x000fe4000f800004 */
[----:B------:R-:W-:Y:S02]  /*0cd0*/  UIMAD.WIDE.U32 UR4, UR9, UR16, URZ ;  /* 0x00000010090472a5 */ /* 0x000fe4000f8e003f */
[----:B------:R-:W-:Y:S02]  /*0ce0*/  UIADD3.X UR15, URZ, URZ, URZ, UP0, !UPT ;  /* 0x0000003f3f0f7290 */ /* 0x000fe400087fe43f */
[----:B------:R-:W-:Y:S01]  /*0cf0*/  UIADD3 URZ, UP0, UR5, UR6, URZ ;  /* 0x00000006053f7290 */ /* 0x000fe2000ff1e03f */
[----:B------:R-:W-:-:S03]  /*0d00*/  UMOV UR14, UR7 ;  /* 0x00000007000e7c82 */ /* 0x000fc60008000000 */
[----:B------:R-:W-:-:S12]  /*0d10*/  UIMAD.WIDE.U32.X UR4, UR13, UR17, UR14, UP0 ;  /* 0x000000110d0472a5 */ /* 0x000fd800080e040e */
.L_x_10:
[----:B------:R-:W-:Y:S01]  /*0d20*/  USHF.R.U64 UR40, UR4, UR18, UR5 ;  /* 0x0000001204287299 */ /* 0x000fe20008001205 */
[----:B------:R-:W-:Y:S01]  /*0d30*/  R2UR UR7, R6 ;  /* 0x00000000060772ca */ /* 0x000fe200000e0000 */
[----:B------:R-:W-:Y:S02]  /*0d40*/  USHF.R.U32.HI UR4, URZ, UR18, UR5 ;  /* 0x000000123f047299 */ /* 0x000fe40008011605 */
[----:B------:R-:W-:Y:S01]  /*0d50*/  UIADD3 UR5, UP0, URZ, -UR40, URZ ;  /* 0x800000283f057290 */ /* 0x000fe2000ff1e03f */
[----:B------:R-:W-:Y:S01]  /*0d60*/  ULDC.64 UR14, c[0x0][0x620] ;  /* 0x00018800000e7ab9 */ /* 0x000fe20000000a00 */
[----:B------:R-:W-:Y:S02]  /*0d70*/  UMOV UR6, UR19 ;  /* 0x0000001300067c82 */ /* 0x000fe40008000000 */
[----:B------:R-:W-:Y:S01]  /*0d80*/  UIADD3.X UR4, URZ, ~UR4, URZ, UP0, !UPT ;  /* 0x800000043f047290 */ /* 0x000fe200087fe43f */
[----:B------:R-:W-:Y:S01]  /*0d90*/  ULDC UR9, c[0x0][0x618] ;  /* 0x0001860000097ab9 */ /* 0x000fe20000000800 */
[----:B------:R-:W-:-:S02]  /*0da0*/  UIMAD UR12, UR11, UR12, UR10 ;  /* 0x0000000c0b0c72a4 */ /* 0x000fc4000f8e020a */
[----:B------:R-:W-:Y:S02]  /*0db0*/  UIMAD UR4, UR4, UR14, URZ ;  /* 0x0000000e040472a4 */ /* 0x000fe4000f8e023f */
[----:B------:R-:W-:Y:S02]  /*0dc0*/  UIMAD.WIDE.U32 UR6, UR5, UR14, UR6 ;  /* 0x0000000e050672a5 */ /* 0x000fe4000f8e0006 */
[----:B------:R-:W-:Y:S01]  /*0dd0*/  UIMAD UR4, UR5, UR15, UR4 ;  /* 0x0000000f050472a4 */ /* 0x000fe2000f8e0204 */
[----:B------:R-:W-:Y:S01]  /*0de0*/  ULDC UR10, c[0x0][0x608] ;  /* 0x00018200000a7ab9 */ /* 0x000fe20000000800 */
[----:B------:R-:W-:Y:S02]  /*0df0*/  ULDC UR18, c[0x0][0x658] ;  /* 0x0001960000127ab9 */ /* 0x000fe40000000800 */
[----:B------:R-:W-:Y:S01]  /*0e00*/  UIADD3 UR7, UR7, UR4, URZ ;  /* 0x0000000407077290 */ /* 0x000fe2000fffe03f */
[----:B------:R-:W-:Y:S02]  /*0e10*/  UMOV UR11, 0xffffffff ;  /* 0xffffffff000b7882 */ /* 0x000fe40000000000 */
[----:B------:R-:W-:Y:S01]  /*0e20*/  ULDC.64 UR4, c[0x0][0x640] ;  /* 0x0001900000047ab9 */ /* 0x000fe20000000a00 */
[----:B------:R-:W-:Y:S01]  /*0e30*/  USHF.R.U64 UR16, UR6, UR9, UR7 ;  /* 0x0000000906107299 */ /* 0x000fe20008001207 */
[----:B------:R-:W-:Y:S01]  /*0e40*/  ISETP.NE.U32.AND P0, PT, RZ, UR4, PT ;  /* 0x00000004ff007c0c */ /* 0x000fe2000bf05070 */
[----:B------:R-:W-:-:S02]  /*0e50*/  USHF.R.U32.HI UR7, URZ, UR9, UR7 ;  /* 0x000000093f077299 */ /* 0x000fc40008011607 */
[----:B------:R-:W-:Y:S01]  /*0e60*/  USHF.L.U32 UR6, UR11, UR18, URZ ;  /* 0x000000120b067299 */ /* 0x000fe2000800063f */
[----:B------:R-:W-:Y:S01]  /*0e70*/  ISETP.NE.AND.EX P0, PT, RZ, UR5, PT, P0 ;  /* 0x00000005ff007c0c */ /* 0x000fe2000bf05300 */
[----:B------:R-:W-:Y:S02]  /*0e80*/  USHF.R.U64 UR22, UR16, UR10, UR7 ;  /* 0x0000000a10167299 */ /* 0x000fe40008001207 */
[----:B------:R-:W-:Y:S02]  /*0e90*/  USHF.R.U32.HI UR7, URZ, UR10, UR7 ;  /* 0x0000000a3f077299 */ /* 0x000fe40008011607 */
[----:B------:R-:W-:Y:S02]  /*0ea0*/  UISETP.NE.AND UP1, UPT, UR39, URZ, UPT ;  /* 0x0000003f2700728c */ /* 0x000fe4000bf25270 */
[----:B------:R-:W-:Y:S01]  /*0eb0*/  USHF.R.U64 UR23, UR22, UR18, UR7 ;  /* 0x0000001216177299 */ /* 0x000fe20008001207 */
[----:B------:R-:W-:Y:S01]  /*0ec0*/  ULDC UR17, c[0x0][0x600] ;  /* 0x0001800000117ab9 */ /* 0x000fe20000000800 */
[----:B------:R-:W-:-:S02]  /*0ed0*/  ULOP3.LUT UR13, URZ, UR6, URZ, 0x33, !UPT ;  /* 0x000000063f0d7292 */ /* 0x000fc4000f8e333f */
[----:B------:R-:W-:Y:S02]  /*0ee0*/  UIADD3 UR15, UR17, -0x1, URZ ;  /* 0xffffffff110f7890 */ /* 0x000fe4000fffe03f */
[----:B------:R-:W-:Y:S02]  /*0ef0*/  USEL UR12, UR8, UR12, !UP1 ;  /* 0x0000000c080c7287 */ /* 0x000fe4000c800000 */
[----:B------:R-:W-:Y:S01]  /*0f00*/  USHF.R.U32.HI UR7, URZ, UR18, UR7 ;  /* 0x000000123f077299 */ /* 0x000fe20008011607 */
[----:B------:R-:W-:Y:S01]  /*0f10*/  ULDC UR19, c[0x0][0x648] ;  /* 0x0001920000137ab9 */ /* 0x000fe20000000800 */
[----:B------:R-:W-:Y:S01]  /*0f20*/  ULDC UR20, c[0x0][0x638] ;  /* 0x00018e0000147ab9 */ /* 0x000fe20000000800 */
[----:B------:R-:W-:Y:S01]  /*0f30*/  UMOV UR21, 0x1 ;  /* 0x0000000100157882 */ /* 0x000fe20000000000 */
[----:B------:R-:W-:Y:S01]  /*0f40*/  UMOV UR6, UR23 ;  /* 0x0000001700067c82 */ /* 0x000fe20008000000 */
[----:B------:R-:W-:Y:S07]  /*0f50*/  @!P0 BRA `(.L_x_11) ;  /* 0x0000000000308947 */ /* 0x000fee0003800000 */
[----:B------:R-:W-:Y:S02]  /*0f60*/  ULDC UR10, c[0x0][0x64c] ;  /* 0x00019300000a7ab9 */ /* 0x000fe40000000800 */
        /* <DEDUP_REMOVED lines=8> */
[----:B------:R-:W-:-:S07]  /*0ff0*/  UIMAD.WIDE.U32.X UR4, UR14, UR5, UR10, UP0 ;  /* 0x000000050e0472a5 */ /* 0x000fce00080e040a */
[----:B------:R-:W-:Y:S01]  /*1000*/  UMOV UR6, UR4 ;  /* 0x0000000400067c82 */ /* 0x000fe20008000000 */
[----:B------:R-:W-:-:S05]  /*1010*/  UMOV UR7, UR5 ;  /* 0x0000000500077c82 */ /* 0x000fca0008000000 */
.L_x_11:
[----:B------:R-:W-:Y:S01]  /*1020*/  USHF.R.U64 UR5, UR6, UR19, UR7 ;  /* 0x0000001306057299 */ /* 0x000fe20008001207 */
[----:B------:R-:W-:Y:S01]  /*1030*/  IMAD.MOV.U32 R0, RZ, RZ, 0x1 ;  /* 0x00000001ff007424 */ /* 0x000fe200078e00ff */
[----:B------:R-:W-:Y:S02]  /*1040*/  USHF.L.U32 UR4, UR21, UR18, URZ ;  /* 0x0000001215047299 */ /* 0x000fe4000800063f */
[----:B------:R-:W-:Y:S02]  /*1050*/  ULOP3.LUT UR13, UR22, UR13, URZ, 0xc0, !UPT ;  /* 0x0000000d160d7292 */ /* 0x000fe4000f8ec03f */
[----:B------:R-:W-:Y:S02]  /*1060*/  UIADD3 UR6, -UR5, URZ, URZ ;  /* 0x0000003f05067290 */ /* 0x000fe4000fffe13f */
[----:B------:R-:W-:Y:S02]  /*1070*/  UIMAD UR13, UR4, UR5, UR13 ;  /* 0x00000005040d72a4 */ /* 0x000fe4000f8e020d */
[----:B------:R-:W-:-:S02]  /*1080*/  ULOP3.LUT UR15, UR16, UR15, URZ, 0xc0, !UPT ;  /* 0x0000000f100f7292 */ /* 0x000fc4000f8ec03f */
[----:B------:R-:W-:Y:S01]  /*1090*/  UIMAD UR4, UR6, UR20, UR23 ;  /* 0x00000014060472a4 */ /* 0x000fe2000f8e0217 */
[----:B------:R-:W-:Y:S01]  /*10a0*/  ULDC UR5, c[0x0][0x610] ;  /* 0x0001840000057ab9 */ /* 0x000fe20000000800 */
[----:B------:R-:W-:Y:S02]  /*10b0*/  UISETP.NE.AND UP0, UPT, UR39, URZ, UPT ;  /* 0x0000003f2700728c */ /* 0x000fe4000bf05270 */
[----:B------:R-:W-:Y:S02]  /*10c0*/  UIMAD UR12, UR13, UR5, UR12 ;  /* 0x000000050d0c72a4 */ /* 0x000fe4000f8e020c */
[----:B------:R-:W-:-:S04]  /*10d0*/  UIMAD UR4, UR4, UR17, UR15 ;  /* 0x00000011040472a4 */ /* 0x000fc8000f8e020f */
[----:B------:R-:W-:Y:S02]  /*10e0*/  USEL UR48, UR4, UR12, !UP0 ;  /* 0x0000000c04307287 */ /* 0x000fe4000c000000 */
[----:B------:R-:W-:-:S12]  /*10f0*/  USEL UR49, UR12, UR4, !UP0 ;  /* 0x000000040c317287 */ /* 0x000fd8000c000000 */
.L_x_9:
[----:B------:R-:W-:-:S08]  /*1100*/  NOP ;  /* 0x0000000000007918 */ /* 0x000fd00000000000 */
[----:B------:R-:W1:Y:S02]  /*1110*/  USETMAXREG.TRY_ALLOC.CTAPOOL UP0, 0xf0 ;  /* 0x000000f0000079c8 */ /* 0x000e640008000600 */
[----:B-1----:R-:W-:-:S13]  /*1120*/  PLOP3.LUT P0, PT, PT, PT, UP0, 0x80, 0x0 ;  /* 0x000000000000781c */ /* 0x002fda0003f0f008 */
[----:B------:R-:W-:Y:S05]  /*1130*/  @!P0 BRA `(.L_x_9) ;  /* 0xfffffffc00f08947 */ /* 0x000fea000383ffff */
[----:B------:R-:W-:Y:S01]  /*1140*/  ULDC.64 UR4, c[0x0][0x598] ;  /* 0x0001660000047ab9 */ /* 0x000fe20000000a00 */
[----:B------:R-:W-:Y:S01]  /*1150*/  ULDC.64 UR50, c[0x0][0x208] ;  /* 0x0000820000327ab9 */ /* 0x000fe20000000a00 */
[----:B------:R-:W-:-:S04]  /*1160*/  ISETP.NE.U32.AND P0, PT, RZ, UR4, PT ;  /* 0x00000004ff007c0c */ /* 0x000fc8000bf05070 */
[----:B------:R-:W-:-:S13]  /*1170*/  ISETP.NE.AND.EX P0, PT, RZ, UR5, PT, P0 ;  /* 0x00000005ff007c0c */ /* 0x000fda000bf05300 */
[----:B------:R-:W-:Y:S05]  /*1180*/  @!P0 BRA `(.L_x_12) ;  /* 0x00000000001c8947 */ /* 0x000fea0003800000 */
[----:B------:R-:W1:Y:S02]  /*1190*/  LDC.64 R2, c[0x0][0x598] ;  /* 0x00016600ff027b82 */ /* 0x000e640000000a00 */
[----:B-1----:R-:W2:Y:S02]  /*11a0*/  LDG.E.64 R2, desc[UR50][R2.64] ;  /* 0x0000003202027981 */ /* 0x002ea4000c1e1b00 */
[----:B--2---:R-:W-:-:S04]  /*11b0*/  ISETP.NE.U32.AND P0, PT, R2, RZ, PT ;  /* 0x000000ff0200720c */ /* 0x004fc80003f05070 */
[----:B------:R-:W-:-:S13]  /*11c0*/  ISETP.NE.AND.EX P0, PT, R3, RZ, PT, P0 ;  /* 0x000000ff0300720c */ /* 0x000fda0003f05300 */
[----:B------:R-:W-:Y:S05]  /*11d0*/  @!P0 BRA `(.L_x_12) ;  /* 0x0000000000088947 */ /* 0x000fea0003800000 */
[----:B------:R1:W5:Y:S01]  /*11e0*/  LD.E R17, desc[UR50][R2.64] ;  /* 0x0000003202117980 */ /* 0x000362000c101900 */
[----:B------:R-:W-:Y:S05]  /*11f0*/  BRA `(.L_x_13) ;  /* 0x0000000000247947 */ /* 0x000fea0003800000 */
.L_x_12:
[----:B------:R-:W-:Y:S02]  /*1200*/  ULDC.64 UR4, c[0x0][0x588] ;  /* 0x0001620000047ab9 */ /* 0x000fe40000000a00 */
[----:B------:R-:W-:-:S04]  /*1210*/  ISETP.NE.U32.AND P0, PT, RZ, UR4, PT ;  /* 0x00000004ff007c0c */ /* 0x000fc8000bf05070 */
[----:B------:R-:W-:-:S13]  /*1220*/  ISETP.NE.AND.EX P0, PT, RZ, UR5, PT, P0 ;  /* 0x00000005ff007c0c */ /* 0x000fda000bf05300 */
[----:B------:R-:W-:Y:S05]  /*1230*/  @!P0 BRA `(.L_x_14) ;  /* 0x00000000000c8947 */ /* 0x000fea0003800000 */
[----:B------:R-:W1:Y:S02]  /*1240*/  LDC.64 R2, c[0x0][0x588] ;  /* 0x00016200ff027b82 */ /* 0x000e640000000a00 */
[----:B-1----:R2:W5:Y:S01]  /*1250*/  LDG.E R17, desc[UR50][R2.64] ;  /* 0x0000003202117981 */ /* 0x002562000c1e1900 */
[----:B------:R-:W-:Y:S05]  /*1260*/  BRA `(.L_x_13) ;  /* 0x0000000000087947 */ /* 0x000fea0003800000 */
.L_x_14:
[----:B------:R-:W-:Y:S02]  /*1270*/  ULDC UR4, c[0x0][0x580] ;  /* 0x0001600000047ab9 */ /* 0x000fe40000000800 */
[----:B------:R-:W-:-:S07]  /*1280*/  IMAD.U32 R17, RZ, RZ, UR4 ;  /* 0x00000004ff117e24 */ /* 0x000fce000f8e00ff */
.L_x_13:
[----:B------:R-:W-:Y:S02]  /*1290*/  ULDC.64 UR4, c[0x0][0x5a0] ;  /* 0x0001680000047ab9 */ /* 0x000fe40000000a00 */
[----:B------:R-:W-:-:S04]  /*12a0*/  ISETP.NE.U32.AND P0, PT, RZ, UR4, PT ;  /* 0x00000004ff007c0c */ /* 0x000fc8000bf05070 */
[----:B------:R-:W-:-:S13]  /*12b0*/  ISETP.NE.AND.EX P0, PT, RZ, UR5, PT, P0 ;  /* 0x00000005ff007c0c */ /* 0x000fda000bf05300 */
[----:B------:R-:W-:Y:S05]  /*12c0*/  @!P0 BRA `(.L_x_15) ;  /* 0x00000000001c8947 */ /* 0x000fea0003800000 */
[----:B-12---:R-:W1:Y:S02]  /*12d0*/  LDC.64 R2, c[0x0][0x5a0] ;  /* 0x00016800ff027b82 */ /* 0x006e640000000a00 */
[----:B-1----:R-:W2:Y:S02]  /*12e0*/  LDG.E.64 R2, desc[UR50][R2.64] ;  /* 0x0000003202027981 */ /* 0x002ea4000c1e1b00 */
[----:B--2---:R-:W-:-:S04]  /*12f0*/  ISETP.NE.U32.AND P0, PT, R2, RZ, PT ;  /* 0x000000ff0200720c */ /* 0x004fc80003f05070 */
[----:B------:R-:W-:-:S13]  /*1300*/  ISETP.NE.AND.EX P0, PT, R3, RZ, PT, P0 ;  /* 0x000000ff0300720c */ /* 0x000fda0003f05300 */
[----:B------:R-:W-:Y:S05]  /*1310*/  @!P0 BRA `(.L_x_15) ;  /* 0x0000000000088947 */ /* 0x000fea0003800000 */
[----:B------:R1:W5:Y:S01]  /*1320*/  LD.E R18, desc[UR50][R2.64] ;  /* 0x0000003202127980 */ /* 0x000362000c101900 */
[----:B------:R-:W-:Y:S05]  /*1330*/  BRA `(.L_x_16) ;  /* 0x0000000000247947 */ /* 0x000fea0003800000 */
.L_x_15:
[----:B------:R-:W-:Y:S02]  /*1340*/  ULDC.64 UR4, c[0x0][0x590] ;  /* 0x0001640000047ab9 */ /* 0x000fe40000000a00 */
[----:B------:R-:W-:-:S04]  /*1350*/  ISETP.NE.U32.AND P0, PT, RZ, UR4, PT ;  /* 0x00000004ff007c0c */ /* 0x000fc8000bf05070 */
[----:B------:R-:W-:-:S13]  /*1360*/  ISETP.NE.AND.EX P0, PT, RZ, UR5, PT, P0 ;  /* 0x00000005ff007c0c */ /* 0x000fda000bf05300 */
[----:B------:R-:W-:Y:S05]  /*1370*/  @!P0 BRA `(.L_x_17) ;  /* 0x00000000000c8947 */ /* 0x000fea0003800000 */
[----:B------:R-:W3:Y:S02]  /*1380*/  LDC.64 R18, c[0x0][0x590] ;  /* 0x00016400ff127b82 */ /* 0x000ee40000000a00 */
[----:B---3--:R3:W5:Y:S01]  /*1390*/  LDG.E R18, desc[UR50][R18.64] ;  /* 0x0000003212127981 */ /* 0x008762000c1e1900 */
[----:B------:R-:W-:Y:S05]  /*13a0*/  BRA `(.L_x_16) ;  /* 0x0000000000087947 */ /* 0x000fea0003800000 */
.L_x_17:
[----:B------:R-:W-:Y:S02]  /*13b0*/  ULDC UR4, c[0x0][0x584] ;  /* 0x0001610000047ab9 */ /* 0x000fe40000000800 */
[----:B------:R-:W-:-:S07]  /*13c0*/  IMAD.U32 R18, RZ, RZ, UR4 ;  /* 0x00000004ff127e24 */ /* 0x000fce000f8e00ff */
.L_x_16:
[----:B------:R-:W-:-:S13]  /*13d0*/  LOP3.LUT P0, RZ, R0, 0xff, RZ, 0xc0, !PT ;  /* 0x000000ff00ff7812 */ /* 0x000fda000780c0ff */
[----:B------:R-:W-:Y:S05]  /*13e0*/  @!P0 EXIT ;  /* 0x000000000000894d */ /* 0x000fea0003800000 */
[----:B------:R-:W-:Y:S01]  /*13f0*/  ULDC UR4, c[0x0][0x28c] ;  /* 0x0000a30000047ab9 */ /* 0x000fe20000000800 */
[----:B------:R-:W-:Y:S01]  /*1400*/  ULDC.64 UR46, c[0x0][0x5c8] ;  /* 0x00017200002e7ab9 */ /* 0x000fe20000000a00 */
[----:B------:R-:W-:Y:S02]  /*1410*/  UIADD3 UR4, UR4, 0x1f, URZ ;  /* 0x0000001f04047890 */ /* 0x000fe4000fffe03f */
[----:B------:R-:W-:Y:S02]  /*1420*/  USHF.L.U64.HI UR41, UR46, 0x7, UR47 ;  /* 0x000000072e297899 */ /* 0x000fe4000801022f */
[----:B------:R-:W-:Y:S02]  /*1430*/  USHF.R.S32.HI UR5, URZ, 0x1f, UR4 ;  /* 0x0000001f3f057899 */ /* 0x000fe40008011404 */
[----:B------:R-:W-:Y:S02]  /*1440*/  USHF.L.U32 UR42, UR46, 0x7, URZ ;  /* 0x000000072e2a7899 */ /* 0x000fe4000800063f */
[----:B------:R-:W-:-:S02]  /*1450*/  ULEA.HI UR5, UR5, UR4, URZ, 0x5 ;  /* 0x0000000405057291 */ /* 0x000fc4000f8f283f */
[----:B------:R-:W-:Y:S02]  /*1460*/  USHF.L.U64.HI UR43, UR46, 0x3, UR47 ;  /* 0x000000032e2b7899 */ /* 0x000fe4000801022f */
[----:B------:R-:W-:Y:S02]  /*1470*/  USHF.L.U32 UR44, UR46, 0x3, URZ ;  /* 0x000000032e2c7899 */ /* 0x000fe4000800063f */
[----:B------:R-:W-:Y:S02]  /*1480*/  USHF.L.U64.HI UR45, UR46, 0x8, UR47 ;  /* 0x000000082e2d7899 */ /* 0x000fe4000801022f */
[----:B------:R-:W-:Y:S02]  /*1490*/  USHF.L.U32 UR46, UR46, 0x8, URZ ;  /* 0x000000082e2e7899 */ /* 0x000fe4000800063f */
[----:B------:R-:W-:Y:S01]  /*14a0*/  USHF.R.S32.HI UR47, URZ, 0x5, UR5 ;  /* 0x000000053f2f7899 */ /* 0x000fe20008011405 */
[----:B------:R-:W-:Y:S01]  /*14b0*/  UMOV UR36, URZ ;  /* 0x0000003f00247c82 */ /* 0x000fe20008000000 */
[----:B------:R-:W-:-:S10]  /*14c0*/  UMOV UR37, URZ ;  /* 0x0000003f00257c82 */ /* 0x000fd40008000000 */
.L_x_1575:
[----:B----4-:R-:W4:Y:S01]  /*14d0*/  S2R R0, SR_TID.X ;  /* 0x0000000000007919 */ /* 0x010f220000002100 */
[----:B------:R-:W0:Y:S01]  /*14e0*/  S2UR UR7, SR_CgaCtaId ;  /* 0x00000000000779c3 */ /* 0x000e220000008800 */
[----:B------:R-:W-:Y:S02]  /*14f0*/  UMOV UR6, 0x400 ;  /* 0x0000040000067882 */ /* 0x000fe40000000000 */
[----:B0-----:R-:W-:Y:S01]  /*1500*/  ULEA UR6, UR7, UR6, 0x18 ;  /* 0x0000000607067291 */ /* 0x001fe2000f8ec03f */
[----:B----4-:R-:W-:-:S04]  /*1510*/  LOP3.LUT R0, R0, 0x80, RZ, 0xc0, !PT ;  /* 0x0000008000007812 */ /* 0x010fc800078ec0ff */
[----:B------:R-:W-:-:S06]  /*1520*/  SHF.R.U32.HI R0, RZ, 0x7, R0 ;  /* 0x00000007ff007819 */ /* 0x000fcc0000011600 */
[----:B------:R-:W0:Y:S02]  /*1530*/  SHFL.IDX PT, R0, R0, RZ, 0x1f ;  /* 0x00001fff00007589 */ /* 0x000e2400000e0000 */
[----:B0-----:R-:W-:-:S13]  /*1540*/  R2UR UR4, R0 ;  /* 0x00000000000472ca */ /* 0x001fda00000e0000 */
[----:B------:R-:W-:-:S04]  /*1550*/  ULEA.HI UR5, UR4, UR4, URZ, 0x1 ;  /* 0x0000000404057291 */ /* 0x000fc8000f8f083f */
[----:B------:R-:W-:-:S04]  /*1560*/  ULOP3.LUT UR5, UR5, 0x1ffffe, URZ, 0xc0, !UPT ;  /* 0x001ffffe05057892 */ /* 0x000fc8000f8ec03f */
[----:B------:R-:W-:-:S03]  /*1570*/  UIADD3 UR5, UR4, -UR5, URZ ;  /* 0x8000000504057290 */ /* 0x000fc6000fffe03f */
[----:B------:R-:W-:Y:S01]  /*1580*/  ULDC UR4, c[0x0][0x28c] ;  /* 0x0000a30000047ab9 */ /* 0x000fe20000000800 */
[----:B------:R-:W-:Y:S01]  /*1590*/  ULEA UR5, UR5, UR6, 0xb ;  /* 0x0000000605057291 */ /* 0x000fe2000f8e583f */
[----:B------:R-:W-:-:S03]  /*15a0*/  ISETP.LT.AND P0, PT, RZ, UR4, PT ;  /* 0x00000004ff007c0c */ /* 0x000fc6000bf01270 */
[----:B------:R-:W-:-:S04]  /*15b0*/  UIADD3 UR5, UR5, 0x180, URZ ;  /* 0x0000018005057890 */ /* 0x000fc8000fffe03f */
[----:B------:R-:W-:-:S04]  /*15c0*/  USHF.R.U32.HI UR5, URZ, 0x4, UR5 ;  /* 0x000000043f057899 */ /* 0x000fc80008011605 */
[----:B------:R-:W-:Y:S02]  /*15d0*/  ULOP3.LUT UR52, UR5, 0x3fff, URZ, 0xc0, !UPT ;  /* 0x00003fff05347892 */ /* 0x000fe4000f8ec03f */
[----:B-1-3-5:R-:W-:Y:S10]  /*15e0*/  @P0 BRA `(.L_x_18) ;  /* 0x0000000000400947 */ /* 0x02aff40003800000 */
[----:B------:R-:W-:Y:S01]  /*15f0*/  MOV R0, 0x0 ;  /* 0x0000000000007802 */ /* 0x000fe20000000f00 */
[----:B------:R-:W-:Y:S01]  /*1600*/  ULDC.64 UR4, c[0x4][0x68] ;  /* 0x01001a0000047ab9 */ /* 0x000fe20000000a00 */
[----:B------:R-:W-:Y:S01]  /*1610*/  ULDC.64 UR6, c[0x4][0x8] ;  /* 0x0100020000067ab9 */ /* 0x000fe20000000a00 */
[----:B------:R-:W-:Y:S01]  /*1620*/  IMAD.U32 R4, RZ, RZ, UR4 ;  /* 0x00000004ff047e24 */ /* 0x000fe2000f8e00ff */
[----:B-12---:R0:W1:Y:S01]  /*1630*/  LDC.64 R2, c[0x4][R0] ;  /* 0x0100000000027b82 */ /* 0x0060620000000a00 */
[----:B------:R-:W-:Y:S01]  /*1640*/  IMAD.U32 R5, RZ, RZ, UR5 ;  /* 0x00000005ff057e24 */ /* 0x000fe2000f8e00ff */
[----:B------:R-:W-:Y:S01]  /*1650*/  ULDC.64 UR4, c[0x4][0x70] ;  /* 0x01001c0000047ab9 */ /* 0x000fe20000000a00 */
[----:B------:R-:W-:Y:S02]  /*1660*/  IMAD.U32 R10, RZ, RZ, UR6 ;  /* 0x00000006ff0a7e24 */ /* 0x000fe4000f8e00ff */
[----:B------:R-:W-:Y:S02]  /*1670*/  IMAD.U32 R6, RZ, RZ, UR4 ;  /* 0x00000004ff067e24 */ /* 0x000fe4000f8e00ff */
[----:B------:R-:W-:-:S02]  /*1680*/  IMAD.U32 R7, RZ, RZ, UR5 ;  /* 0x00000005ff077e24 */ /* 0x000fc4000f8e00ff */
[----:B------:R-:W-:Y:S02]  /*1690*/  IMAD.U32 R11, RZ, RZ, UR7 ;  /* 0x00000007ff0b7e24 */ /* 0x000fe4000f8e00ff */
[----:B------:R-:W-:Y:S02]  /*16a0*/  IMAD.MOV.U32 R8, RZ, RZ, 0x1e1 ;  /* 0x000001e1ff087424 */ /* 0x000fe400078e00ff */
[----:B------:R-:W-:Y:S02]  /*16b0*/  IMAD.MOV.U32 R12, RZ, RZ, 0x1 ;  /* 0x00000001ff0c7424 */ /* 0x000fe400078e00ff */
[----:B0-----:R-:W-:-:S07]  /*16c0*/  IMAD.MOV.U32 R13, RZ, RZ, RZ ;  /* 0x000000ffff0d7224 */ /* 0x001fce00078e00ff */
[----:B------:R-:W-:-:S07]  /*16d0*/  LEPC R20, `(.L_x_18) ;  /* 0x000000001014794e */ /* 0x000fce0000000000 */
[----:B-1-3-5:R-:W-:Y:S05]  /*16e0*/  CALL.ABS.NOINC R2 ;  /* 0x0000000002007343 */ /* 0x02afea0003c00000 */
.L_x_18:
[----:B------:R-:W-:-:S06]  /*16f0*/  ULOP3.LUT UR4, UR38, 0x1, URZ, 0xfc, !UPT ;  /* 0x0000000126047892 */ /* 0x000fcc000f8efc3f */
[----:B------:R-:W-:-:S05]  /*1700*/  IMAD.U32 R0, RZ, RZ, UR4 ;  /* 0x00000004ff007e24 */ /* 0x000fca000f8e00ff */
[----:B------:R-:W-:-:S13]  /*1710*/  ISETP.NE.AND P0, PT, R0, 0x3, PT ;  /* 0x000000030000780c */ /* 0x000fda0003f05270 */
[----:B------:R-:W-:Y:S05]  /*1720*/  @!P0 BRA `(.L_x_19) ;  /* 0x0000000000048947 */ /* 0x000fea0003800000 */
[----:B------:R-:W-:Y:S01]  /*1730*/  BPT.TRAP 0x1 ;  /* 0x000000040000795c */ /* 0x000fe20000300000 */
.L_x_19:
[----:B------:R-:W0:Y:S01]  /*1740*/  S2UR UR5, SR_CgaCtaId ;  /* 0x00000000000579c3 */ /* 0x000e220000008800 */
[----:B------:R-:W-:Y:S01]  /*1750*/  UMOV UR4, 0x400 ;  /* 0x0000040000047882 */ /* 0x000fe20000000000 */
[----:B-12---:R-:W-:Y:S02]  /*1760*/  IMAD.U32 R2, RZ, RZ, UR36 ;  /* 0x00000024ff027e24 */ /* 0x006fe4000f8e00ff */
[----:B------:R-:W-:-:S03]  /*1770*/  IMAD.U32 R3, RZ, RZ, UR37 ;  /* 0x00000025ff037e24 */ /* 0x000fc6000f8e00ff */
[----:B------:R-:W-:Y:S01]  /*1780*/  SHF.L.U32 R2, R2, 0x1f, RZ ;  /* 0x0000001f02027819 */ /* 0x000fe200000006ff */
[----:B0-----:R-:W-:-:S06]  /*1790*/  ULEA UR4, UR5, UR4, 0x18 ;  /* 0x0000000405047291 */ /* 0x001fcc000f8ec03f */
[----:B------:R-:W-:-:S04]  /*17a0*/  IMAD.U32 R0, RZ, RZ, UR4 ;  /* 0x00000004ff007e24 */ /* 0x000fc8000f8e00ff */
[----:B------:R-:W-:-:S04]  /*17b0*/  IMAD R3, R3, 0x8, R0 ;  /* 0x0000000803037824 */ /* 0x000fc800078e0200 */
[----:B------:R0:W1:Y:S01]  /*17c0*/  SYNCS.PHASECHK.TRANS64.TRYWAIT P1, [R3+URZ], R2 ;  /* 0x00000002030075a7 */ /* 0x000062000802017f */
[----:B------:R-:W-:Y:S05]  /*17d0*/  @!P0 BRA `(.L_x_20) ;  /* 0x0000000000048947 */ /* 0x000fea0003800000 */
[----:B------:R-:W-:Y:S01]  /*17e0*/  BPT.TRAP 0x1 ;  /* 0x000000040000795c */ /* 0x000fe20000300000 */
.L_x_20:
[----:B-1----:R-:W-:Y:S05]  /*17f0*/  @P1 BRA `(.L_x_21) ;  /* 0x0000000000081947 */ /* 0x002fea0003800000 */
[----:B------:R-:W1:Y:S02]  /*1800*/  SYNCS.PHASECHK.TRANS64.TRYWAIT P1, [R3+URZ], R2 ;  /* 0x00000002030075a7 */ /* 0x000e64000802017f */
[----:B-1----:R-:W-:Y:S05]  /*1810*/  @!P1 BRA `(.L_x_22) ;  /* 0x0000040000349947 */ /* 0x002fea0003800000 */
.L_x_21:
[----:B------:R-:W-:-:S04]  /*1820*/  UISETP.LT.AND UP0, UPT, UR47, 0x1, UPT ;  /* 0x000000012f00788c */ /* 0x000fc8000bf01270 */
[----:B------:R-:W-:-:S06]  /*1830*/  USEL UR4, UR47, 0x1, UP0 ;  /* 0x000000012f047887 */ /* 0x000fcc0008000000 */
[----:B------:R-:W-:Y:S01]  /*1840*/  IMAD.U32 R4, RZ, RZ, UR4 ;  /* 0x00000004ff047e24 */ /* 0x000fe2000f8e00ff */
[----:B------:R-:W-:Y:S05]  /*1850*/  WARPSYNC.ALL ;  /* 0x0000000000007948 */ /* 0x000fea0003800000 */
[----:B------:R-:W-:-:S04]  /*1860*/  IADD3 R4, -R4, UR47, RZ ;  /* 0x0000002f04047c10 */ /* 0x000fc8000fffe1ff */
[----:B------:R-:W-:Y:S02]  /*1870*/  ISETP.GE.AND P1, PT, R4, 0x1, PT ;  /* 0x000000010400780c */ /* 0x000fe40003f26270 */
[----:B------:R-:W-:Y:S01]  /*1880*/  R2UR UR4, R0 ;  /* 0x00000000000472ca */ /* 0x000fe200000e0000 */
[----:B------:R-:W-:Y:S01]  /*1890*/  ULOP3.LUT UR12, UR52, 0x10000, URZ, 0xfc, !UPT ;  /* 0x00010000340c7892 */ /* 0x000fe2000f8efc3f */
[----:B------:R-:W-:Y:S01]  /*18a0*/  WARPGROUP.ARRIVE ;  /* 0x00000000000079c5 */ /* 0x000fe20000000000 */
[----:B------:R-:W-:Y:S01]  /*18b0*/  UMOV UR5, 0xc0000010 ;  /* 0xc000001000057882 */ /* 0x000fe20000000000 */
[----:B------:R-:W-:Y:S01]  /*18c0*/  UMOV UR7, 0xc0000010 ;  /* 0xc000001000077882 */ /* 0x000fe20000000000 */
[----:B------:R-:W-:Y:S01]  /*18d0*/  UIMAD UR14, UR37, 0x300, UR12 ;  /* 0x00000300250e78a4 */ /* 0x000fe2000f8e020c */
[----:B------:R-:W-:Y:S01]  /*18e0*/  UMOV UR9, UR5 ;  /* 0x0000000500097c82 */ /* 0x000fe20008000000 */
[----:B------:R-:W-:-:S06]  /*18f0*/  UMOV UR11, 0xc0000010 ;  /* 0xc0000010000b7882 */ /* 0x000fcc0000000000 */
[----:B------:R-:W-:-:S04]  /*1900*/  UIADD3 UR4, UR4, 0x18180, URZ ;  /* 0x0001818004047890 */ /* 0x000fc8000fffe03f */
[----:B------:R-:W-:-:S04]  /*1910*/  USHF.R.U32.HI UR4, URZ, 0x4, UR4 ;  /* 0x000000043f047899 */ /* 0x000fc80008011604 */
[----:B------:R-:W-:-:S04]  /*1920*/  ULOP3.LUT UR4, UR4, 0x3fff, URZ, 0xc0, !UPT ;  /* 0x00003fff04047892 */ /* 0x000fc8000f8ec03f */
[----:B------:R-:W-:-:S03]  /*1930*/  ULOP3.LUT UR13, UR4, 0x10000, URZ, 0xfc, !UPT ;  /* 0x00010000040d7892 */ /* 0x000fc6000f8efc3f */
[----:B------:R-:W-:Y:S01]  /*1940*/  UMOV UR4, UR14 ;  /* 0x0000000e00047c82 */ /* 0x000fe20008000000 */
[----:B------:R-:W-:Y:S01]  /*1950*/  ULEA UR6, UR37, UR13, 0xa ;  /* 0x0000000d25067291 */ /* 0x000fe2000f8e503f */
[----:B------:R-:W-:-:S03]  /*1960*/  UMOV UR8, UR4 ;  /* 0x0000000400087c82 */ /* 0x000fc60008000000 */
[----:B------:R-:W-:-:S05]  /*1970*/  UIADD3 UR10, UR6, 0x200, URZ ;  /* 0x00000200060a7890 */ /* 0x000fca000fffe03f */
[----:B------:R-:W-:Y:S03]  /*1980*/  IGMMA.64x256x32.S8.S8 R24, gdesc[UR4], RZ, !UPT, gsb0 ;  /* 0x06600000041879f1 */ /* 0x000fe6000c0410ff */
[----:B------:R-:W-:Y:S02]  /*1990*/  WARPGROUP.DEPBAR.LE gsb0, 0x0 ;  /* 0x00008000000079c5 */ /* 0x000fe40000010000 */
[----:B------:R-:W-:Y:S04]  /*19a0*/  STL.64 [R1+0x800], R24 ;  /* 0x0008001801007387 */ /* 0x000fe80000100a00 */
        /* <DEDUP_REMOVED lines=62> */
[----:B------:R2:W-:Y:S02]  /*1d90*/  STL.64 [R1+0x9f8], R150 ;  /* 0x0009f89601007387 */ /* 0x0005e40000100a00 */
[----:B--2---:R-:W-:-:S06]  /*1da0*/  WARPGROUP.ARRIVE ;  /* 0x00000000000079c5 */ /* 0x004fcc0000000000 */
[----:B------:R-:W-:Y:S01]  /*1db0*/  IGMMA.64x256x32.S8.S8 R24, gdesc[UR8], RZ, !UPT, gsb0 ;  /* 0x06600000081879f1 */ /* 0x000fe2000c0410ff */
[----:B------:R-:W-:Y:S01]  /*1dc0*/  UIADD3 UR8, UR14, 0x100, URZ ;  /* 0x000001000e087890 */ /* 0x000fe2000fffe03f */
[----:B------:R-:W-:Y:S02]  /*1dd0*/  UMOV UR9, 0xc0000010 ;  /* 0xc000001000097882 */ /* 0x000fe40000000000 */
[----:B------:R-:W-:-:S04]  /*1de0*/  UMOV UR5, UR9 ;  /* 0x0000000900057c82 */ /* 0x000fc80008000000 */
[----:B------:R-:W-:Y:S01]  /*1df0*/  UMOV UR4, UR8 ;  /* 0x0000000800047c82 */ /* 0x000fe20008000000 */
        /* <DEDUP_REMOVED lines=66> */
[----:B------:R-:W-:Y:S03]  /*2220*/  IGMMA.64x256x32.S8.S8 R24, gdesc[UR8], RZ, !UPT, gsb0 ;  /* 0x06600000081879f1 */ /* 0x000fe6000c0410ff */
[----:B------:R-:W-:Y:S02]  /*2230*/  WARPGROUP.DEPBAR.LE gsb0, 0x0 ;  /* 0x00008000000079c5 */ /* 0x000fe40000010000 */
[----:B------:R-:W-:Y:S04]  /*2240*/  STL.64 [R1], R24 ;  /* 0x0000001801007387 */ /* 0x000fe80000100a00 */
        /* <DEDUP_REMOVED lines=66> */
[----:B------:R-:W-:Y:S01]  /*2670*/  UMOV UR5, 0xc0000010 ;  /* 0xc000001000057882 */ /* 0x000fe20000000000 */
        /* <DEDUP_REMOVED lines=67> */
[----:B------:R-:W-:Y:S01]  /*2ab0*/  UMOV UR6, UR10 ;  /* 0x0000000a00067c82 */ /* 0x000fe20008000000 */
        /* <DEDUP_REMOVED lines=69> */
[----:B------:R-:W-:Y:S05]  /*2f10*/  @!P1 BRA `(.L_x_23) ;  /* 0x0000004c00f49947 */ /* 0x000fea0003800000 */
[----:B------:R-:W-:Y:S02]  /*2f20*/  UIADD3 UR4, UR37, 0x1, URZ ;  /* 0x0000000125047890 */ /* 0x000fe4000fffe03f */
[----:B01----:R-:W-:Y:S02]  /*2f30*/  IMAD.U32 R2, RZ, RZ, UR37 ;  /* 0x00000025ff027e24 */ /* 0x003fe4000f8e00ff */
[----:B------:R-:W-:-:S04]  /*2f40*/  UISETP.NE.AND UP0, UPT, UR4, 0x8, UPT ;  /* 0x000000080400788c */ /* 0x000fc8000bf05270 */
[----:B------:R-:W-:Y:S02]  /*2f50*/  USEL UR5, URZ, 0x1, UP0 ;  /* 0x000000013f057887 */ /* 0x000fe40008000000 */
[----:B------:R-:W-:Y:S02]  /*2f60*/  USEL UR14, UR4, URZ, UP0 ;  /* 0x0000003f040e7287 */ /* 0x000fe40008000000 */
[----:B------:R-:W-:-:S06]  /*2f70*/  ULOP3.LUT UR5, UR36, UR5, URZ, 0x3c, !UPT ;  /* 0x0000000524057292 */ /* 0x000fcc000f8e3c3f */
[----:B------:R-:W-:-:S07]  /*2f80*/  IMAD.U32 R3, RZ, RZ, UR5 ;  /* 0x00000005ff037e24 */ /* 0x000fce000f8e00ff */
.L_x_30:
[----:B------:R-:W-:Y:S05]  /*2f90*/  @!P0 BRA `(.L_x_24) ;  /* 0x0000000000048947 */ /* 0x000fea0003800000 */
[----:B------:R-:W-:Y:S01]  /*2fa0*/  BPT.TRAP 0x1 ;  /* 0x000000040000795c */ /* 0x000fe20000300000 */
.L_x_24:
[----:B------:R-:W0:Y:S01]  /*2fb0*/  S2UR UR5, SR_CgaCtaId ;  /* 0x00000000000579c3 */ /* 0x000e220000008800 */
[----:B------:R-:W-:Y:S01]  /*2fc0*/  UMOV UR4, 0x400 ;  /* 0x0000040000047882 */ /* 0x000fe20000000000 */
[----:B------:R-:W-:Y:S01]  /*2fd0*/  IMAD.U32 R5, RZ, RZ, UR14 ;  /* 0x0000000eff057e24 */ /* 0x000fe2000f8e00ff */
[----:B------:R-:W-:Y:S01]  /*2fe0*/  SHF.L.U32 R6, R3, 0x1f, RZ ;  /* 0x0000001f03067819 */ /* 0x000fe200000006ff */
[----:B0-----:R-:W-:-:S06]  /*2ff0*/  ULEA UR4, UR5, UR4, 0x18 ;  /* 0x0000000405047291 */ /* 0x001fcc000f8ec03f */
[----:B------:R-:W-:-:S04]  /*3000*/  IMAD.U32 R0, RZ, RZ, UR4 ;  /* 0x00000004ff007e24 */ /* 0x000fc8000f8e00ff */
[----:B------:R-:W-:-:S04]  /*3010*/  IMAD R5, R5, 0x8, R0 ;  /* 0x0000000805057824 */ /* 0x000fc800078e0200 */
[----:B------:R0:W1:Y:S01]  /*3020*/  SYNCS.PHASECHK.TRANS64.TRYWAIT P1, [R5+URZ], R6 ;  /* 0x00000006050075a7 */ /* 0x000062000802017f */
[----:B------:R-:W-:Y:S05]  /*3030*/  @!P0 BRA `(.L_x_25) ;  /* 0x0000000000048947 */ /* 0x000fea0003800000 */
[----:B------:R-:W-:Y:S01]  /*3040*/  BPT.TRAP 0x1 ;  /* 0x000000040000795c */ /* 0x000fe20000300000 */
.L_x_25:
[----:B-1----:R-:W-:Y:S05]  /*3050*/  @P1 BRA `(.L_x_26) ;  /* 0x0000000000081947 */ /* 0x002fea0003800000 */
[----:B------:R-:W1:Y:S02]  /*3060*/  SYNCS.PHASECHK.TRANS64.TRYWAIT P1, [R5+URZ], R6 ;  /* 0x00000006050075a7 */ /* 0x000e64000802017f */
[----:B-1----:R-:W-:Y:S05]  /*3070*/  @!P1 BRA `(.L_x_27) ;  /* 0x000003e800309947 */ /* 0x002fea0003800000 */
.L_x_26:
        /* <DEDUP_REMOVED lines=22> */
[----:B------:R2:W-:Y:S04]  /*31e0*/  STL.64 [R1+0xa68], R108 ;  /* 0x000a686c01007387 */ /* 0x0005e80000100a00 */
[----:B--2---:R-:W2:Y:S04]  /*31f0*/  LDL.LU.64 R108, [R1+0x400] ;  /* 0x00040000016c7983 */ /* 0x004ea80000300a00 */
[----:B------:R-:W4:Y:S04]  /*3200*/  LDL.LU.64 R110, [R1+0x408] ;  /* 0x00040800016e7983 */ /* 0x000f280000300a00 */
[----:B------:R-:W3:Y:S04]  /*3210*/  LDL.LU.64 R112, [R1+0x410] ;  /* 0x0004100001707983 */ /* 0x000ee80000300a00 */
[----:B------:R-:W2:Y:S04]  /*3220*/  LDL.LU.64 R114, [R1+0x418] ;  /* 0x0004180001727983 */ /* 0x000ea80000300a00 */
        /* <DEDUP_REMOVED lines=18> */
[----:B--2---:R-:W-:Y:S04]  /*3350*/  STL.64 [R1+0xd18], R150 ;  /* 0x000d189601007387 */ /* 0x004fe80000100a00 */
[----:B---3--:R-:W-:Y:S04]  /*3360*/  STL.64 [R1+0xd10], R148 ;  /* 0x000d109401007387 */ /* 0x008fe80000100a00 */
[----:B----4-:R-:W-:Y:S04]  /*3370*/  STL.64 [R1+0xd08], R146 ;  /* 0x000d089201007387 */ /* 0x010fe80000100a00 */
        /* <DEDUP_REMOVED lines=62> */
[----:B------:R-:W3:Y:S04]  /*3760*/  LDL.LU.64 R26, [R1+0x608] ;  /* 0x00060800011a7983 */ /* 0x000ee80000300a00 */
[----:B------:R-:W4:Y:S04]  /*3770*/  LDL.LU.64 R28, [R1+0x610] ;  /* 0x00061000011c7983 */ /* 0x000f280000300a00 */
[----:B------:R-:W2:Y:S04]  /*3780*/  LDL.LU.64 R30, [R1+0x618] ;  /* 0x00061800011e7983 */ /* 0x000ea80000300a00 */
        /* <DEDUP_REMOVED lines=60> */
[----:B--2---:R-:W-:Y:S04]  /*3b50*/  STL.64 [R1+0xf18], R150 ;  /* 0x000f189601007387 */ /* 0x004fe80000100a00 */
[----:B----4-:R-:W-:Y:S04]  /*3b60*/  STL.64 [R1+0xf10], R148 ;  /* 0x000f109401007387 */ /* 0x010fe80000100a00 */
[----:B---3--:R-:W-:Y:S04]  /*3b70*/  STL.64 [R1+0xf08], R146 ;  /* 0x000f089201007387 */ /* 0x008fe80000100a00 */
        /* <DEDUP_REMOVED lines=61> */
[----:B--2---:R-:W2:Y:S04]  /*3f50*/  LDL.LU.64 R24, [R1] ;  /* 0x0000000001187983 */ /* 0x004ea80000300a00 */
        /* <DEDUP_REMOVED lines=256> */
[----:B------:R-:W2:Y:S04]  /*4f60*/  LDL.LU.64 R26, [R1+0x808] ;  /* 0x00080800011a7983 */ /* 0x000ea80000300a00 */
        /* <DEDUP_REMOVED lines=61> */
[----:B------:R-:W2:Y:S01]  /*5340*/  LDL.LU.64 R150, [R1+0x9f8] ;  /* 0x0009f80001967983 */ /* 0x000ea20000300a00 */
[----:B------:R-:W-:-:S02]  /*5350*/  UIMAD UR15, UR14, 0x300, UR12 ;  /* 0x000003000e0f78a4 */ /* 0x000fc4000f8e020c */
[----:B------:R-:W-:Y:S01]  /*5360*/  ULEA UR6, UR14, UR13, 0xa ;  /* 0x0000000d0e067291 */ /* 0x000fe2000f8e503f */
[----:B------:R-:W3:Y:S01]  /*5370*/  LDL.LU.64 R152, [R1+0x4b0] ;  /* 0x0004b00001987983 */ /* 0x000ee20000300a00 */
[----:B------:R-:W-:Y:S01]  /*5380*/  UMOV UR5, 0xc0000010 ;  /* 0xc000001000057882 */ /* 0x000fe20000000000 */
[----:B------:R-:W-:Y:S02]  /*5390*/  UMOV UR7, 0xc0000010 ;  /* 0xc000001000077882 */ /* 0x000fe40000000000 */
[----:B------:R-:W-:Y:S01]  /*53a0*/  UMOV UR4, UR15 ;  /* 0x0000000f00047c82 */ /* 0x000fe20008000000 */
[----:B------:R-:W3:Y:S04]  /*53b0*/  LDL.LU.64 R154, [R1+0x4b8] ;  /* 0x0004b800019a7983 */ /* 0x000ee80000300a00 */
        /* <DEDUP_REMOVED lines=39> */
[----:B------:R-:W3:Y:S01]  /*5630*/  LDL.LU.64 R234, [R1+0x5f8] ;  /* 0x0005f80001ea7983 */ /* 0x000ee20000300a00 */
[----:B--2---:R-:W-:-:S06]  /*5640*/  WARPGROUP.ARRIVE ;  /* 0x00000000000079c5 */ /* 0x004fcc0000000000 */
[----:B------:R-:W-:Y:S03]  /*5650*/  IGMMA.64x256x32.S8.S8 R24, gdesc[UR4], R24, gsb0 ;  /* 0x06600000041879f1 */ /* 0x000fe60008041018 */
        /* <DEDUP_REMOVED lines=129> */
[----:B------:R-:W-:Y:S01]  /*5e70*/  UIADD3 UR10, UR6, 0x200, URZ ;  /* 0x00000200060a7890 */ /* 0x000fe2000fffe03f */
[----:B------:R-:W-:Y:S01]  /*5e80*/  UMOV UR8, UR4 ;  /* 0x0000000400087c82 */ /* 0x000fe20008000000 */
[----:B------:R-:W-:Y:S01]  /*5e90*/  UMOV UR9, UR5 ;  /* 0x0000000500097c82 */ /* 0x000fe20008000000 */
[----:B------:R-:W-:Y:S01]  /*5ea0*/  UMOV UR11, 0xc0000010 ;  /* 0xc0000010000b7882 */ /* 0x000fe20000000000 */
        /* <DEDUP_REMOVED lines=132> */
[----:B------:R-:W-:Y:S01]  /*66f0*/  UMOV UR9, 0xc0000010 ;  /* 0xc000001000097882 */ /* 0x000fe20000000000 */
[----:B--2---:R-:W-:-:S07]  /*6700*/  WARPGROUP.ARRIVE ;  /* 0x00000000000079c5 */ /* 0x004fce0000000000 */
[----:B------:R-:W-:Y:S03]  /*6710*/  IGMMA.64x256x32.S8.S8 R24, gdesc[UR8], R24, gsb0 ;  /* 0x06600000081879f1 */ /* 0x000fe60008041018 */
        /* <DEDUP_REMOVED lines=129> */
[----:B------:R-:W-:Y:S01]  /*6f30*/  UMOV UR4, UR8 ;  /* 0x0000000800047c82 */ /* 0x000fe20008000000 */
[----:B------:R-:W-:Y:S01]  /*6f40*/  UMOV UR5, UR9 ;  /* 0x0000000900057c82 */ /* 0x000fe20008000000 */
        /* <DEDUP_REMOVED lines=67> */
[----:B--2---:R-:W3:Y:S04]  /*7380*/  LDL.LU.64 R150, [R1+0xd18] ;  /* 0x000d180001967983 */ /* 0x004ee80000300a00 */
        /* <DEDUP_REMOVED lines=21> */
[----:B------:R-:W-:Y:S01]  /*74e0*/  UIADD3 UR4, UR15, 0x200, URZ ;  /* 0x000002000f047890 */ /* 0x000fe2000fffe03f */
[----:B------:R-:W-:-:S02]  /*74f0*/  UMOV UR5, 0xc0000010 ;  /* 0xc000001000057882 */ /* 0x000fc40000000000 */
        /* <DEDUP_REMOVED lines=42> */
[----:B---3--:R-:W-:-:S06]  /*77a0*/  WARPGROUP.ARRIVE ;  /* 0x00000000000079c5 */ /* 0x008fcc0000000000 */
        /* <DEDUP_REMOVED lines=66> */
[----:B---3--:R4:W5:Y:S04]  /*7bd0*/  LDL.LU.64 R160, [R1+0xb18] ;  /* 0x000b180001a07983 */ /* 0x0089680000300a00 */
        /* <DEDUP_REMOVED lines=27> */
[----:B----4-:R-:W-:Y:S05]  /*7d90*/  @!P0 BRA `(.L_x_28) ;  /* 0x0000000000048947 */ /* 0x010fea0003800000 */
[----:B------:R-:W-:Y:S01]  /*7da0*/  BPT.TRAP 0x1 ;  /* 0x000000040000795c */ /* 0x000fe20000300000 */
.L_x_28:
[----:B-----5:R-:W-:Y:S01]  /*7db0*/  ISETP.NE.AND P1, PT, R160, RZ, PT ;  /* 0x000000ffa000720c */ /* 0x020fe20003f25270 */
[----:B------:R-:W-:-:S12]  /*7dc0*/  UISETP.GT.U32.AND UP0, UPT, UR38, 0x1, UPT ;  /* 0x000000012600788c */ /* 0x000fd8000bf04070 */
[----:B01----:R-:W-:-:S04]  /*7dd0*/  @P1 IMAD R5, R2, 0x8, R0 ;  /* 0x0000000802051824 */ /* 0x003fc800078e0200 */
[----:B------:R-:W-:-:S05]  /*7de0*/  @P1 VIADD R5, R5, 0x40 ;  /* 0x0000004005051836 */ /* 0x000fca0000000000 */
[----:B------:R-:W-:-:S04]  /*7df0*/  @P1 PRMT R5, R161, 0x654, R5 ;  /* 0x00000654a1051816 */ /* 0x000fc80000000005 */
[----:B------:R0:W-:Y:S01]  /*7e00*/  @P1 SYNCS.ARRIVE.TRANS64.RED.A1T0 RZ, [R5+URZ], RZ ;  /* 0x000000ff05ff19a7 */ /* 0x0001e2000810043f */
[----:B------:R-:W-:-:S13]  /*7e10*/  PLOP3.LUT P1, PT, PT, PT, UP0, 0x80, 0x0 ;  /* 0x000000000000781c */ /* 0x000fda0003f2f008 */
[----:B0-----:R-:W-:Y:S05]  /*7e20*/  @P1 BRA `(.L_x_29) ;  /* 0x0000000000041947 */ /* 0x001fea0003800000 */
[----:B------:R-:W-:Y:S01]  /*7e30*/  BPT.TRAP 0x1 ;  /* 0x000000040000795c */ /* 0x000fe20000300000 */
.L_x_29:
[----:B------:R-:W-:Y:S01]  /*7e40*/  UIADD3 UR14, UR14, 0x1, URZ ;  /* 0x000000010e0e7890 */ /* 0x000fe2000fffe03f */
[----:B------:R-:W-:Y:S01]  /*7e50*/  ISETP.GT.AND P2, PT, R4, 0x1, PT ;  /* 0x000000010400780c */ /* 0x000fe20003f44270 */
[----:B------:R-:W-:Y:S02]  /*7e60*/  VIADD R2, R2, 0x1 ;  /* 0x0000000102027836 */ /* 0x000fe40000000000 */
[----:B------:R-:W-:Y:S01]  /*7e70*/  UISETP.NE.AND UP0, UPT, UR14, 0x8, UPT ;  /* 0x000000080e00788c */ /* 0x000fe2000bf05270 */
[----:B------:R-:W-:Y:S02]  /*7e80*/  VIADD R4, R4, 0xffffffff ;  /* 0xffffffff04047836 */ /* 0x000fe40000000000 */
[C---:B------:R-:W-:Y:S01]  /*7e90*/  ISETP.NE.AND P1, PT, R2.reuse, 0x8, PT ;  /* 0x000000080200780c */ /* 0x040fe20003f25270 */
[----:B------:R-:W-:Y:S02]  /*7ea0*/  USEL UR4, URZ, 0x1, UP0 ;  /* 0x000000013f047887 */ /* 0x000fe40008000000 */
[----:B------:R-:W-:Y:S01]  /*7eb0*/  USEL UR14, UR14, URZ, UP0 ;  /* 0x0000003f0e0e7287 */ /* 0x000fe20008000000 */
[----:B------:R-:W-:-:S03]  /*7ec0*/  SEL R2, R2, RZ, P1 ;  /* 0x000000ff02027207 */ /* 0x000fc60000800000 */
[----:B------:R-:W-:Y:S01]  /*7ed0*/  LOP3.LUT R3, R3, UR4, RZ, 0x3c, !PT ;  /* 0x0000000403037c12 */ /* 0x000fe2000f8e3cff */
[----:B------:R-:W-:Y:S07]  /*7ee0*/  @P2 BRA `(.L_x_30) ;  /* 0xffffffb000282947 */ /* 0x000fee000383ffff */
.L_x_23:
[----:B01----:R-:W0:Y:S02]  /*7ef0*/  LDC R2, c[0x0][0x28c] ;  /* 0x0000a300ff027b82 */ /* 0x003e240000000800 */
[----:B0-----:R-:W-:-:S13]  /*7f00*/  ISETP.GE.AND P1, PT, R2, 0x1, PT ;  /* 0x000000010200780c */ /* 0x001fda0003f26270 */
[----:B------:R-:W-:Y:S05]  /*7f10*/  @!P1 BRA `(.L_x_31) ;  /* 0x0000000000449947 */ /* 0x000fea0003800000 */
[----:B------:R-:W-:Y:S05]  /*7f20*/  @!P0 BRA `(.L_x_32) ;  /* 0x0000000000048947 */ /* 0x000fea0003800000 */
[----:B------:R-:W-:Y:S01]  /*7f30*/  BPT.TRAP 0x1 ;  /* 0x000000040000795c */ /* 0x000fe20000300000 */
.L_x_32:
[----:B------:R-:W-:Y:S01]  /*7f40*/  ISETP.NE.AND P0, PT, R160, RZ, PT ;  /* 0x000000ffa000720c */ /* 0x000fe20003f05270 */
[----:B------:R-:W-:-:S12]  /*7f50*/  UISETP.LT.AND UP1, UPT, UR47, 0x1, UPT ;  /* 0x000000012f00788c */ /* 0x000fd8000bf21270 */
[----:B------:R-:W-:-:S05]  /*7f60*/  VOTEU.ANY UP0, P0 ;  /* 0x00000000003f7886 */ /* 0x000fca0000000100 */
[----:B------:R-:W-:-:S04]  /*7f70*/  @UP0 USEL UR4, UR47, 0x1, UP1 ;  /* 0x000000012f040887 */ /* 0x000fc80008800000 */
[----:B------:R-:W-:Y:S02]  /*7f80*/  @UP0 UIADD3 UR4, UR37, UR47, -UR4 ;  /* 0x0000002f25040290 */ /* 0x000fe4000fffe804 */
[----:B------:R-:W-:-:S04]  /*7f90*/  UISETP.GT.U32.AND UP0, UPT, UR38, 0x1, UPT ;  /* 0x000000012600788c */ /* 0x000fc8000bf04070 */
[----:B------:R-:W-:-:S04]  /*7fa0*/  IMAD.U32 R2, RZ, RZ, UR4 ;  /* 0x00000004ff027e24 */ /* 0x000fc8000f8e00ff */
[----:B------:R-:W-:-:S05]  /*7fb0*/  @P0 IMAD.SHL.U32 R2, R2, 0x8, RZ ;  /* 0x0000000802020824 */ /* 0x000fca00078e00ff */
[----:B------:R-:W-:-:S04]  /*7fc0*/  @P0 LOP3.LUT R2, R2, 0x38, RZ, 0xc0, !PT ;  /* 0x0000003802020812 */ /* 0x000fc800078ec0ff */
[----:B------:R-:W-:-:S04]  /*7fd0*/  @P0 IADD3 R0, R0, 0x40, R2 ;  /* 0x0000004000000810 */ /* 0x000fc80007ffe002 */
[----:B------:R-:W-:-:S04]  /*7fe0*/  @P0 PRMT R0, R161, 0x654, R0 ;  /* 0x00000654a1000816 */ /* 0x000fc80000000000 */
[----:B------:R0:W-:Y:S01]  /*7ff0*/  @P0 SYNCS.ARRIVE.TRANS64.RED.A1T0 RZ, [R0+URZ], RZ ;  /* 0x000000ff00ff09a7 */ /* 0x0001e2000810043f */
[----:B------:R-:W-:-:S13]  /*8000*/  PLOP3.LUT P0, PT, PT, PT, UP0, 0x80, 0x0 ;  /* 0x000000000000781c */ /* 0x000fda0003f0f008 */
[----:B0-----:R-:W-:Y:S05]  /*8010*/  @P0 BRA `(.L_x_31) ;  /* 0x0000000000040947 */ /* 0x001fea0003800000 */
[----:B------:R-:W-:Y:S01]  /*8020*/  BPT.TRAP 0x1 ;  /* 0x000000040000795c */ /* 0x000fe20000300000 */
.L_x_31:
[----:B------:R-:W0:Y:S01]  /*8030*/  S2R R6, SR_TID.X ;  /* 0x0000000000067919 */ /* 0x000e220000002100 */
[----:B------:R-:W-:Y:S02]  /*8040*/  USHF.L.U32 UR48, UR48, 0x9, URZ ;  /* 0x0000000930307899 */ /* 0x000fe4000800063f */
[----:B------:R-:W-:Y:S02]  /*8050*/  UIMAD.WIDE UR6, UR49, 0x180, URZ ;  /* 0x00000180310678a5 */ /* 0x000fe4000f8e023f */
[----:B------:R-:W-:Y:S02]  /*8060*/  USHF.R.S32.HI UR11, URZ, 0x1f, UR40 ;  /* 0x0000001f3f0b7899 */ /* 0x000fe40008011428 */
[----:B------:R-:W-:Y:S01]  /*8070*/  IMAD.U32 R8, RZ, RZ, UR48 ;  /* 0x00000030ff087e24 */ /* 0x000fe2000f8e00ff */
[----:B------:R-:W-:Y:S01]  /*8080*/  ULDC.64 UR8, c[0x0][0x5d0] ;  /* 0x0001740000087ab9 */ /* 0x000fe20000000a00 */
[----:B------:R-:W-:Y:S01]  /*8090*/  ULDC UR10, c[0x0][0x288] ;  /* 0x0000a200000a7ab9 */ /* 0x000fe20000000800 */
[----:B------:R-:W-:-:S02]  /*80a0*/  UIMAD UR4, UR11, UR8, URZ ;  /* 0x000000080b0472a4 */ /* 0x000fc4000f8e023f */
[----:B------:R-:W-:Y:S02]  /*80b0*/  UIADD3 UR37, UR47, UR37, URZ ;  /* 0x000000252f257290 */ /* 0x000fe4000fffe03f */
[----:B------:R-:W-:Y:S02]  /*80c0*/  UIMAD UR4, UR40, UR9, UR4 ;  /* 0x00000009280472a4 */ /* 0x000fe4000f8e0204 */
[----:B------:R-:W-:Y:S02]  /*80d0*/  UIMAD UR49, UR49, 0x180, URZ ;  /* 0x00000180313178a4 */ /* 0x000fe4000f8e023f */
[----:B------:R-:W-:Y:S01]  /*80e0*/  UISETP.GE.AND UP1, UPT, UR48, UR10, UPT ;  /* 0x0000000a3000728c */ /* 0x000fe2000bf26270 */
[----:B------:R-:W-:Y:S01]  /*80f0*/  ULDC UR5, c[0x0][0x284] ;  /* 0x0000a10000057ab9 */ /* 0x000fe20000000800 */
[----:B------:R-:W-:Y:S01]  /*8100*/  UISETP.GT.U32.AND UP0, UPT, UR37, 0x7, UPT ;  /* 0x000000072500788c */ /* 0x000fe2000bf04070 */
[----:B------:R-:W-:Y:S01]  /*8110*/  IMAD.U32 R23, RZ, RZ, UR5 ;  /* 0x00000005ff177e24 */ /* 0x000fe2000f8e00ff */
[----:B------:R-:W-:Y:S01]  /*8120*/  UISETP.GE.OR UP1, UPT, UR49, UR5, UP1 ;  /* 0x000000053100728c */ /* 0x000fe20008f26670 */
[----:B------:R-:W-:Y:S01]  /*8130*/  ULDC.64 UR12, c[0x0][0x5c8] ;  /* 0x00017200000c7ab9 */ /* 0x000fe20000000a00 */
[----:B------:R-:W-:Y:S01]  /*8140*/  UISETP.LT.U32.AND UP0, UPT, UR47, 0x8, UP0 ;  /* 0x000000082f00788c */ /* 0x000fe20008701070 */
[----:B------:R-:W-:-:S03]  /*8150*/  IMAD.U32 R12, RZ, RZ, UR13 ;  /* 0x0000000dff0c7e24 */ /* 0x000fc6000f8e00ff */
[----:B------:R-:W-:Y:S01]  /*8160*/  PLOP3.LUT P0, PT, PT, PT, UP1, 0x80, 0x0 ;  /* 0x000000000000781c */ /* 0x000fe20003f0f018 */
[----:B------:R-:W-:Y:S01]  /*8170*/  USEL UR5, URZ, 0x1, !UP0 ;  /* 0x000000013f057887 */ /* 0x000fe2000c000000 */
[--C-:B0-----:R-:W-:Y:S01]  /*8180*/  SHF.R.U32.HI R2, RZ, 0x7, R6.reuse ;  /* 0x00000007ff027819 */ /* 0x101fe20000011606 */
[----:B------:R-:W-:Y:S01]  /*8190*/  IMAD.SHL.U32 R9, R6, 0x2, RZ ;  /* 0x0000000206097824 */ /* 0x000fe200078e00ff */
[----:B------:R-:W-:Y:S02]  /*81a0*/  SHF.R.U32.HI R3, RZ, 0x2, R6 ;  /* 0x00000002ff037819 */ /* 0x000fe40000011606 */
[----:B------:R-:W-:Y:S02]  /*81b0*/  LOP3.LUT R2, R2, 0x1, RZ, 0xc0, !PT ;  /* 0x0000000102027812 */ /* 0x000fe400078ec0ff */
[----:B------:R-:W-:Y:S02]  /*81c0*/  LOP3.LUT R4, R6, 0x60, RZ, 0xc0, !PT ;  /* 0x0000006006047812 */ /* 0x000fe400078ec0ff */
[----:B------:R-:W-:Y:S01]  /*81d0*/  LOP3.LUT R3, R3, 0x7, RZ, 0xc0, !PT ;  /* 0x0000000703037812 */ /* 0x000fe200078ec0ff */
[----:B------:R-:W-:Y:S01]  /*81e0*/  IMAD.SHL.U32 R5, R2, 0x40, RZ ;  /* 0x0000004002057824 */ /* 0x000fe200078e00ff */
[----:B------:R-:W-:-:S02]  /*81f0*/  SHF.R.U32.HI R4, RZ, 0x1, R4 ;  /* 0x00000001ff047819 */ /* 0x000fc40000011604 */
[----:B------:R-:W-:Y:S02]  /*8200*/  LOP3.LUT R8, R8, 0x6, R9, 0xf8, !PT ;  /* 0x0000000608087812 */ /* 0x000fe400078ef809 */
[--C-:B------:R-:W-:Y:S02]  /*8210*/  LOP3.LUT R5, R5, 0x40, R3.reuse, 0xe2, !PT ;  /* 0x0000004005057812 */ /* 0x100fe400078ee203 */
[----:B------:R-:W-:Y:S01]  /*8220*/  IADD3 R0, RZ, -R4, -R3 ;  /* 0x80000004ff007210 */ /* 0x000fe20007ffe803 */
[----:B------:R-:W-:Y:S01]  /*8230*/  IMAD.MOV.U32 R3, RZ, RZ, -0x2 ;  /* 0xfffffffeff037424 */ /* 0x000fe200078e00ff */
[----:B------:R-:W-:Y:S02]  /*8240*/  LOP3.LUT R5, R5, UR6, R4, 0xfe, !PT ;  /* 0x0000000605057c12 */ /* 0x000fe4000f8efe04 */
[----:B------:R-:W-:Y:S01]  /*8250*/  LOP3.LUT R4, R6, 0x3, RZ, 0xc0, !PT ;  /* 0x0000000306047812 */ /* 0x000fe200078ec0ff */
[----:B------:R-:W-:Y:S01]  /*8260*/  IMAD R0, R2, -0x40, R0 ;  /* 0xffffffc002007824 */ /* 0x000fe200078e0200 */
[----:B------:R-:W-:Y:S01]  /*8270*/  SHF.R.S32.HI R9, RZ, 0x1f, R8 ;  /* 0x0000001fff097819 */ /* 0x000fe20000011408 */
[----:B------:R-:W-:Y:S01]  /*8280*/  IMAD.U32 R2, RZ, RZ, UR8 ;  /* 0x00000008ff027e24 */ /* 0x000fe2000f8e00ff */
[----:B------:R-:W-:Y:S01]  /*8290*/  UIMAD UR8, UR7, UR12, URZ ;  /* 0x0000000c070872a4 */ /* 0x000fe2000f8e023f */
[----:B------:R-:W-:Y:S01]  /*82a0*/  IMAD R4, R4, R3, UR10 ;  /* 0x0000000a04047e24 */ /* 0x000fe2000f8e0203 */
[----:B------:R-:W-:Y:S01]  /*82b0*/  IADD3 R23, R23, -UR49, R0 ;  /* 0x8000003117177c10 */ /* 0x000fe2000fffe000 */
[----:B------:R-:W-:Y:S01]  /*82c0*/  IMAD.WIDE.U32 R2, R2, UR40, R8 ;  /* 0x0000002802027c25 */ /* 0x000fe2000f8e0008 */
[----:B------:R-:W-:-:S03]  /*82d0*/  UMOV UR49, 0xffffffff ;  /* 0xffffffff00317882 */ /* 0x000fc60000000000 */
[----:B------:R-:W-:Y:S01]  /*82e0*/  VIADD R3, R3, UR4 ;  /* 0x0000000403037c36 */ /* 0x000fe20008000000 */
[----:B------:R-:W-:Y:S01]  /*82f0*/  USHF.R.U32.HI UR4, URZ, 0x3, UR37 ;  /* 0x000000033f047899 */ /* 0x000fe20008011625 */
[----:B------:R-:W-:Y:S01]  /*8300*/  VIADD R0, R4, -UR48 ;  /* 0x8000003004007c36 */ /* 0x000fe20008000000 */
[----:B------:R-:W-:Y:S01]  /*8310*/  ULOP3.LUT UR37, UR37, 0x7, URZ, 0xc0, !UPT ;  /* 0x0000000725257892 */ /* 0x000fe2000f8ec03f */
[----:B------:R-:W-:Y:S01]  /*8320*/  IMAD.WIDE.U32 R2, R5, UR12, R2 ;  /* 0x0000000c05027c25 */ /* 0x000fe2000f8e0002 */
[----:B------:R-:W-:-:S03]  /*8330*/  ULOP3.LUT UR4, UR4, 0x1, URZ, 0xc0, !UPT ;  /* 0x0000000104047892 */ /* 0x000fc6000f8ec03f */
[----:B------:R-:W-:Y:S01]  /*8340*/  IMAD R12, R5, R12, UR8 ;  /* 0x00000008050c7e24 */ /* 0x000fe2000f8e020c */
[----:B------:R-:W-:-:S04]  /*8350*/  UISETP.NE.U32.AND UP2, UPT, UR4, 0x1, UPT ;  /* 0x000000010400788c */ /* 0x000fc8000bf45070 */
[----:B------:R-:W-:-:S04]  /*8360*/  UISETP.GT.U32.AND UP2, UPT, UR47, 0x7, !UP2 ;  /* 0x000000072f00788c */ /* 0x000fc8000d744070 */
[----:B------:R-:W-:-:S04]  /*8370*/  USEL UR4, URZ, 0x1, !UP2 ;  /* 0x000000013f047887 */ /* 0x000fc8000d000000 */
[----:B------:R-:W-:Y:S01]  /*8380*/  ULOP3.LUT UR36, UR4, UR36, UR5, 0x96, !UPT ;  /* 0x0000002404247292 */ /* 0x000fe2000f8e9605 */
[----:B------:R-:W-:Y:S11]  /*8390*/  @P0 BRA `(.L_x_33) ;  /* 0x0000037400180947 */ /* 0x000ff60003800000 */
[----:B-----5:R-:W-:Y:S01]  /*83a0*/  ISETP.NE.AND P0, PT, R18, RZ, PT ;  /* 0x000000ff1200720c */ /* 0x020fe20003f05270 */
[----:B------:R-:W-:Y:S01]  /*83b0*/  BSSY B0, `(.L_x_33) ;  /* 0x0003744000007945 */ /* 0x000fe20003800000 */
[----:B------:R-:W-:-:S11]  /*83c0*/  IMAD.IADD R12, R3, 0x1, R12 ;  /* 0x00000001030c7824 */ /* 0x000fd600078e020c */
[----:B------:R-:W-:Y:S05]  /*83d0*/  @!P0 BRA `(.L_x_34) ;  /* 0x0000024000e88947 */ /* 0x000fea0003800000 */
[----:B------:R-:W0:Y:S01]  /*83e0*/  LDC.64 R10, c[0x0][0x5b0] ;  /* 0x00016c00ff0a7b82 */ /* 0x000e220000000a00 */
[----:B------:R-:W-:Y:S01]  /*83f0*/  ULDC.64 UR8, c[0x0][0x5b8] ;  /* 0x00016e0000087ab9 */ /* 0x000fe20000000a00 */
[----:B------:R-:W-:Y:S01]  /*8400*/  ISETP.GE.AND P0, PT, R23, 0x1, PT ;  /* 0x000000011700780c */ /* 0x000fe20003f06270 */
[----:B------:R-:W-:Y:S02]  /*8410*/  UIMAD UR4, UR11, UR8, URZ ;  /* 0x000000080b0472a4 */ /* 0x000fe4000f8e023f */
[----:B------:R-:W-:Y:S01]  /*8420*/  IMAD.U32 R4, RZ, RZ, UR8 ;  /* 0x00000008ff047e24 */ /* 0x000fe2000f8e00ff */
[----:B------:R-:W-:Y:S01]  /*8430*/  BSSY B1, `(.L_x_35) ;  /* 0x000000e000017945 */ /* 0x000fe20003800000 */
[----:B------:R-:W-:Y:S01]  /*8440*/  ISETP.LT.OR P2, PT, R0, 0x1, !P0 ;  /* 0x000000010000780c */ /* 0x000fe20004741670 */
[----:B------:R-:W-:Y:S01]  /*8450*/  UIMAD UR4, UR40, UR9, UR4 ;  /* 0x00000009280472a4 */ /* 0x000fe2000f8e0204 */
[----:B------:R-:W1:Y:S01]  /*8460*/  LDC.64 R156, c[0x0][0x5a8] ;  /* 0x00016a00ff9c7b82 */ /* 0x000e620000000a00 */
[----:B------:R-:W-:-:S04]  /*8470*/  IMAD.WIDE.U32 R8, R4, UR40, R8 ;  /* 0x0000002804087c25 */ /* 0x000fc8000f8e0008 */
[----:B------:R-:W-:Y:S02]  /*8480*/  VIADD R159, R9, UR4 ;  /* 0x00000004099f7c36 */ /* 0x000fe40008000000 */
[----:B------:R-:W-:Y:S02]  /*8490*/  IMAD.MOV.U32 R158, RZ, RZ, R8 ;  /* 0x000000ffff9e7224 */ /* 0x000fe400078e0008 */
[----:B0-----:R-:W-:Y:S02]  /*84a0*/  IMAD R13, R10, UR7, RZ ;  /* 0x000000070a0d7c24 */ /* 0x001fe4000f8e02ff */
[----:B------:R-:W-:-:S04]  /*84b0*/  IMAD.WIDE.U32 R6, R5, R10, R158 ;  /* 0x0000000a05067225 */ /* 0x000fc800078e009e */
[----:B------:R-:W-:Y:S01]  /*84c0*/  IMAD R13, R5, R11, R13 ;  /* 0x0000000b050d7224 */ /* 0x000fe200078e020d */
[----:B-1----:R-:W-:-:S04]  /*84d0*/  IADD3 R154, P1, R6, R156, RZ ;  /* 0x0000009c069a7210 */ /* 0x002fc80007f3e0ff */
[----:B------:R-:W-:Y:S01]  /*84e0*/  IADD3.X R155, R157, R7, R13, P1, !PT ;  /* 0x000000079d9b7210 */ /* 0x000fe20000ffe40d */
[----:B------:R-:W-:Y:S08]  /*84f0*/  @P2 BRA `(.L_x_36) ;  /* 0x0000000000042947 */ /* 0x000ff00003800000 */
[----:B------:R0:W5:Y:S02]  /*8500*/  LDG.E.U8 R16, desc[UR50][R154.64] ;  /* 0x000000329a107981 */ /* 0x000164000c1e1100 */
.L_x_36:
[----:B------:R-:W-:Y:S05]  /*8510*/  BSYNC B1 ;  /* 0x0000000000017941 */ /* 0x000fea0003800000 */
.L_x_35:
[----:B------:R-:W2:Y:S01]  /*8520*/  LDL.LU R6, [R1+0x800] ;  /* 0x0008000001067983 */ /* 0x000ea20000300800 */
[----:B-----5:R-:W-:Y:S01]  /*8530*/  LOP3.LUT R3, R16, 0xffff, RZ, 0xc0, !PT ;  /* 0x0000ffff10037812 */ /* 0x020fe200078ec0ff */
[----:B------:R-:W-:Y:S01]  /*8540*/  ULDC.64 UR4, c[0x0][0x5c0] ;  /* 0x0001700000047ab9 */ /* 0x000fe20000000a00 */
[----:B------:R-:W-:Y:S01]  /*8550*/  ISETP.LT.OR P3, PT, R0, 0x2, !P0 ;  /* 0x000000020000780c */ /* 0x000fe20004761670 */
[----:B------:R-:W-:Y:S01]  /*8560*/  BSSY B1, `(.L_x_37) ;  /* 0x000000b000017945 */ /* 0x000fe20003800000 */
[----:B------:R-:W-:Y:S02]  /*8570*/  PRMT R3, R3, 0x8880, RZ ;  /* 0x0000888003037816 */ /* 0x000fe400000000ff */
[----:B------:R-:W-:-:S03]  /*8580*/  IADD3 R2, P1, R2, UR4, RZ ;  /* 0x0000000402027c10 */ /* 0x000fc6000ff3e0ff */
[----:B------:R-:W-:Y:S01]  /*8590*/  IMAD R4, R3, R18, RZ ;  /* 0x0000001203047224 */ /* 0x000fe200078e02ff */
[----:B------:R-:W-:-:S03]  /*85a0*/  IADD3.X R3, R12, UR5, RZ, P1, !PT ;  /* 0x000000050c037c10 */ /* 0x000fc60008ffe4ff */
[----:B--2---:R-:W-:-:S05]  /*85b0*/  @!P2 IMAD R6, R6, R17, R4 ;  /* 0x000000110606a224 */ /* 0x004fca00078e0204 */
[----:B------:R1:W-:Y:S01]  /*85c0*/  @!P2 STG.E.U8 desc[UR50][R2.64], R6 ;  /* 0x000000060200a986 */ /* 0x0003e2000c101132 */
[----:B------:R-:W-:Y:S05]  /*85d0*/  @P3 BRA `(.L_x_38) ;  /* 0x00000000000c3947 */ /* 0x000fea0003800000 */
[----:B------:R-:W2:Y:S02]  /*85e0*/  LDG.E.U8 R16, desc[UR50][R154.64+0x1] ;  /* 0x000001329a107981 */ /* 0x000ea4000c1e1100 */
[----:B--2---:R-:W-:-:S05]  /*85f0*/  PRMT R4, R16, 0x8880, RZ ;  /* 0x0000888010047816 */ /* 0x004fca00000000ff */
[----:B------:R-:W-:-:S07]  /*8600*/  IMAD R4, R4, R18, RZ ;  /* 0x0000001204047224 */ /* 0x000fce00078e02ff */
.L_x_38:
[----:B------:R-:W-:Y:S05]  /*8610*/  BSYNC B1 ;  /* 0x0000000000017941 */ /* 0x000fea0003800000 */
.L_x_37:
[----:B-1----:R-:W2:Y:S01]  /*8620*/  LDL.LU R6, [R1+0x804] ;  /* 0x0008040001067983 */ /* 0x002ea20000300800 */
[----:B------:R-:W-:Y:S01]  /*8630*/  ISETP.GE.AND P1, PT, R23, 0x9, PT ;  /* 0x000000091700780c */ /* 0x000fe20003f26270 */
[C---:B------:R-:W-:Y:S01]  /*8640*/  IMAD.SHL.U32 R162, R10.reuse, 0x8, RZ ;  /* 0x000000080aa27824 */ /* 0x040fe200078e00ff */
[----:B------:R-:W-:Y:S01]  /*8650*/  SHF.L.U64.HI R163, R10, 0x3, R11 ;  /* 0x000000030aa37819 */ /* 0x000fe2000001020b */
[----:B------:R-:W-:Y:S01]  /*8660*/  BSSY B1, `(.L_x_39) ;  /* 0x000000e000017945 */ /* 0x000fe20003800000 */
[C---:B------:R-:W-:Y:S02]  /*8670*/  ISETP.LT.OR P6, PT, R0.reuse, 0x1, !P1 ;  /* 0x000000010000780c */ /* 0x040fe40004fc1670 */
[----:B------:R-:W-:Y:S01]  /*8680*/  ISETP.LT.OR P2, PT, R0, 0x2, !P1 ;  /* 0x000000020000780c */ /* 0x000fe20004f41670 */
[----:B------:R-:W-:-:S04]  /*8690*/  IMAD.WIDE.U32 R152, R5, R10, R162 ;  /* 0x0000000a05987225 */ /* 0x000fc800078e00a2 */
[----:B------:R-:W-:Y:S02]  /*86a0*/  IMAD.IADD R13, R13, 0x1, R153 ;  /* 0x000000010d0d7824 */ /* 0x000fe400078e0299 */
[----:B--2---:R-:W-:-:S05]  /*86b0*/  @!P3 IMAD R6, R6, R17, R4 ;  /* 0x000000110606b224 */ /* 0x004fca00078e0204 */
[----:B------:R1:W-:Y:S01]  /*86c0*/  @!P3 STG.E.U8 desc[UR50][R2.64+0x1], R6 ;  /* 0x000001060200b986 */ /* 0x0003e2000c101132 */
[----:B------:R-:W-:-:S04]  /*86d0*/  IADD3 R152, P3, P4, R8, R156, R152 ;  /* 0x0000009c08987210 */ /* 0x000fc80007c7e098 */
[----:B------:R-:W-:Y:S02]  /*86e0*/  IADD3.X R153, R159, R157, R13, P3, P4 ;  /* 0x0000009d9f997210 */ /* 0x000fe40001fe840d */
[----:B-1----:R-:W-:Y:S01]  /*86f0*/  @!P6 IADD3 R6, P5, R2, UR44, RZ ;  /* 0x0000002c0206ec10 */ /* 0x002fe2000ffbe0ff */
[----:B------:R-:W-:-:S12]  /*8700*/  @P6 BRA `(.L_x_40) ;  /* 0x00000000000c6947 */ /* 0x000fd80003800000 */
[----:B------:R-:W2:Y:S02]  /*8710*/  LDG.E.U8 R16, desc[UR50][R152.64] ;  /* 0x0000003298107981 */ /* 0x000ea4000c1e1100 */
[----:B--2---:R-:W-:-:S05]  /*8720*/  PRMT R4, R16, 0x8880, RZ ;  /* 0x0000888010047816 */ /* 0x004fca00000000ff */
[----:B------:R-:W-:-:S07]  /*8730*/  IMAD R4, R4, R18, RZ ;  /* 0x0000001204047224 */ /* 0x000fce00078e02ff */
.L_x_40:
[----:B------:R-:W-:Y:S05]  /*8740*/  BSYNC B1 ;  /* 0x0000000000017941 */ /* 0x000fea0003800000 */
.L_x_39:
[----:B------:R-:W2:Y:S01]  /*8750*/  LDL.LU R12, [R1+0x808] ;  /* 0x00080800010c7983 */ /* 0x000ea20000300800 */
[----:B------:R-:W-:Y:S01]  /*8760*/  @!P6 IADD3.X R7, R3, UR43, RZ, P5, !PT ;  /* 0x0000002b0307ec10 */ /* 0x000fe2000affe4ff */
[----:B------:R-:W-:Y:S01]  /*8770*/  BSSY B1, `(.L_x_41) ;  /* 0x000000b000017945 */ /* 0x000fe20003800000 */
[C---:B------:R-:W-:Y:S02]  /*8780*/  ISETP.LT.OR P4, PT, R0.reuse, 0x9, !P0 ;  /* 0x000000090000780c */ /* 0x040fe40004781670 */
[C---:B------:R-:W-:Y:S02]  /*8790*/  ISETP.LT.OR P5, PT, R0.reuse, 0xa, !P0 ;  /* 0x0000000a0000780c */ /* 0x040fe400047a1670 */
[----:B------:R-:W-:Y:S01]  /*87a0*/  ISETP.LT.OR P3, PT, R0, 0x9, !P1 ;  /* 0x000000090000780c */ /* 0x000fe20004f61670 */
[----:B--2---:R-:W-:-:S05]  /*87b0*/  @!P6 IMAD R12, R12, R17, R4 ;  /* 0x000000110c0ce224 */ /* 0x004fca00078e0204 */
[----:B------:R1:W-:Y:S02]  /*87c0*/  @!P6 STG.E.U8 desc[UR50][R6.64], R12 ;  /* 0x0000000c0600e986 */ /* 0x0003e4000c101132 */
[----:B-1----:R-:W-:Y:S01]  /*87d0*/  @!P2 IADD3 R6, P6, R2, UR44, RZ ;  /* 0x0000002c0206ac10 */ /* 0x002fe2000ffde0ff */
[----:B------:R-:W-:-:S12]  /*87e0*/  @P2 BRA `(.L_x_42) ;  /* 0x00000000000c2947 */ /* 0x000fd80003800000 */
[----:B------:R-:W2:Y:S02]  /*87f0*/  LDG.E.U8 R16, desc[UR50][R152.64+0x1] ;  /* 0x0000013298107981 */ /* 0x000ea4000c1e1100 */
[----:B--2---:R-:W-:-:S05]  /*8800*/  PRMT R4, R16, 0x8880, RZ ;  /* 0x0000888010047816 */ /* 0x004fca00000000ff */
[----:B------:R-:W-:-:S07]  /*8810*/  IMAD R4, R4, R18, RZ ;  /* 0x0000001204047224 */ /* 0x000fce00078e02ff */
.L_x_42:
[----:B------:R-:W-:Y:S05]  /*8820*/  BSYNC B1 ;  /* 0x0000000000017941 */ /* 0x000fea0003800000 */
.L_x_41:
[----:B------:R-:W2:Y:S01]  /*8830*/  LDL.LU R12, [R1+0x80c] ;  /* 0x00080c00010c7983 */ /* 0x000ea20000300800 */
[----:B------:R-:W-:Y:S01]  /*8840*/  @!P2 IADD3.X R7, R3, UR43, RZ, P6, !PT ;  /* 0x0000002b0307ac10 */ /* 0x000fe2000b7fe4ff */
[----:B------:R-:W-:Y:S01]  /*8850*/  BSSY B1, `(.L_x_43) ;  /* 0x0000007000017945 */ /* 0x000fe20003800000 */
[----:B--2---:R-:W-:-:S05]  /*8860*/  @!P2 IMAD R12, R12, R17, R4 ;  /* 0x000000110c0ca224 */ /* 0x004fca00078e0204 */
[----:B------:R1:W-:Y:S01]  /*8870*/  @!P2 STG.E.U8 desc[UR50][R6.64+0x1], R12 ;  /* 0x0000010c0600a986 */ /* 0x0003e2000c101132 */
[----:B------:R-:W-:Y:S05]  /*8880*/  @P4 BRA `(.L_x_44) ;  /* 0x00000000000c4947 */ /* 0x000fea0003800000 */
[----:B------:R-:W2:Y:S02]  /*8890*/  LDG.E.U8 R16, desc[UR50][R154.64+0x8] ;  /* 0x000008329a107981 */ /* 0x000ea4000c1e1100 */
[----:B--2---:R-:W-:-:S05]  /*88a0*/  PRMT R4, R16, 0x8880, RZ ;  /* 0x0000888010047816 */ /* 0x004fca00000000ff */
[----:B------:R-:W-:-:S07]  /*88b0*/  IMAD R4, R4, R18, RZ ;  /* 0x0000001204047224 */ /* 0x000fce00078e02ff */
.L_x_44:
[----:B------:R-:W-:Y:S05]  /*88c0*/  BSYNC B1 ;  /* 0x0000000000017941 */ /* 0x000fea0003800000 */
.L_x_43:
[----:B-1----:R-:W2:Y:S01]  /*88d0*/  LDL.LU R6, [R1+0x810] ;  /* 0x0008100001067983 */ /* 0x002ea20000300800 */
[----:B------:R-:W-:Y:S01]  /*88e0*/  BSSY B1, `(.L_x_45) ;  /* 0x0000007000017945 */ /* 0x000fe20003800000 */
[----:B--2---:R-:W-:-:S05]  /*88f0*/  @!P4 IMAD R6, R6, R17, R4 ;  /* 0x000000110606c224 */ /* 0x004fca00078e0204 */
[----:B------:R1:W-:Y:S01]  /*8900*/  @!P4 STG.E.U8 desc[UR50][R2.64+0x8], R6 ;  /* 0x000008060200c986 */ /* 0x0003e2000c101132 */
[----:B------:R-:W-:Y:S05]  /*8910*/  @P5 BRA `(.L_x_46) ;  /* 0x00000000000c5947 */ /* 0x000fea0003800000 */
[----:B------:R-:W2:Y:S02]  /*8920*/  LDG.E.U8 R16, desc[UR50][R154.64+0x9] ;  /* 0x000009329a107981 */ /* 0x000ea4000c1e1100 */
[----:B--2---:R-:W-:-:S05]  /*8930*/  PRMT R4, R16, 0x8880, RZ ;  /* 0x0000888010047816 */ /* 0x004fca00000000ff */
[----:B------:R-:W-:-:S07]  /*8940*/  IMAD R4, R4, R18, RZ ;  /* 0x0000001204047224 */ /* 0x000fce00078e02ff */
.L_x_46:
[----:B------:R-:W-:Y:S05]  /*8950*/  BSYNC B1 ;  /* 0x0000000000017941 */ /* 0x000fea0003800000 */
.L_x_45:
[----:B-1----:R-:W2:Y:S01]  /*8960*/  LDL.LU R6, [R1+0x814] ;  /* 0x0008140001067983 */ /* 0x002ea20000300800 */
[----:B------:R-:W-:Y:S01]  /*8970*/  BSSY B1, `(.L_x_47) ;  /* 0x0000009000017945 */ /* 0x000fe20003800000 */
        /* <DEDUP_REMOVED lines=8> */
.L_x_48:
[----:B------:R-:W-:Y:S05]  /*8a00*/  BSYNC B1 ;  /* 0x0000000000017941 */ /* 0x000fea0003800000 */
.L_x_47:
[----:B------:R-:W2:Y:S01]  /*8a10*/  LDL.LU R12, [R1+0x818] ;  /* 0x00081800010c7983 */ /* 0x000ea20000300800 */
[----:B------:R-:W-:Y:S01]  /*8a20*/  @!P3 IADD3.X R7, R3, UR43, RZ, P4, !PT ;  /* 0x0000002b0307bc10 */ /* 0x000fe2000a7fe4ff */
[----:B------:R-:W-:Y:S01]  /*8a30*/  BSSY B1, `(.L_x_49) ;  /* 0x000000b000017945 */ /* 0x000fe20003800000 */
[C---:B------:R-:W-:Y:S02]  /*8a40*/  ISETP.LT.OR P4, PT, R0.reuse, 0x11, !P0 ;  /* 0x000000110000780c */ /* 0x040fe40004781670 */
[----:B------:R-:W-:Y:S01]  /*8a50*/  ISETP.LT.OR P5, PT, R0, 0x12, !P0 ;  /* 0x000000120000780c */ /* 0x000fe200047a1670 */
[----:B--2---:R-:W-:-:S05]  /*8a60*/  @!P3 IMAD R12, R12, R17, R4 ;  /* 0x000000110c0cb224 */ /* 0x004fca00078e0204 */
[----:B------:R1:W-:Y:S01]  /*8a70*/  @!P3 STG.E.U8 desc[UR50][R6.64+0x8], R12 ;  /* 0x0000080c0600b986 */ /* 0x0003e2000c101132 */
[----:B------:R-:W-:Y:S02]  /*8a80*/  ISETP.LT.OR P3, PT, R0, 0x11, !P1 ;  /* 0x000000110000780c */ /* 0x000fe40004f61670 */
[----:B-1----:R-:W-:Y:S01]  /*8a90*/  @!P2 IADD3 R6, P6, R2, UR44, RZ ;  /* 0x0000002c0206ac10 */ /* 0x002fe2000ffde0ff */
[----:B------:R-:W-:-:S12]  /*8aa0*/  @P2 BRA `(.L_x_50) ;  /* 0x00000000000c2947 */ /* 0x000fd80003800000 */
[----:B------:R-:W2:Y:S02]  /*8ab0*/  LDG.E.U8 R16, desc[UR50][R152.64+0x9] ;  /* 0x0000093298107981 */ /* 0x000ea4000c1e1100 */
[----:B--2---:R-:W-:-:S05]  /*8ac0*/  PRMT R4, R16, 0x8880, RZ ;  /* 0x0000888010047816 */ /* 0x004fca00000000ff */
[----:B------:R-:W-:-:S07]  /*8ad0*/  IMAD R4, R4, R18, RZ ;  /* 0x0000001204047224 */ /* 0x000fce00078e02ff */
.L_x_50:
[----:B------:R-:W-:Y:S05]  /*8ae0*/  BSYNC B1 ;  /* 0x0000000000017941 */ /* 0x000fea0003800000 */
.L_x_49:
        /* <DEDUP_REMOVED lines=9> */
.L_x_52:
[----:B------:R-:W-:Y:S05]  /*8b80*/  BSYNC B1 ;  /* 0x0000000000017941 */ /* 0x000fea0003800000 */
.L_x_51:
        /* <DEDUP_REMOVED lines=8> */
.L_x_54:
[----:B------:R-:W-:Y:S05]  /*8c10*/  BSYNC B1 ;  /* 0x0000000000017941 */ /* 0x000fea0003800000 */
.L_x_53:
        /* <DEDUP_REMOVED lines=10> */
.L_x_56:
[----:B------:R-:W-:Y:S05]  /*8cc0*/  BSYNC B1 ;  /* 0x0000000000017941 */ /* 0x000fea0003800000 */
.L_x_55:
        /* <DEDUP_REMOVED lines=13> */
.L_x_58:
[----:B------:R-:W-:Y:S05]  /*8da0*/  BSYNC B1 ;  /* 0x0000000000017941 */ /* 0x000fea0003800000 */
.L_x_57:
        /* <DEDUP_REMOVED lines=9> */
.L_x_60:
[----:B------:R-:W-:Y:S05]  /*8e40*/  BSYNC B1 ;  /* 0x0000000000017941 */ /* 0x000fea0003800000 */
.L_x_59:
        /* <DEDUP_REMOVED lines=8> */
.L_x_62:
[----:B------:R-:W-:Y:S05]  /*8ed0*/  BSYNC B1 ;  /* 0x0000000000017941 */ /* 0x000fea0003800000 */
.L_x_61:
        /* <DEDUP_REMOVED lines=10> */
.L_x_64:
[----:B------:R-:W-:Y:S05]  /*8f80*/  BSYNC B1 ;  /* 0x0000000000017941 */ /* 0x000fea0003800000 */
.L_x_63:
        /* <DEDUP_REMOVED lines=13> */
.L_x_66:
[----:B------:R-:W-:Y:S05]  /*9060*/  BSYNC B1 ;  /* 0x0000000000017941 */ /* 0x000fea0003800000 */
.L_x_65:
        /* <DEDUP_REMOVED lines=9> */
.L_x_68:
[----:B------:R-:W-:Y:S05]  /*9100*/  BSYNC B1 ;  /* 0x0000000000017941 */ /* 0x000fea0003800000 */
.L_x_67:
        /* <DEDUP_REMOVED lines=8> */
.L_x_70:
[----:B------:R-:W-:Y:S05]  /*9190*/  BSYNC B1 ;  /* 0x0000000000017941 */ /* 0x000fea0003800000 */
.L_x_69:
        /* <DEDUP_REMOVED lines=10> */
.L_x_72:
[----:B------:R-:W-:Y:S05]  /*9240*/  BSYNC B1 ;  /* 0x0000000000017941 */ /* 0x000fea0003800000 */
.L_x_71:
        /* <DEDUP_REMOVED lines=13> */
.L_x_74:
[----:B------:R-:W-:Y:S05]  /*9320*/  BSYNC B1 ;  /* 0x0000000000017941 */ /* 0x000fea0003800000 */
.L_x_73:
        /* <DEDUP_REMOVED lines=9> */
.L_x_76:
[----:B------:R-:W-:Y:S05]  /*93c0*/  BSYNC B1 ;  /* 0x0000000000017941 */ /* 0x000fea0003800000 */
.L_x_75:
        /* <DEDUP_REMOVED lines=8> */
.L_x_78:
[----:B------:R-:W-:Y:S05]  /*9450*/  BSYNC B1 ;  /* 0x0000000000017941 */ /* 0x000fea0003800000 */
.L_x_77:
        /* <DEDUP_REMOVED lines=10> */
.L_x_80:
[----:B------:R-:W-:Y:S05]  /*9500*/  BSYNC B1 ;  /* 0x0000000000017941 */ /* 0x000fea0003800000 */
.L_x_79:
        /* <DEDUP_REMOVED lines=13> */
.L_x_82:
[----:B------:R-:W-:Y:S05]  /*95e0*/  BSYNC B1 ;  /* 0x0000000000017941 */ /* 0x000fea0003800000 */
.L_x_81:
        /* <DEDUP_REMOVED lines=9> */
.L_x_84:
[----:B------:R-:W-:Y:S05]  /*9680*/  BSYNC B1 ;  /* 0x0000000000017941 */ /* 0x000fea0003800000 */
.L_x_83:
        /* <DEDUP_REMOVED lines=8> */
.L_x_86:
[----:B------:R-:W-:Y:S05]  /*9710*/  BSYNC B1 ;  /* 0x0000000000017941 */ /* 0x000fea0003800000 */
.L_x_85:
        /* <DEDUP_REMOVED lines=10> */
.L_x_88:
[----:B------:R-:W-:Y:S05]  /*97c0*/  BSYNC B1 ;  /* 0x0000000000017941 */ /* 0x000fea0003800000 */
.L_x_87:
        /* <DEDUP_REMOVED lines=13> */
.L_x_90:
[----:B------:R-:W-:Y:S05]  /*98a0*/  BSYNC B1 ;  /* 0x0000000000017941 */ /* 0x000fea0003800000 */
.L_x_89:
        /* <DEDUP_REMOVED lines=9> */
.L_x_92:
[----:B------:R-:W-:Y:S05]  /*9940*/  BSYNC B1 ;  /* 0x0000000000017941 */ /* 0x000fea0003800000 */
.L_x_91:
        /* <DEDUP_REMOVED lines=8> */
.L_x_94:
[----:B------:R-:W-:Y:S05]  /*99d0*/  BSYNC B1 ;  /* 0x0000000000017941 */ /* 0x000fea0003800000 */
.L_x_93:
        /* <DEDUP_REMOVED lines=10> */
.L_x_96:
[----:B------:R-:W-:Y:S05]  /*9a80*/  BSYNC B1 ;  /* 0x0000000000017941 */ /* 0x000fea0003800000 */
.L_x_95:
        /* <DEDUP_REMOVED lines=13> */
.L_x_98:
[----:B------:R-:W-:Y:S05]  /*9b60*/  BSYNC B1 ;  /* 0x0000000000017941 */ /* 0x000fea0003800000 */
.L_x_97:
        /* <DEDUP_REMOVED lines=9> */
.L_x_100:
[----:B------:R-:W-:Y:S05]  /*9c00*/  BSYNC B1 ;  /* 0x0000000000017941 */ /* 0x000fea0003800000 */
.L_x_99:
        /* <DEDUP_REMOVED lines=8> */
.L_x_102:
[----:B------:R-:W-:Y:S05]  /*9c90*/  BSYNC B1 ;  /* 0x0000000000017941 */ /* 0x000fea0003800000 */
.L_x_101:
        /* <DEDUP_REMOVED lines=10> */
.L_x_104:
[----:B------:R-:W-:Y:S05]  /*9d40*/  BSYNC B1 ;  /* 0x0000000000017941 */ /* 0x000fea0003800000 */
.L_x_103:
        /* <DEDUP_REMOVED lines=13> */
.L_x_106:
[----:B------:R-:W-:Y:S05]  /*9e20*/  BSYNC B1 ;  /* 0x0000000000017941 */ /* 0x000fea0003800000 */
.L_x_105:
        /* <DEDUP_REMOVED lines=9> */
.L_x_108:
[----:B------:R-:W-:Y:S05]  /*9ec0*/  BSYNC B1 ;  /* 0x0000000000017941 */ /* 0x000fea0003800000 */
.L_x_107:
        /* <DEDUP_REMOVED lines=8> */
.L_x_110:
[----:B------:R-:W-:Y:S05]  /*9f50*/  BSYNC B1 ;  /* 0x0000000000017941 */ /* 0x000fea0003800000 */
.L_x_109:
        /* <DEDUP_REMOVED lines=10> */
.L_x_112:
[----:B------:R-:W-:Y:S05]  /*a000*/  BSYNC B1 ;  /* 0x0000000000017941 */ /* 0x000fea0003800000 */
.L_x_111:
        /* <DEDUP_REMOVED lines=13> */
.L_x_114:
[----:B------:R-:W-:Y:S05]  /*a0e0*/  BSYNC B1 ;  /* 0x0000000000017941 */ /* 0x000fea0003800000 */
.L_x_113:
        /* <DEDUP_REMOVED lines=9> */
.L_x_116:
[----:B------:R-:W-:Y:S05]  /*a180*/  BSYNC B1 ;  /* 0x0000000000017941 */ /* 0x000fea0003800000 */
.L_x_115:
        /* <DEDUP_REMOVED lines=8> */
.L_x_118:
[----:B------:R-:W-:Y:S05]  /*a210*/  BSYNC B1 ;  /* 0x0000000000017941 */ /* 0x000fea0003800000 */
.L_x_117:
        /* <DEDUP_REMOVED lines=10> */
.L_x_120:
[----:B------:R-:W-:Y:S05]  /*a2c0*/  BSYNC B1 ;  /* 0x0000000000017941 */ /* 0x000fea0003800000 */
.L_x_119:
        /* <DEDUP_REMOVED lines=13> */
.L_x_122:
[----:B------:R-:W-:Y:S05]  /*a3a0*/  BSYNC B1 ;  /* 0x0000000000017941 */ /* 0x000fea0003800000 */
.L_x_121:
        /* <DEDUP_REMOVED lines=9> */
.L_x_124:
[----:B------:R-:W-:Y:S05]  /*a440*/  BSYNC B1 ;  /* 0x0000000000017941 */ /* 0x000fea0003800000 */
.L_x_123:
        /* <DEDUP_REMOVED lines=8> */
.L_x_126:
[----:B------:R-:W-:Y:S05]  /*a4d0*/  BSYNC B1 ;  /* 0x0000000000017941 */ /* 0x000fea0003800000 */
.L_x_125:
        /* <DEDUP_REMOVED lines=10> */
.L_x_128:
[----:B------:R-:W-:Y:S05]  /*a580*/  BSYNC B1 ;  /* 0x0000000000017941 */ /* 0x000fea0003800000 */
.L_x_127:
        /* <DEDUP_REMOVED lines=8> */
[----:B-1----:R-:W-:-:S04]  /*a610*/  @!P2 IADD3 R6, P5, R2, UR44, RZ ;  /* 0x0000002c0206ac10 */ /* 0x002fc8000ffbe0ff */
[----:B------:R-:W-:Y:S02]  /*a620*/  @!P2 IADD3.X R7, R3, UR43, RZ, P5, !PT ;  /* 0x0000002b0307ac10 */ /* 0x000fe4000affe4ff */
[----:B------:R-:W-:Y:S01]  /*a630*/  ISETP.LT.OR P5, PT, R0, 0x62, !P1 ;  /* 0x000000620000780c */ /* 0x000fe20004fa1670 */
[----:B------:R-:W-:-:S12]  /*a640*/  @P2 BRA `(.L_x_130) ;  /* 0x00000000000c2947 */ /* 0x000fd80003800000 */
[----:B------:R-:W2:Y:S02]  /*a650*/  LDG.E.U8 R16, desc[UR50][R152.64+0x59] ;  /* 0x0000593298107981 */ /* 0x000ea4000c1e1100 */
[----:B--2---:R-:W-:-:S05]  /*a660*/  PRMT R4, R16, 0x8880, RZ ;  /* 0x0000888010047816 */ /* 0x004fca00000000ff */
[----:B------:R-:W-:-:S07]  /*a670*/  IMAD R4, R4, R18, RZ ;  /* 0x0000001204047224 */ /* 0x000fce00078e02ff */
.L_x_130:
[----:B------:R-:W-:Y:S05]  /*a680*/  BSYNC B1 ;  /* 0x0000000000017941 */ /* 0x000fea0003800000 */
.L_x_129:
[----:B------:R-:W2:Y:S01]  /*a690*/  LDL.LU R12, [R1+0x8bc] ;  /* 0x0008bc00010c7983 */ /* 0x000ea20000300800 */
[----:B------:R-:W-:Y:S01]  /*a6a0*/  BSSY B1, `(.L_x_131) ;  /* 0x0000007000017945 */ /* 0x000fe20003800000 */
[----:B--2---:R-:W-:-:S05]  /*a6b0*/  @!P2 IMAD R12, R12, R17, R4 ;  /* 0x000000110c0ca224 */ /* 0x004fca00078e0204 */
[----:B------:R1:W-:Y:S01]  /*a6c0*/  @!P2 STG.E.U8 desc[UR50][R6.64+0x59], R12 ;  /* 0x0000590c0600a986 */ /* 0x0003e2000c101132 */
[----:B------:R-:W-:Y:S05]  /*a6d0*/  @P6 BRA `(.L_x_132) ;  /* 0x00000000000c6947 */ /* 0x000fea0003800000 */
[----:B------:R-:W2:Y:S02]  /*a6e0*/  LDG.E.U8 R16, desc[UR50][R154.64+0x60] ;  /* 0x000060329a107981 */ /* 0x000ea4000c1e1100 */
[----:B--2---:R-:W-:-:S05]  /*a6f0*/  PRMT R4, R16, 0x8880, RZ ;  /* 0x0000888010047816 */ /* 0x004fca00000000ff */
[----:B------:R-:W-:-:S07]  /*a700*/  IMAD R4, R4, R18, RZ ;  /* 0x0000001204047224 */ /* 0x000fce00078e02ff */
.L_x_132:
[----:B------:R-:W-:Y:S05]  /*a710*/  BSYNC B1 ;  /* 0x0000000000017941 */ /* 0x000fea0003800000 */
.L_x_131:
        /* <DEDUP_REMOVED lines=8> */
.L_x_134:
[----:B------:R-:W-:Y:S05]  /*a7a0*/  BSYNC B1 ;  /* 0x0000000000017941 */ /* 0x000fea0003800000 */
.L_x_133:
[----:B-1----:R-:W2:Y:S01]  /*a7b0*/  LDL.LU R6, [R1+0x8c4] ;  /* 0x0008c40001067983 */ /* 0x002ea20000300800 */
[----:B------:R-:W-:Y:S01]  /*a7c0*/  BSSY B1, `(.L_x_135) ;  /* 0x000000b000017945 */ /* 0x000fe20003800000 */
[----:B------:R-:W-:Y:S01]  /*a7d0*/  ISETP.LT.OR P2, PT, R0, 0x69, !P1 ;  /* 0x000000690000780c */ /* 0x000fe20004f41670 */
[----:B--2---:R-:W-:Y:S01]  /*a7e0*/  @!P3 IMAD R7, R6, R17, R4 ;  /* 0x000000110607b224 */ /* 0x004fe200078e0204 */
[----:B------:R-:W-:-:S04]  /*a7f0*/  @!P5 IADD3 R6, P6, R2, UR44, RZ ;  /* 0x0000002c0206dc10 */ /* 0x000fc8000ffde0ff */
[----:B------:R1:W-:Y:S01]  /*a800*/  @!P3 STG.E.U8 desc[UR50][R2.64+0x61], R7 ;  /* 0x000061070200b986 */ /* 0x0003e2000c101132 */
[----:B------:R-:W-:-:S04]  /*a810*/  @!P4 IADD3 R12, P3, R2, UR44, RZ ;  /* 0x0000002c020ccc10 */ /* 0x000fc8000ff7e0ff */
[----:B------:R-:W-:Y:S01]  /*a820*/  @!P4 IADD3.X R13, R3, UR43, RZ, P3, !PT ;  /* 0x0000002b030dcc10 */ /* 0x000fe20009ffe4ff */
[----:B------:R-:W-:Y:S08]  /*a830*/  @P4 BRA `(.L_x_136) ;  /* 0x00000000000c4947 */ /* 0x000ff00003800000 */
[----:B------:R-:W2:Y:S02]  /*a840*/  LDG.E.U8 R16, desc[UR50][R152.64+0x60] ;  /* 0x0000603298107981 */ /* 0x000ea4000c1e1100 */
[----:B--2---:R-:W-:-:S05]  /*a850*/  PRMT R4, R16, 0x8880, RZ ;  /* 0x0000888010047816 */ /* 0x004fca00000000ff */
[----:B------:R-:W-:-:S07]  /*a860*/  IMAD R4, R4, R18, RZ ;  /* 0x0000001204047224 */ /* 0x000fce00078e02ff */
.L_x_136:
[----:B------:R-:W-:Y:S05]  /*a870*/  BSYNC B1 ;  /* 0x0000000000017941 */ /* 0x000fea0003800000 */
.L_x_135:
[----:B------:R-:W2:Y:S01]  /*a880*/  LDL.LU R14, [R1+0x8c8] ;  /* 0x0008c800010e7983 */ /* 0x000ea20000300800 */
[----:B------:R-:W-:Y:S01]  /*a890*/  BSSY B1, `(.L_x_137) ;  /* 0x0000008000017945 */ /* 0x000fe20003800000 */
[----:B-1----:R-:W-:Y:S01]  /*a8a0*/  @!P5 IADD3.X R7, R3, UR43, RZ, P6, !PT ;  /* 0x0000002b0307dc10 */ /* 0x002fe2000b7fe4ff */
[----:B--2---:R-:W-:-:S05]  /*a8b0*/  @!P4 IMAD R14, R14, R17, R4 ;  /* 0x000000110e0ec224 */ /* 0x004fca00078e0204 */
[----:B------:R1:W-:Y:S01]  /*a8c0*/  @!P4 STG.E.U8 desc[UR50][R12.64+0x60], R14 ;  /* 0x0000600e0c00c986 */ /* 0x0003e2000c101132 */
[----:B------:R-:W-:Y:S05]  /*a8d0*/  @P5 BRA `(.L_x_138) ;  /* 0x00000000000c5947 */ /* 0x000fea0003800000 */
[----:B------:R-:W2:Y:S02]  /*a8e0*/  LDG.E.U8 R16, desc[UR50][R152.64+0x61] ;  /* 0x0000613298107981 */ /* 0x000ea4000c1e1100 */
[----:B--2---:R-:W-:-:S05]  /*a8f0*/  PRMT R4, R16, 0x8880, RZ ;  /* 0x0000888010047816 */ /* 0x004fca00000000ff */
[----:B------:R-:W-:-:S07]  /*a900*/  IMAD R4, R4, R18, RZ ;  /* 0x0000001204047224 */ /* 0x000fce00078e02ff */
.L_x_138:
[----:B------:R-:W-:Y:S05]  /*a910*/  BSYNC B1 ;  /* 0x0000000000017941 */ /* 0x000fea0003800000 */
.L_x_137:
[----:B-1----:R-:W2:Y:S01]  /*a920*/  LDL.LU R12, [R1+0x8cc] ;  /* 0x0008cc00010c7983 */ /* 0x002ea20000300800 */
[C---:B------:R-:W-:Y:S01]  /*a930*/  ISETP.LT.OR P4, PT, R0.reuse, 0x69, !P0 ;  /* 0x000000690000780c */ /* 0x040fe20004781670 */
[----:B------:R-:W-:Y:S01]  /*a940*/  BSSY B1, `(.L_x_139) ;  /* 0x000000a000017945 */ /* 0x000fe20003800000 */
[----:B------:R-:W-:Y:S01]  /*a950*/  ISETP.LT.OR P3, PT, R0, 0x6a, !P1 ;  /* 0x0000006a0000780c */ /* 0x000fe20004f61670 */
[----:B--2---:R-:W-:-:S05]  /*a960*/  @!P5 IMAD R12, R12, R17, R4 ;  /* 0x000000110c0cd224 */ /* 0x004fca00078e0204 */
[----:B------:R1:W-:Y:S01]  /*a970*/  @!P5 STG.E.U8 desc[UR50][R6.64+0x61], R12 ;  /* 0x0000610c0600d986 */ /* 0x0003e2000c101132 */
[----:B------:R-:W-:Y:S02]  /*a980*/  ISETP.LT.OR P5, PT, R0, 0x6a, !P0 ;  /* 0x0000006a0000780c */ /* 0x000fe400047a1670 */
[----:B-1----:R-:W-:Y:S02]  /*a990*/  @!P2 IADD3 R12, P6, R2, UR44, RZ ;  /* 0x0000002c020cac10 */ /* 0x002fe4000ffde0ff */
[----:B------:R-:W-:Y:S11]  /*a9a0*/  @P4 BRA `(.L_x_140) ;  /* 0x00000000000c4947 */ /* 0x000ff60003800000 */
[----:B------:R-:W2:Y:S02]  /*a9b0*/  LDG.E.U8 R16, desc[UR50][R154.64+0x68] ;  /* 0x000068329a107981 */ /* 0x000ea4000c1e1100 */
[----:B--2---:R-:W-:-:S05]  /*a9c0*/  PRMT R4, R16, 0x8880, RZ ;  /* 0x0000888010047816 */ /* 0x004fca00000000ff */
[----:B------:R-:W-:-:S07]  /*a9d0*/  IMAD R4, R4, R18, RZ ;  /* 0x0000001204047224 */ /* 0x000fce00078e02ff */
.L_x_140:
[----:B------:R-:W-:Y:S05]  /*a9e0*/  BSYNC B1 ;  /* 0x0000000000017941 */ /* 0x000fea0003800000 */
.L_x_139:
        /* <DEDUP_REMOVED lines=8> */
.L_x_142:
[----:B------:R-:W-:Y:S05]  /*aa70*/  BSYNC B1 ;  /* 0x0000000000017941 */ /* 0x000fea0003800000 */
.L_x_141:
[----:B-1----:R-:W2:Y:S01]  /*aa80*/  LDL.LU R6, [R1+0x8d4] ;  /* 0x0008d40001067983 */ /* 0x002ea20000300800 */
[----:B------:R-:W-:Y:S01]  /*aa90*/  BSSY B1, `(.L_x_143) ;  /* 0x0000008000017945 */ /* 0x000fe20003800000 */
[----:B------:R-:W-:Y:S01]  /*aaa0*/  @!P2 IADD3.X R13, R3, UR43, RZ, P6, !PT ;  /* 0x0000002b030dac10 */ /* 0x000fe2000b7fe4ff */
[----:B--2---:R-:W-:-:S05]  /*aab0*/  @!P5 IMAD R6, R6, R17, R4 ;  /* 0x000000110606d224 */ /* 0x004fca00078e0204 */
[----:B------:R1:W-:Y:S01]  /*aac0*/  @!P5 STG.E.U8 desc[UR50][R2.64+0x69], R6 ;  /* 0x000069060200d986 */ /* 0x0003e2000c101132 */
[----:B------:R-:W-:Y:S05]  /*aad0*/  @P2 BRA `(.L_x_144) ;  /* 0x00000000000c2947 */ /* 0x000fea0003800000 */
[----:B------:R-:W2:Y:S02]  /*aae0*/  LDG.E.U8 R16, desc[UR50][R152.64+0x68] ;  /* 0x0000683298107981 */ /* 0x000ea4000c1e1100 */
[----:B--2---:R-:W-:-:S05]  /*aaf0*/  PRMT R4, R16, 0x8880, RZ ;  /* 0x0000888010047816 */ /* 0x004fca00000000ff */
[----:B------:R-:W-:-:S07]  /*ab00*/  IMAD R4, R4, R18, RZ ;  /* 0x0000001204047224 */ /* 0x000fce00078e02ff */
.L_x_144:
[----:B------:R-:W-:Y:S05]  /*ab10*/  BSYNC B1 ;  /* 0x0000000000017941 */ /* 0x000fea0003800000 */
.L_x_143:
[----:B-1----:R-:W2:Y:S01]  /*ab20*/  LDL.LU R6, [R1+0x8d8] ;  /* 0x0008d80001067983 */ /* 0x002ea20000300800 */
[----:B------:R-:W-:Y:S01]  /*ab30*/  BSSY B1, `(.L_x_145) ;  /* 0x000000d000017945 */ /* 0x000fe20003800000 */
[C---:B------:R-:W-:Y:S02]  /*ab40*/  ISETP.LT.OR P6, PT, R0.reuse, 0x71, !P0 ;  /* 0x000000710000780c */ /* 0x040fe400047c1670 */
[----:B------:R-:W-:Y:S01]  /*ab50*/  ISETP.LT.OR P4, PT, R0, 0x71, !P1 ;  /* 0x000000710000780c */ /* 0x000fe20004f81670 */
[----:B--2---:R-:W-:Y:S01]  /*ab60*/  @!P2 IMAD R7, R6, R17, R4 ;  /* 0x000000110607a224 */ /* 0x004fe200078e0204 */
[----:B------:R-:W-:-:S04]  /*ab70*/  @!P3 IADD3 R6, P5, R2, UR44, RZ ;  /* 0x0000002c0206bc10 */ /* 0x000fc8000ffbe0ff */
[----:B------:R1:W-:Y:S01]  /*ab80*/  @!P2 STG.E.U8 desc[UR50][R12.64+0x68], R7 ;  /* 0x000068070c00a986 */ /* 0x0003e2000c101132 */
[C---:B------:R-:W-:Y:S02]  /*ab90*/  ISETP.LT.OR P2, PT, R0.reuse, 0x72, !P0 ;  /* 0x000000720000780c */ /* 0x040fe40004741670 */
[----:B-1----:R-:W-:Y:S02]  /*aba0*/  @!P3 IADD3.X R7, R3, UR43, RZ, P5, !PT ;  /* 0x0000002b0307bc10 */ /* 0x002fe4000affe4ff */
[----:B------:R-:W-:Y:S01]  /*abb0*/  ISETP.LT.OR P5, PT, R0, 0x72, !P1 ;  /* 0x000000720000780c */ /* 0x000fe20004fa1670 */
[----:B------:R-:W-:-:S12]  /*abc0*/  @P3 BRA `(.L_x_146) ;  /* 0x00000000000c3947 */ /* 0x000fd80003800000 */
[----:B------:R-:W2:Y:S02]  /*abd0*/  LDG.E.U8 R16, desc[UR50][R152.64+0x69] ;  /* 0x0000693298107981 */ /* 0x000ea4000c1e1100 */
[----:B--2---:R-:W-:-:S05]  /*abe0*/  PRMT R4, R16, 0x8880, RZ ;  /* 0x0000888010047816 */ /* 0x004fca00000000ff */
[----:B------:R-:W-:-:S07]  /*abf0*/  IMAD R4, R4, R18, RZ ;  /* 0x0000001204047224 */ /* 0x000fce00078e02ff */
.L_x_146:
[----:B------:R-:W-:Y:S05]  /*ac00*/  BSYNC B1 ;  /* 0x0000000000017941 */ /* 0x000fea0003800000 */
.L_x_145:
        /* <DEDUP_REMOVED lines=8> */
.L_x_148:
[----:B------:R-:W-:Y:S05]  /*ac90*/  BSYNC B1 ;  /* 0x0000000000017941 */ /* 0x000fea0003800000 */
.L_x_147:
        /* <DEDUP_REMOVED lines=8> */
.L_x_150:
[----:B------:R-:W-:Y:S05]  /*ad20*/  BSYNC B1 ;  /* 0x0000000000017941 */ /* 0x000fea0003800000 */
.L_x_149:
        /* <DEDUP_REMOVED lines=12> */
.L_x_152:
[----:B------:R-:W-:Y:S05]  /*adf0*/  BSYNC B1 ;  /* 0x0000000000017941 */ /* 0x000fea0003800000 */
.L_x_151:
        /* <DEDUP_REMOVED lines=9> */
.L_x_154:
[----:B------:R-:W-:Y:S05]  /*ae90*/  BSYNC B1 ;  /* 0x0000000000017941 */ /* 0x000fea0003800000 */
.L_x_153:
        /* <DEDUP_REMOVED lines=12> */
.L_x_156:
[----:B------:R-:W-:Y:S05]  /*af60*/  BSYNC B1 ;  /* 0x0000000000017941 */ /* 0x000fea0003800000 */
.L_x_155:
        /* <DEDUP_REMOVED lines=8> */
.L_x_158:
[----:B------:R-:W-:Y:S05]  /*aff0*/  BSYNC B1 ;  /* 0x0000000000017941 */ /* 0x000fea0003800000 */
.L_x_157:
        /* <DEDUP_REMOVED lines=9> */
.L_x_160:
[----:B------:R-:W-:Y:S05]  /*b090*/  BSYNC B1 ;  /* 0x0000000000017941 */ /* 0x000fea0003800000 */
.L_x_159:
        /* <DEDUP_REMOVED lines=14> */
.L_x_162:
[----:B------:R-:W-:Y:S05]  /*b180*/  BSYNC B1 ;  /* 0x0000000000017941 */ /* 0x000fea0003800000 */
.L_x_161:
        /* <DEDUP_REMOVED lines=8> */
.L_x_164:
[----:B------:R-:W-:Y:S05]  /*b210*/  BSYNC B1 ;  /* 0x0000000000017941 */ /* 0x000fea0003800000 */
.L_x_163:
        /* <DEDUP_REMOVED lines=8> */
.L_x_166:
[----:B------:R-:W-:Y:S05]  /*b2a0*/  BSYNC B1 ;  /* 0x0000000000017941 */ /* 0x000fea0003800000 */
.L_x_165:
        /* <DEDUP_REMOVED lines=12> */
.L_x_168:
[----:B------:R-:W-:Y:S05]  /*b370*/  BSYNC B1 ;  /* 0x0000000000017941 */ /* 0x000fea0003800000 */
.L_x_167:
        /* <DEDUP_REMOVED lines=9> */
.L_x_170:
[----:B------:R-:W-:Y:S05]  /*b410*/  BSYNC B1 ;  /* 0x0000000000017941 */ /* 0x000fea0003800000 */
.L_x_169:
        /* <DEDUP_REMOVED lines=12> */
.L_x_172:
[----:B------:R-:W-:Y:S05]  /*b4e0*/  BSYNC B1 ;  /* 0x0000000000017941 */ /* 0x000fea0003800000 */
.L_x_171:
        /* <DEDUP_REMOVED lines=8> */
.L_x_174:
[----:B------:R-:W-:Y:S05]  /*b570*/  BSYNC B1 ;  /* 0x0000000000017941 */ /* 0x000fea0003800000 */
.L_x_173:
        /* <DEDUP_REMOVED lines=9> */
.L_x_176:
[----:B------:R-:W-:Y:S05]  /*b610*/  BSYNC B1 ;  /* 0x0000000000017941 */ /* 0x000fea0003800000 */
.L_x_175:
        /* <DEDUP_REMOVED lines=14> */
.L_x_178:
[----:B------:R-:W-:Y:S05]  /*b700*/  BSYNC B1 ;  /* 0x0000000000017941 */ /* 0x000fea0003800000 */
.L_x_177:
        /* <DEDUP_REMOVED lines=8> */
.L_x_180:
[----:B------:R-:W-:Y:S05]  /*b790*/  BSYNC B1 ;  /* 0x0000000000017941 */ /* 0x000fea0003800000 */
.L_x_179:
        /* <DEDUP_REMOVED lines=8> */
.L_x_182:
[----:B------:R-:W-:Y:S05]  /*b820*/  BSYNC B1 ;  /* 0x0000000000017941 */ /* 0x000fea0003800000 */
.L_x_181:
        /* <DEDUP_REMOVED lines=12> */
.L_x_184:
[----:B------:R-:W-:Y:S05]  /*b8f0*/  BSYNC B1 ;  /* 0x0000000000017941 */ /* 0x000fea0003800000 */
.L_x_183:
        /* <DEDUP_REMOVED lines=9> */
.L_x_186:
[----:B------:R-:W-:Y:S05]  /*b990*/  BSYNC B1 ;  /* 0x0000000000017941 */ /* 0x000fea0003800000 */
.L_x_185:
        /* <DEDUP_REMOVED lines=12> */
.L_x_188:
[----:B------:R-:W-:Y:S05]  /*ba60*/  BSYNC B1 ;  /* 0x0000000000017941 */ /* 0x000fea0003800000 */
.L_x_187:
        /* <DEDUP_REMOVED lines=8> */
.L_x_190:
[----:B------:R-:W-:Y:S05]  /*baf0*/  BSYNC B1 ;  /* 0x0000000000017941 */ /* 0x000fea0003800000 */
.L_x_189:
        /* <DEDUP_REMOVED lines=9> */
.L_x_192:
[----:B------:R-:W-:Y:S05]  /*bb90*/  BSYNC B1 ;  /* 0x0000000000017941 */ /* 0x000fea0003800000 */
.L_x_191:
        /* <DEDUP_REMOVED lines=14> */
.L_x_194:
[----:B------:R-:W-:Y:S05]  /*bc80*/  BSYNC B1 ;  /* 0x0000000000017941 */ /* 0x000fea0003800000 */
.L_x_193:
        /* <DEDUP_REMOVED lines=8> */
.L_x_196:
[----:B------:R-:W-:Y:S05]  /*bd10*/  BSYNC B1 ;  /* 0x0000000000017941 */ /* 0x000fea0003800000 */
.L_x_195:
        /* <DEDUP_REMOVED lines=8> */
.L_x_198:
[----:B------:R-:W-:Y:S05]  /*bda0*/  BSYNC B1 ;  /* 0x0000000000017941 */ /* 0x000fea0003800000 */
.L_x_197:
        /* <DEDUP_REMOVED lines=12> */
.L_x_200:
[----:B------:R-:W-:Y:S05]  /*be70*/  BSYNC B1 ;  /* 0x0000000000017941 */ /* 0x000fea0003800000 */
.L_x_199:
        /* <DEDUP_REMOVED lines=9> */
.L_x_202:
[----:B------:R-:W-:Y:S05]  /*bf10*/  BSYNC B1 ;  /* 0x0000000000017941 */ /* 0x000fea0003800000 */
.L_x_201:
        /* <DEDUP_REMOVED lines=12> */
.L_x_204:
[----:B------:R-:W-:Y:S05]  /*bfe0*/  BSYNC B1 ;  /* 0x0000000000017941 */ /* 0x000fea0003800000 */
.L_x_203:
        /* <DEDUP_REMOVED lines=8> */
.L_x_206:
[----:B------:R-:W-:Y:S05]  /*c070*/  BSYNC B1 ;  /* 0x0000000000017941 */ /* 0x000fea0003800000 */
.L_x_205:
        /* <DEDUP_REMOVED lines=9> */
.L_x_208:
[----:B------:R-:W-:Y:S05]  /*c110*/  BSYNC B1 ;  /* 0x0000000000017941 */ /* 0x000fea0003800000 */
.L_x_207:
        /* <DEDUP_REMOVED lines=14> */
.L_x_210:
[----:B------:R-:W-:Y:S05]  /*c200*/  BSYNC B1 ;  /* 0x0000000000017941 */ /* 0x000fea0003800000 */
.L_x_209:
        /* <DEDUP_REMOVED lines=8> */
.L_x_212:
[----:B------:R-:W-:Y:S05]  /*c290*/  BSYNC B1 ;  /* 0x0000000000017941 */ /* 0x000fea0003800000 */
.L_x_211:
        /* <DEDUP_REMOVED lines=8> */
.L_x_214:
[----:B------:R-:W-:Y:S05]  /*c320*/  BSYNC B1 ;  /* 0x0000000000017941 */ /* 0x000fea0003800000 */
.L_x_213:
        /* <DEDUP_REMOVED lines=12> */
.L_x_216:
[----:B------:R-:W-:Y:S05]  /*c3f0*/  BSYNC B1 ;  /* 0x0000000000017941 */ /* 0x000fea0003800000 */
.L_x_215:
        /* <DEDUP_REMOVED lines=9> */
.L_x_218:
[----:B------:R-:W-:Y:S05]  /*c490*/  BSYNC B1 ;  /* 0x0000000000017941 */ /* 0x000fea0003800000 */
.L_x_217:
[----:B-1----:R-:W2:Y:S01]  /*c4a0*/  LDL.LU R12, [R1+0x96c] ;  /* 0x00096c00010c7983 */ /* 0x002ea20000300800 */
[C---:B------:R-:W-:Y:S01]  /*c4b0*/  ISETP.LT.OR P2, PT, R0.reuse, 0xb9, !P0 ;  /* 0x000000b90000780c */ /* 0x040fe20004741670 */
[----:B------:R-:W-:Y:S01]  /*c4c0*/  BSSY B1, `(.L_x_219) ;  /* 0x000000a000017945 */ /* 0x000fe20003800000 */
        /* <DEDUP_REMOVED lines=9> */
.L_x_220:
[----:B------:R-:W-:Y:S05]  /*c560*/  BSYNC B1 ;  /* 0x0000000000017941 */ /* 0x000fea0003800000 */
.L_x_219:
        /* <DEDUP_REMOVED lines=8> */
.L_x_222:
[----:B------:R-:W-:Y:S05]  /*c5f0*/  BSYNC B1 ;  /* 0x0000000000017941 */ /* 0x000fea0003800000 */
.L_x_221:
        /* <DEDUP_REMOVED lines=9> */
.L_x_224:
[----:B------:R-:W-:Y:S05]  /*c690*/  BSYNC B1 ;  /* 0x0000000000017941 */ /* 0x000fea0003800000 */
.L_x_223:
        /* <DEDUP_REMOVED lines=14> */
.L_x_226:
[----:B------:R-:W-:Y:S05]  /*c780*/  BSYNC B1 ;  /* 0x0000000000017941 */ /* 0x000fea0003800000 */
.L_x_225:
        /* <DEDUP_REMOVED lines=8> */
.L_x_228:
[----:B------:R-:W-:Y:S05]  /*c810*/  BSYNC B1 ;  /* 0x0000000000017941 */ /* 0x000fea0003800000 */
.L_x_227:
        /* <DEDUP_REMOVED lines=8> */
.L_x_230:
[----:B------:R-:W-:Y:S05]  /*c8a0*/  BSYNC B1 ;  /* 0x0000000000017941 */ /* 0x000fea0003800000 */
.L_x_229:
        /* <DEDUP_REMOVED lines=12> */
.L_x_232:
[----:B------:R-:W-:Y:S05]  /*c970*/  BSYNC B1 ;  /* 0x0000000000017941 */ /* 0x000fea0003800000 */
.L_x_231:
        /* <DEDUP_REMOVED lines=9> */
.L_x_234:
[----:B------:R-:W-:Y:S05]  /*ca10*/  BSYNC B1 ;  /* 0x0000000000017941 */ /* 0x000fea0003800000 */
.L_x_233:
        /* <DEDUP_REMOVED lines=12> */
.L_x_236:
[----:B------:R-:W-:Y:S05]  /*cae0*/  BSYNC B1 ;  /* 0x0000000000017941 */ /* 0x000fea0003800000 */
.L_x_235:
        /* <DEDUP_REMOVED lines=8> */
.L_x_238:
[----:B------:R-:W-:Y:S05]  /*cb70*/  BSYNC B1 ;  /* 0x0000000000017941 */ /* 0x000fea0003800000 */
.L_x_237:
        /* <DEDUP_REMOVED lines=9> */
.L_x_240:
[----:B------:R-:W-:Y:S05]  /*cc10*/  BSYNC B1 ;  /* 0x0000000000017941 */ /* 0x000fea0003800000 */
.L_x_239:
        /* <DEDUP_REMOVED lines=14> */
.L_x_242:
[----:B------:R-:W-:Y:S05]  /*cd00*/  BSYNC B1 ;  /* 0x0000000000017941 */ /* 0x000fea0003800000 */
.L_x_241:
        /* <DEDUP_REMOVED lines=8> */
.L_x_244:
[----:B------:R-:W-:Y:S05]  /*cd90*/  BSYNC B1 ;  /* 0x0000000000017941 */ /* 0x000fea0003800000 */
.L_x_243:
        /* <DEDUP_REMOVED lines=8> */
.L_x_246:
[----:B------:R-:W-:Y:S05]  /*ce20*/  BSYNC B1 ;  /* 0x0000000000017941 */ /* 0x000fea0003800000 */
.L_x_245:
        /* <DEDUP_REMOVED lines=12> */
.L_x_248:
[----:B------:R-:W-:Y:S05]  /*cef0*/  BSYNC B1 ;  /* 0x0000000000017941 */ /* 0x000fea0003800000 */
.L_x_247:
        /* <DEDUP_REMOVED lines=9> */
.L_x_250:
[----:B------:R-:W-:Y:S05]  /*cf90*/  BSYNC B1 ;  /* 0x0000000000017941 */ /* 0x000fea0003800000 */
.L_x_249:
        /* <DEDUP_REMOVED lines=12> */
.L_x_252:
[----:B------:R-:W-:Y:S05]  /*d060*/  BSYNC B1 ;  /* 0x0000000000017941 */ /* 0x000fea0003800000 */
.L_x_251:
        /* <DEDUP_REMOVED lines=8> */
.L_x_254:
[----:B------:R-:W-:Y:S05]  /*d0f0*/  BSYNC B1 ;  /* 0x0000000000017941 */ /* 0x000fea0003800000 */
.L_x_253:
        /* <DEDUP_REMOVED lines=9> */
.L_x_256:
[----:B------:R-:W-:Y:S05]  /*d190*/  BSYNC B1 ;  /* 0x0000000000017941 */ /* 0x000fea0003800000 */
.L_x_255:
        /* <DEDUP_REMOVED lines=14> */
.L_x_258:
[----:B------:R-:W-:Y:S05]  /*d280*/  BSYNC B1 ;  /* 0x0000000000017941 */ /* 0x000fea0003800000 */
.L_x_257:
        /* <DEDUP_REMOVED lines=8> */
.L_x_260:
[----:B------:R-:W-:Y:S05]  /*d310*/  BSYNC B1 ;  /* 0x0000000000017941 */ /* 0x000fea0003800000 */
.L_x_259:
        /* <DEDUP_REMOVED lines=8> */
.L_x_262:
[----:B------:R-:W-:Y:S05]  /*d3a0*/  BSYNC B1 ;  /* 0x0000000000017941 */ /* 0x000fea0003800000 */
.L_x_261:
        /* <DEDUP_REMOVED lines=12> */
.L_x_264:
[----:B------:R-:W-:Y:S05]  /*d470*/  BSYNC B1 ;  /* 0x0000000000017941 */ /* 0x000fea0003800000 */
.L_x_263:
        /* <DEDUP_REMOVED lines=9> */
.L_x_266:
[----:B------:R-:W-:Y:S05]  /*d510*/  BSYNC B1 ;  /* 0x0000000000017941 */ /* 0x000fea0003800000 */
.L_x_265:
        /* <DEDUP_REMOVED lines=12> */
.L_x_268:
[----:B------:R-:W-:Y:S05]  /*d5e0*/  BSYNC B1 ;  /* 0x0000000000017941 */ /* 0x000fea0003800000 */
.L_x_267:
        /* <DEDUP_REMOVED lines=8> */
.L_x_270:
[----:B------:R-:W-:Y:S05]  /*d670*/  BSYNC B1 ;  /* 0x0000000000017941 */ /* 0x000fea0003800000 */
.L_x_269:
        /* <DEDUP_REMOVED lines=9> */
.L_x_272:
[----:B------:R-:W-:Y:S05]  /*d710*/  BSYNC B1 ;  /* 0x0000000000017941 */ /* 0x000fea0003800000 */
.L_x_271:
        /* <DEDUP_REMOVED lines=14> */
.L_x_274:
[----:B------:R-:W-:Y:S05]  /*d800*/  BSYNC B1 ;  /* 0x0000000000017941 */ /* 0x000fea0003800000 */
.L_x_273:
        /* <DEDUP_REMOVED lines=8> */
.L_x_276:
[----:B------:R-:W-:Y:S05]  /*d890*/  BSYNC B1 ;  /* 0x0000000000017941 */ /* 0x000fea0003800000 */
.L_x_275:
        /* <DEDUP_REMOVED lines=8> */
.L_x_278:
[----:B------:R-:W-:Y:S05]  /*d920*/  BSYNC B1 ;  /* 0x0000000000017941 */ /* 0x000fea0003800000 */
.L_x_277:
[----:B-1----:R-:W2:Y:S01]  /*d930*/  LDL.LU R6, [R1+0x9e4] ;  /* 0x0009e40001067983 */ /* 0x002ea20000300800 */
[----:B------:R-:W-:Y:S01]  /*d940*/  @!P2 IADD3 R12, P4, R2, UR44, RZ ;  /* 0x0000002c020cac10 */ /* 0x000fe2000ff9e0ff */
[----:B------:R-:W-:Y:S01]  /*d950*/  BSSY B1, `(.L_x_279) ;  /* 0x000000b000017945 */ /* 0x000fe20003800000 */
[----:B------:R-:W-:Y:S02]  /*d960*/  ISETP.LT.OR P3, PT, R0, 0xf9, !P1 ;  /* 0x000000f90000780c */ /* 0x000fe40004f61670 */
[----:B------:R-:W-:Y:S01]  /*d970*/  @!P2 IADD3.X R13, R3, UR43, RZ, P4, !PT ;  /* 0x0000002b030dac10 */ /* 0x000fe2000a7fe4ff */
        /* <DEDUP_REMOVED lines=8> */
.L_x_280:
[----:B------:R-:W-:Y:S05]  /*da00*/  BSYNC B1 ;  /* 0x0000000000017941 */ /* 0x000fea0003800000 */
.L_x_279:
[----:B------:R-:W2:Y:S01]  /*da10*/  LDL.LU R14, [R1+0x9e8] ;  /* 0x0009e800010e7983 */ /* 0x000ea20000300800 */
        /* <DEDUP_REMOVED lines=8> */
.L_x_282:
[----:B------:R-:W-:Y:S05]  /*daa0*/  BSYNC B1 ;  /* 0x0000000000017941 */ /* 0x000fea0003800000 */
.L_x_281:
        /* <DEDUP_REMOVED lines=8> */
.L_x_284:
[----:B------:R-:W-:Y:S05]  /*db30*/  BSYNC B1 ;  /* 0x0000000000017941 */ /* 0x000fea0003800000 */
.L_x_283:
[----:B-1----:R-:W2:Y:S01]  /*db40*/  LDL.LU R6, [R1+0x9f0] ;  /* 0x0009f00001067983 */ /* 0x002ea20000300800 */
[C---:B------:R-:W-:Y:S01]  /*db50*/  ISETP.LT.OR P5, PT, R0.reuse, 0xfa, !P0 ;  /* 0x000000fa0000780c */ /* 0x040fe200047a1670 */
[----:B------:R-:W-:Y:S01]  /*db60*/  BSSY B1, `(.L_x_285) ;  /* 0x000000a000017945 */ /* 0x000fe20003800000 */
[----:B------:R-:W-:Y:S02]  /*db70*/  IADD3 R12, P4, R5, 0x80, RZ ;  /* 0x00000080050c7810 */ /* 0x000fe40007f9e0ff */
        /* <DEDUP_REMOVED lines=8> */
.L_x_286:
[----:B------:R-:W-:Y:S05]  /*dc00*/  BSYNC B1 ;  /* 0x0000000000017941 */ /* 0x000fea0003800000 */
.L_x_285:
        /* <DEDUP_REMOVED lines=9> */
.L_x_288:
[----:B------:R-:W-:Y:S05]  /*dca0*/  BSYNC B1 ;  /* 0x0000000000017941 */ /* 0x000fea0003800000 */
.L_x_287:
[----:B-1----:R-:W2:Y:S01]  /*dcb0*/  LDL.LU R13, [R1+0x9f8] ;  /* 0x0009f800010d7983 */ /* 0x002ea20000300800 */
[----:B------:R-:W-:Y:S01]  /*dcc0*/  ISETP.GE.AND P6, PT, R23, 0x89, PT ;  /* 0x000000891700780c */ /* 0x000fe20003fc6270 */
[----:B------:R-:W-:Y:S01]  /*dcd0*/  IMAD.X R15, RZ, RZ, UR7, P4 ;  /* 0x00000007ff0f7e24 */ /* 0x000fe2000a0e06ff */
[----:B------:R-:W-:Y:S01]  /*dce0*/  LOP3.LUT R22, R22, 0xfffffffd, RZ, 0xc0, !PT ;  /* 0xfffffffd16167812 */ /* 0x000fe200078ec0ff */
[-C--:B------:R-:W-:Y:S01]  /*dcf0*/  IMAD.WIDE.U32 R20, R12, R10.reuse, R158 ;  /* 0x0000000a0c147225 */ /* 0x080fe200078e009e */
[----:B------:R-:W-:Y:S01]  /*dd00*/  BSSY B1, `(.L_x_289) ;  /* 0x000000e000017945 */ /* 0x000fe20003800000 */
[----:B------:R-:W-:Y:S02]  /*dd10*/  ISETP.LT.OR P4, PT, R0, 0xa, !P6 ;  /* 0x0000000a0000780c */ /* 0x000fe40007781670 */
[----:B------:R-:W-:-:S04]  /*dd20*/  IMAD R164, R15, R10, RZ ;  /* 0x0000000a0fa47224 */ /* 0x000fc800078e02ff */
[----:B------:R-:W-:Y:S02]  /*dd30*/  IMAD R164, R12, R11, R164 ;  /* 0x0000000b0ca47224 */ /* 0x000fe400078e02a4 */
[----:B------:R-:W-:Y:S01]  /*dd40*/  @P6 LOP3.LUT R22, R22, 0x2, RZ, 0xfc, !PT ;  /* 0x0000000216166812 */ /* 0x000fe200078efcff */
[----:B--2---:R-:W-:-:S05]  /*dd50*/  @!P3 IMAD R13, R13, R17, R4 ;  /* 0x000000110d0db224 */ /* 0x004fca00078e0204 */
[----:B------:R1:W-:Y:S01]  /*dd60*/  @!P3 STG.E.U8 desc[UR50][R6.64+0xf8], R13 ;  /* 0x0000f80d0600b986 */ /* 0x0003e2000c101132 */
[----:B------:R-:W-:Y:S02]  /*dd70*/  IADD3 R14, P3, R20, R156, RZ ;  /* 0x0000009c140e7210 */ /* 0x000fe40007f7e0ff */
[----:B-1----:R-:W-:-:S04]  /*dd80*/  @!P2 IADD3 R6, P5, R2, UR44, RZ ;  /* 0x0000002c0206ac10 */ /* 0x002fc8000ffbe0ff */
[----:B------:R-:W-:Y:S01]  /*dd90*/  @!P2 IADD3.X R7, R3, UR43, RZ, P5, !PT ;  /* 0x0000002b0307ac10 */ /* 0x000fe2000affe4ff */
[----:B------:R-:W-:Y:S08]  /*dda0*/  @P2 BRA `(.L_x_290) ;  /* 0x00000000000c2947 */ /* 0x000ff00003800000 */
[----:B------:R-:W2:Y:S02]  /*ddb0*/  LDG.E.U8 R16, desc[UR50][R152.64+0xf9] ;  /* 0x0000f93298107981 */ /* 0x000ea4000c1e1100 */
[----:B--2---:R-:W-:-:S05]  /*ddc0*/  PRMT R4, R16, 0x8880, RZ ;  /* 0x0000888010047816 */ /* 0x004fca00000000ff */
[----:B------:R-:W-:-:S07]  /*ddd0*/  IMAD R4, R4, R18, RZ ;  /* 0x0000001204047224 */ /* 0x000fce00078e02ff */
.L_x_290:
[----:B------:R-:W-:Y:S05]  /*dde0*/  BSYNC B1 ;  /* 0x0000000000017941 */ /* 0x000fea0003800000 */
.L_x_289:
[----:B------:R-:W2:Y:S01]  /*ddf0*/  LDL.LU R13, [R1+0x9fc] ;  /* 0x0009fc00010d7983 */ /* 0x000ea20000300800 */
[----:B------:R-:W-:Y:S01]  /*de00*/  IADD3.X R15, R157, R21, R164, P3, !PT ;  /* 0x000000159d0f7210 */ /* 0x000fe20001ffe4a4 */
[----:B------:R-:W-:Y:S01]  /*de10*/  IMAD.U32 R166, RZ, RZ, UR44 ;  /* 0x0000002cffa67e24 */ /* 0x000fe2000f8e00ff */
[----:B------:R-:W-:Y:S01]  /*de20*/  ISETP.LT.OR P3, PT, R0, 0x11, !P6 ;  /* 0x000000110000780c */ /* 0x000fe20007761670 */
[----:B------:R-:W-:Y:S01]  /*de30*/  IMAD.U32 R170, RZ, RZ, UR44 ;  /* 0x0000002cffaa7e24 */ /* 0x000fe2000f8e00ff */
[----:B------:R-:W-:Y:S01]  /*de40*/  LOP3.LUT R22, R22, 0xfffffffb, RZ, 0xc0, !PT ;  /* 0xfffffffb16167812 */ /* 0x000fe200078ec0ff */
[----:B------:R-:W-:Y:S01]  /*de50*/  BSSY B1, `(.L_x_291) ;  /* 0x0000016000017945 */ /* 0x000fe20003800000 */
[----:B--2---:R-:W-:Y:S02]  /*de60*/  @!P2 IMAD R20, R13, R17, R4 ;  /* 0x000000110d14a224 */ /* 0x004fe400078e0204 */
[----:B------:R-:W-:-:S03]  /*de70*/  IMAD.WIDE.U32 R12, R12, R10, R162 ;  /* 0x0000000a0c0c7225 */ /* 0x000fc600078e00a2 */
[----:B------:R1:W-:Y:S01]  /*de80*/  @!P2 STG.E.U8 desc[UR50][R6.64+0xf9], R20 ;  /* 0x0000f9140600a986 */ /* 0x0003e2000c101132 */
[----:B------:R-:W-:Y:S01]  /*de90*/  IMAD.IADD R164, R164, 0x1, R13 ;  /* 0x00000001a4a47824 */ /* 0x000fe200078e020d */
[----:B------:R-:W-:-:S04]  /*dea0*/  IADD3 R12, P2, P5, R8, R156, R12 ;  /* 0x0000009c080c7210 */ /* 0x000fc80007d5e00c */
[----:B------:R-:W-:Y:S02]  /*deb0*/  IADD3.X R13, R159, R157, R164, P2, P5 ;  /* 0x0000009d9f0d7210 */ /* 0x000fe400017ea4a4 */
[----:B------:R-:W-:Y:S01]  /*dec0*/  @!P4 IADD3 R166, P2, P5, R166, UR42, R2 ;  /* 0x0000002aa6a6cc10 */ /* 0x000fe2000fd5e002 */
[----:B-1----:R-:W-:Y:S02]  /*ded0*/  IMAD.U32 R7, RZ, RZ, UR43 ;  /* 0x0000002bff077e24 */ /* 0x002fe4000f8e00ff */
[----:B------:R-:W-:-:S03]  /*dee0*/  IMAD.U32 R6, RZ, RZ, UR43 ;  /* 0x0000002bff067e24 */ /* 0x000fc6000f8e00ff */
[----:B------:R-:W-:Y:S02]  /*def0*/  @!P4 IADD3.X R167, R7, UR41, R3, P2, P5 ;  /* 0x0000002907a7cc10 */ /* 0x000fe400097ea403 */
[----:B------:R-:W-:-:S04]  /*df00*/  @!P3 IADD3 R170, P2, P5, R170, UR42, R2 ;  /* 0x0000002aaaaabc10 */ /* 0x000fc8000fd5e002 */
[----:B------:R-:W-:Y:S02]  /*df10*/  @!P3 IADD3.X R171, R6, UR41, R3, P2, P5 ;  /* 0x0000002906abbc10 */ /* 0x000fe400097ea403 */
[----:B------:R-:W-:Y:S02]  /*df20*/  IADD3 R6, P2, R2, UR42, RZ ;  /* 0x0000002a02067c10 */ /* 0x000fe4000ff5e0ff */
[----:B------:R-:W-:Y:S02]  /*df30*/  ISETP.GE.AND P5, PT, R23, 0x81, PT ;  /* 0x000000811700780c */ /* 0x000fe40003fa6270 */
[----:B------:R-:W-:Y:S02]  /*df40*/  IADD3.X R7, R3, UR41, RZ, P2, !PT ;  /* 0x0000002903077c10 */ /* 0x000fe400097fe4ff */
[----:B------:R-:W-:-:S09]  /*df50*/  ISETP.LT.OR P2, PT, R0, 0x1, !P5 ;  /* 0x000000010000780c */ /* 0x000fd20006f41670 */
[----:B------:R-:W-:-:S04]  /*df60*/  @P5 LOP3.LUT R22, R22, 0x4, RZ, 0xfc, !PT ;  /* 0x0000000416165812 */ /* 0x000fc800078efcff */
[----:B------:R-:W-:Y:S05]  /*df70*/  @P2 BRA `(.L_x_292) ;  /* 0x00000000000c2947 */ /* 0x000fea0003800000 */
[----:B------:R-:W2:Y:S02]  /*df80*/  LDG.E.U8 R16, desc[UR50][R14.64] ;  /* 0x000000320e107981 */ /* 0x000ea4000c1e1100 */
[----:B--2---:R-:W-:-:S05]  /*df90*/  PRMT R4, R16, 0x8880, RZ ;  /* 0x0000888010047816 */ /* 0x004fca00000000ff */
[----:B------:R-:W-:-:S07]  /*dfa0*/  IMAD R4, R4, R18, RZ ;  /* 0x0000001204047224 */ /* 0x000fce00078e02ff */
.L_x_292:
[----:B------:R-:W-:Y:S05]  /*dfb0*/  BSYNC B1 ;  /* 0x0000000000017941 */ /* 0x000fea0003800000 */
.L_x_291:
[----:B------:R-:W2:Y:S01]  /*dfc0*/  LDL.LU R20, [R1+0x600] ;  /* 0x0006000001147983 */ /* 0x000ea20000300800 */
[----:B------:R-:W-:Y:S01]  /*dfd0*/  BSSY B1, `(.L_x_293) ;  /* 0x0000008000017945 */ /* 0x000fe20003800000 */
[----:B--2---:R-:W-:-:S05]  /*dfe0*/  @!P2 IMAD R20, R20, R17, R4 ;  /* 0x000000111414a224 */ /* 0x004fca00078e0204 */
[----:B------:R1:W-:Y:S01]  /*dff0*/  @!P2 STG.E.U8 desc[UR50][R6.64], R20 ;  /* 0x000000140600a986 */ /* 0x0003e2000c101132 */
[----:B------:R-:W-:-:S13]  /*e000*/  ISETP.LT.OR P2, PT, R0, 0x2, !P5 ;  /* 0x000000020000780c */ /* 0x000fda0006f41670 */
[----:B-1----:R-:W-:Y:S05]  /*e010*/  @P2 BRA `(.L_x_294) ;  /* 0x00000000000c2947 */ /* 0x002fea0003800000 */
[----:B------:R-:W2:Y:S02]  /*e020*/  LDG.E.U8 R16, desc[UR50][R14.64+0x1] ;  /* 0x000001320e107981 */ /* 0x000ea4000c1e1100 */
[----:B--2---:R-:W-:-:S05]  /*e030*/  PRMT R4, R16, 0x8880, RZ ;  /* 0x0000888010047816 */ /* 0x004fca00000000ff */
[----:B------:R-:W-:-:S07]  /*e040*/  IMAD R4, R4, R18, RZ ;  /* 0x0000001204047224 */ /* 0x000fce00078e02ff */
.L_x_294:
[----:B------:R-:W-:Y:S05]  /*e050*/  BSYNC B1 ;  /* 0x0000000000017941 */ /* 0x000fea0003800000 */
.L_x_293:
[----:B------:R-:W2:Y:S01]  /*e060*/  LDL.LU R20, [R1+0x604] ;  /* 0x0006040001147983 */ /* 0x000ea20000300800 */
[----:B------:R-:W-:Y:S01]  /*e070*/  BSSY B1, `(.L_x_295) ;  /* 0x000000a000017945 */ /* 0x000fe20003800000 */
[----:B--2---:R-:W-:-:S05]  /*e080*/  @!P2 IMAD R20, R20, R17, R4 ;  /* 0x000000111414a224 */ /* 0x004fca00078e0204 */
[----:B------:R1:W-:Y:S01]  /*e090*/  @!P2 STG.E.U8 desc[UR50][R6.64+0x1], R20 ;  /* 0x000001140600a986 */ /* 0x0003e2000c101132 */
[----:B------:R-:W-:-:S13]  /*e0a0*/  ISETP.LT.OR P2, PT, R0, 0x1, !P6 ;  /* 0x000000010000780c */ /* 0x000fda0007741670 */
[----:B------:R-:W-:-:S04]  /*e0b0*/  @!P2 IADD3 R164, P5, R6, UR44, RZ ;  /* 0x0000002c06a4ac10 */ /* 0x000fc8000ffbe0ff */
[----:B------:R-:W-:Y:S01]  /*e0c0*/  @!P2 IADD3.X R165, R7, UR43, RZ, P5, !PT ;  /* 0x0000002b07a5ac10 */ /* 0x000fe2000affe4ff */
[----:B-1----:R-:W-:Y:S08]  /*e0d0*/  @P2 BRA `(.L_x_296) ;  /* 0x00000000000c2947 */ /* 0x002ff00003800000 */
[----:B------:R-:W2:Y:S02]  /*e0e0*/  LDG.E.U8 R16, desc[UR50][R12.64] ;  /* 0x000000320c107981 */ /* 0x000ea4000c1e1100 */
[----:B--2---:R-:W-:-:S05]  /*e0f0*/  PRMT R4, R16, 0x8880, RZ ;  /* 0x0000888010047816 */ /* 0x004fca00000000ff */
[----:B------:R-:W-:-:S07]  /*e100*/  IMAD R4, R4, R18, RZ ;  /* 0x0000001204047224 */ /* 0x000fce00078e02ff */
.L_x_296:
[----:B------:R-:W-:Y:S05]  /*e110*/  BSYNC B1 ;  /* 0x0000000000017941 */ /* 0x000fea0003800000 */
.L_x_295:
[----:B------:R-:W2:Y:S01]  /*e120*/  LDL.LU R168, [R1+0x608] ;  /* 0x0006080001a87983 */ /* 0x000ea20000300800 */
[----:B------:R-:W-:Y:S01]  /*e130*/  ISETP.LT.OR P5, PT, R0, 0x2, !P6 ;  /* 0x000000020000780c */ /* 0x000fe200077a1670 */
[----:B------:R-:W-:-:S12]  /*e140*/  BSSY B1, `(.L_x_297) ;  /* 0x0000009000017945 */ /* 0x000fd80003800000 */
[----:B------:R-:W-:-:S04]  /*e150*/  @!P5 IADD3 R20, P6, R6, UR44, RZ ;  /* 0x0000002c0614dc10 */ /* 0x000fc8000ffde0ff */
[----:B------:R-:W-:Y:S01]  /*e160*/  @!P5 IADD3.X R21, R7, UR43, RZ, P6, !PT ;  /* 0x0000002b0715dc10 */ /* 0x000fe2000b7fe4ff */
[----:B--2---:R-:W-:-:S05]  /*e170*/  @!P2 IMAD R168, R168, R17, R4 ;  /* 0x00000011a8a8a224 */ /* 0x004fca00078e0204 */
[----:B------:R1:W-:Y:S01]  /*e180*/  @!P2 STG.E.U8 desc[UR50][R164.64], R168 ;  /* 0x000000a8a400a986 */ /* 0x0003e2000c101132 */
[----:B------:R-:W-:Y:S05]  /*e190*/  @P5 BRA `(.L_x_298) ;  /* 0x00000000000c5947 */ /* 0x000fea0003800000 */
[----:B------:R-:W2:Y:S02]  /*e1a0*/  LDG.E.U8 R16, desc[UR50][R12.64+0x1] ;  /* 0x000001320c107981 */ /* 0x000ea4000c1e1100 */
[----:B--2---:R-:W-:-:S05]  /*e1b0*/  PRMT R4, R16, 0x8880, RZ ;  /* 0x0000888010047816 */ /* 0x004fca00000000ff */
[----:B------:R-:W-:-:S07]  /*e1c0*/  IMAD R4, R4, R18, RZ ;  /* 0x0000001204047224 */ /* 0x000fce00078e02ff */
.L_x_298:
[----:B------:R-:W-:Y:S05]  /*e1d0*/  BSYNC B1 ;  /* 0x0000000000017941 */ /* 0x000fea0003800000 */
.L_x_297:
[----:B-1----:R-:W2:Y:S01]  /*e1e0*/  LDL.LU R164, [R1+0x60c] ;  /* 0x00060c0001a47983 */ /* 0x002ea20000300800 */
[----:B------:R-:W-:Y:S01]  /*e1f0*/  LOP3.LUT P6, RZ, R22, 0x4, RZ, 0xc0, !PT ;  /* 0x0000000416ff7812 */ /* 0x000fe200078cc0ff */
[----:B------:R-:W-:Y:S03]  /*e200*/  BSSY B1, `(.L_x_299) ;  /* 0x0000008000017945 */ /* 0x000fe60003800000 */
[----:B------:R-:W-:Y:S01]  /*e210*/  ISETP.LT.OR P2, PT, R0, 0x9, !P6 ;  /* 0x000000090000780c */ /* 0x000fe20007741670 */
[----:B--2---:R-:W-:-:S05]  /*e220*/  @!P5 IMAD R164, R164, R17, R4 ;  /* 0x00000011a4a4d224 */ /* 0x004fca00078e0204 */
[----:B------:R1:W-:Y:S07]  /*e230*/  @!P5 STG.E.U8 desc[UR50][R20.64+0x1], R164 ;  /* 0x000001a41400d986 */ /* 0x0003ee000c101132 */
[----:B------:R-:W-:Y:S05]  /*e240*/  @P2 BRA `(.L_x_300) ;  /* 0x00000000000c2947 */ /* 0x000fea0003800000 */
[----:B------:R-:W2:Y:S02]  /*e250*/  LDG.E.U8 R16, desc[UR50][R14.64+0x8] ;  /* 0x000008320e107981 */ /* 0x000ea4000c1e1100 */
[----:B--2---:R-:W-:-:S05]  /*e260*/  PRMT R4, R16, 0x8880, RZ ;  /* 0x0000888010047816 */ /* 0x004fca00000000ff */
[----:B------:R-:W-:-:S07]  /*e270*/  IMAD R4, R4, R18, RZ ;  /* 0x0000001204047224 */ /* 0x000fce00078e02ff */
.L_x_300:
[----:B------:R-:W-:Y:S05]  /*e280*/  BSYNC B1 ;  /* 0x0000000000017941 */ /* 0x000fea0003800000 */
.L_x_299:
[----:B-1----:R-:W2:Y:S01]  /*e290*/  LDL.LU R20, [R1+0x610] ;  /* 0x0006100001147983 */ /* 0x002ea20000300800 */
[----:B------:R-:W-:Y:S01]  /*e2a0*/  IMAD.MOV.U32 R21, RZ, RZ, R7 ;  /* 0x000000ffff157224 */ /* 0x000fe200078e0007 */
[----:B------:R-:W-:Y:S01]  /*e2b0*/  BSSY B1, `(.L_x_301) ;  /* 0x0000009000017945 */ /* 0x000fe20003800000 */
[----:B--2---:R-:W-:Y:S02]  /*e2c0*/  @!P2 IMAD R164, R20, R17, R4 ;  /* 0x0000001114a4a224 */ /* 0x004fe400078e0204 */
[----:B------:R-:W-:-:S05]  /*e2d0*/  IMAD.MOV.U32 R20, RZ, RZ, R6 ;  /* 0x000000ffff147224 */ /* 0x000fca00078e0006 */
[----:B------:R1:W-:Y:S01]  /*e2e0*/  @!P2 STG.E.U8 desc[UR50][R20.64+0x8], R164 ;  /* 0x000008a41400a986 */ /* 0x0003e2000c101132 */
[----:B------:R-:W-:-:S13]  /*e2f0*/  ISETP.LT.OR P2, PT, R0, 0xa, !P6 ;  /* 0x0000000a0000780c */ /* 0x000fda0007741670 */
[----:B-1----:R-:W-:Y:S05]  /*e300*/  @P2 BRA `(.L_x_302) ;  /* 0x00000000000c2947 */ /* 0x002fea0003800000 */
[----:B------:R-:W2:Y:S02]  /*e310*/  LDG.E.U8 R16, desc[UR50][R14.64+0x9] ;  /* 0x000009320e107981 */ /* 0x000ea4000c1e1100 */
[----:B--2---:R-:W-:-:S05]  /*e320*/  PRMT R4, R16, 0x8880, RZ ;  /* 0x0000888010047816 */ /* 0x004fca00000000ff */
[----:B------:R-:W-:-:S07]  /*e330*/  IMAD R4, R4, R18, RZ ;  /* 0x0000001204047224 */ /* 0x000fce00078e02ff */
.L_x_302:
[----:B------:R-:W-:Y:S05]  /*e340*/  BSYNC B1 ;  /* 0x0000000000017941 */ /* 0x000fea0003800000 */
.L_x_301:
[----:B------:R-:W2:Y:S01]  /*e350*/  LDL.LU R164, [R1+0x614] ;  /* 0x0006140001a47983 */ /* 0x000ea20000300800 */
[----:B------:R-:W-:Y:S01]  /*e360*/  LOP3.LUT P6, RZ, R22, 0x2, RZ, 0xc0, !PT ;  /* 0x0000000216ff7812 */ /* 0x000fe200078cc0ff */
[----:B------:R-:W-:Y:S01]  /*e370*/  BSSY B1, `(.L_x_303) ;  /* 0x000000a000017945 */ /* 0x000fe20003800000 */
[----:B------:R-:W-:Y:S02]  /*e380*/  IMAD.U32 R165, RZ, RZ, UR43 ;  /* 0x0000002bffa57e24 */ /* 0x000fe4000f8e00ff */
[----:B------:R-:W-:Y:S01]  /*e390*/  ISETP.LT.OR P5, PT, R0, 0x9, !P6 ;  /* 0x000000090000780c */ /* 0x000fe200077a1670 */
[----:B--2---:R-:W-:-:S05]  /*e3a0*/  @!P2 IMAD R164, R164, R17, R4 ;  /* 0x00000011a4a4a224 */ /* 0x004fca00078e0204 */
[----:B------:R1:W-:Y:S02]  /*e3b0*/  @!P2 STG.E.U8 desc[UR50][R20.64+0x9], R164 ;  /* 0x000009a41400a986 */ /* 0x0003e4000c101132 */
[----:B-1----:R-:W-:-:S05]  /*e3c0*/  IMAD.U32 R164, RZ, RZ, UR44 ;  /* 0x0000002cffa47e24 */ /* 0x002fca000f8e00ff */
[----:B------:R-:W-:Y:S05]  /*e3d0*/  @P5 BRA `(.L_x_304) ;  /* 0x00000000000c5947 */ /* 0x000fea0003800000 */
[----:B------:R-:W2:Y:S02]  /*e3e0*/  LDG.E.U8 R16, desc[UR50][R12.64+0x8] ;  /* 0x000008320c107981 */ /* 0x000ea4000c1e1100 */
[----:B--2---:R-:W-:-:S05]  /*e3f0*/  PRMT R4, R16, 0x8880, RZ ;  /* 0x0000888010047816 */ /* 0x004fca00000000ff */
[----:B------:R-:W-:-:S07]  /*e400*/  IMAD R4, R4, R18, RZ ;  /* 0x0000001204047224 */ /* 0x000fce00078e02ff */
.L_x_304:
[----:B------:R-:W-:Y:S05]  /*e410*/  BSYNC B1 ;  /* 0x0000000000017941 */ /* 0x000fea0003800000 */
.L_x_303:
[----:B------:R-:W2:Y:S01]  /*e420*/  LDL.LU R168, [R1+0x618] ;  /* 0x0006180001a87983 */ /* 0x000ea20000300800 */
[----:B------:R-:W-:Y:S01]  /*e430*/  ISETP.LT.OR P2, PT, R0, 0x12, !P6 ;  /* 0x000000120000780c */ /* 0x000fe20007741670 */
[----:B------:R-:W-:Y:S01]  /*e440*/  BSSY B1, `(.L_x_305) ;  /* 0x000000e000017945 */ /* 0x000fe20003800000 */
[----:B---3--:R-:W-:-:S04]  /*e450*/  LOP3.LUT R19, R19, 0xff7fffff, RZ, 0xc0, !PT ;  /* 0xff7fffff13137812 */ /* 0x008fc800078ec0ff */
[----:B------:R-:W-:-:S07]  /*e460*/  @P0 LOP3.LUT R19, R19, 0x800000, RZ, 0xfc, !PT ;  /* 0x0080000013130812 */ /* 0x000fce00078efcff */
[----:B------:R-:W-:-:S04]  /*e470*/  @!P2 IADD3 R164, P0, P6, R164, UR42, R2 ;  /* 0x0000002aa4a4ac10 */ /* 0x000fc8000fe1e002 */
[----:B------:R-:W-:Y:S02]  /*e480*/  @!P2 IADD3.X R165, R165, UR41, R3, P0, P6 ;  /* 0x00000029a5a5ac10 */ /* 0x000fe400087ec403 */
[----:B------:R-:W-:Y:S02]  /*e490*/  @!P5 IADD3 R6, P6, R6, UR44, RZ ;  /* 0x0000002c0606dc10 */ /* 0x000fe4000ffde0ff */
[----:B------:R-:W-:Y:S02]  /*e4a0*/  LOP3.LUT P0, RZ, R19, 0x800000, RZ, 0xc0, !PT ;  /* 0x0080000013ff7812 */ /* 0x000fe4000780c0ff */
[----:B------:R-:W-:Y:S01]  /*e4b0*/  @!P5 IADD3.X R7, R7, UR43, RZ, P6, !PT ;  /* 0x0000002b0707dc10 */ /* 0x000fe2000b7fe4ff */
[----:B--2---:R-:W-:-:S05]  /*e4c0*/  @!P5 IMAD R168, R168, R17, R4 ;  /* 0x00000011a8a8d224 */ /* 0x004fca00078e0204 */
[----:B------:R1:W-:Y:S01]  /*e4d0*/  @!P5 STG.E.U8 desc[UR50][R6.64+0x8], R168 ;  /* 0x000008a80600d986 */ /* 0x0003e2000c101132 */
[----:B------:R-:W-:Y:S05]  /*e4e0*/  @P4 BRA `(.L_x_306) ;  /* 0x00000000000c4947 */ /* 0x000fea0003800000 */
[----:B------:R-:W2:Y:S02]  /*e4f0*/  LDG.E.U8 R16, desc[UR50][R12.64+0x9] ;  /* 0x000009320c107981 */ /* 0x000ea4000c1e1100 */
[----:B--2---:R-:W-:-:S05]  /*e500*/  PRMT R4, R16, 0x8880, RZ ;  /* 0x0000888010047816 */ /* 0x004fca00000000ff */
[----:B------:R-:W-:-:S07]  /*e510*/  IMAD R4, R4, R18, RZ ;  /* 0x0000001204047224 */ /* 0x000fce00078e02ff */
.L_x_306:
[----:B------:R-:W-:Y:S05]  /*e520*/  BSYNC B1 ;  /* 0x0000000000017941 */ /* 0x000fea0003800000 */
.L_x_305:
[----:B-1----:R-:W2:Y:S01]  /*e530*/  LDL.LU R6, [R1+0x61c] ;  /* 0x00061c0001067983 */ /* 0x002ea20000300800 */
[----:B------:R-:W-:Y:S01]  /*e540*/  LOP3.LUT P5, RZ, R22, 0x4, RZ, 0xc0, !PT ;  /* 0x0000000416ff7812 */ /* 0x000fe200078ac0ff */
        /* <DEDUP_REMOVED lines=8> */
.L_x_308:
[----:B------:R-:W-:Y:S05]  /*e5d0*/  BSYNC B1 ;  /* 0x0000000000017941 */ /* 0x000fea0003800000 */
.L_x_307:
[----:B------:R-:W2:Y:S01]  /*e5e0*/  LDL.LU R6, [R1+0x620] ;  /* 0x0006200001067983 */ /* 0x000ea20000300800 */
[----:B------:R-:W-:Y:S01]  /*e5f0*/  BSSY B1, `(.L_x_309) ;  /* 0x000000a000017945 */ /* 0x000fe20003800000 */
[----:B------:R-:W-:Y:S02]  /*e600*/  IMAD.U32 R168, RZ, RZ, UR44 ;  /* 0x0000002cffa87e24 */ /* 0x000fe4000f8e00ff */
[----:B--2---:R-:W-:-:S05]  /*e610*/  @!P4 IMAD R6, R6, R17, R4 ;  /* 0x000000110606c224 */ /* 0x004fca00078e0204 */
[----:B------:R1:W-:Y:S01]  /*e620*/  @!P4 STG.E.U8 desc[UR50][R20.64+0x10], R6 ;  /* 0x000010061400c986 */ /* 0x0003e2000c101132 */
[----:B------:R-:W-:Y:S01]  /*e630*/  ISETP.LT.OR P4, PT, R0, 0x12, !P5 ;  /* 0x000000120000780c */ /* 0x000fe20006f81670 */
[----:B-1----:R-:W-:-:S12]  /*e640*/  IMAD.U32 R6, RZ, RZ, UR43 ;  /* 0x0000002bff067e24 */ /* 0x002fd8000f8e00ff */
[----:B------:R-:W-:Y:S05]  /*e650*/  @P4 BRA `(.L_x_310) ;  /* 0x00000000000c4947 */ /* 0x000fea0003800000 */
[----:B------:R-:W2:Y:S02]  /*e660*/  LDG.E.U8 R16, desc[UR50][R14.64+0x11] ;  /* 0x000011320e107981 */ /* 0x000ea4000c1e1100 */
[----:B--2---:R-:W-:-:S05]  /*e670*/  PRMT R4, R16, 0x8880, RZ ;  /* 0x0000888010047816 */ /* 0x004fca00000000ff */
[----:B------:R-:W-:-:S07]  /*e680*/  IMAD R4, R4, R18, RZ ;  /* 0x0000001204047224 */ /* 0x000fce00078e02ff */
.L_x_310:
[----:B------:R-:W-:Y:S05]  /*e690*/  BSYNC B1 ;  /* 0x0000000000017941 */ /* 0x000fea0003800000 */
.L_x_309:
[----:B------:R-:W2:Y:S01]  /*e6a0*/  LDL.LU R7, [R1+0x624] ;  /* 0x0006240001077983 */ /* 0x000ea20000300800 */
[----:B------:R-:W-:Y:S01]  /*e6b0*/  LOP3.LUT P5, RZ, R22, 0x2, RZ, 0xc0, !PT ;  /* 0x0000000216ff7812 */ /* 0x000fe200078ac0ff */
[----:B------:R-:W-:Y:S01]  /*e6c0*/  BSSY B1, `(.L_x_311) ;  /* 0x000000f000017945 */ /* 0x000fe20003800000 */
[----:B------:R-:W-:Y:S02]  /*e6d0*/  LOP3.LUT R19, R19, 0xff7fffff, RZ, 0xc0, !PT ;  /* 0xff7fffff13137812 */ /* 0x000fe400078ec0ff */
[----:B------:R-:W-:Y:S02]  /*e6e0*/  ISETP.LT.OR P5, PT, R0, 0x19, !P5 ;  /* 0x000000190000780c */ /* 0x000fe40006fa1670 */
[----:B------:R-:W-:-:S11]  /*e6f0*/  @P0 LOP3.LUT R19, R19, 0x800000, RZ, 0xfc, !PT ;  /* 0x0080000013130812 */ /* 0x000fd600078efcff */
[----:B------:R-:W-:-:S04]  /*e700*/  @!P5 IADD3 R168, P0, P6, R168, UR42, R2 ;  /* 0x0000002aa8a8dc10 */ /* 0x000fc8000fe1e002 */
[----:B------:R-:W-:Y:S02]  /*e710*/  @!P5 IADD3.X R169, R6, UR41, R3, P0, P6 ;  /* 0x0000002906a9dc10 */ /* 0x000fe400087ec403 */
[----:B------:R-:W-:Y:S01]  /*e720*/  LOP3.LUT P0, RZ, R19, 0x800000, RZ, 0xc0, !PT ;  /* 0x0080000013ff7812 */ /* 0x000fe2000780c0ff */
[----:B--2---:R-:W-:Y:S02]  /*e730*/  @!P4 IMAD R6, R7, R17, R4 ;  /* 0x000000110706c224 */ /* 0x004fe400078e0204 */
[----:B------:R-:W-:-:S03]  /*e740*/  IMAD.U32 R7, RZ, RZ, UR43 ;  /* 0x0000002bff077e24 */ /* 0x000fc6000f8e00ff */
[----:B------:R1:W-:Y:S02]  /*e750*/  @!P4 STG.E.U8 desc[UR50][R20.64+0x11], R6 ;  /* 0x000011061400c986 */ /* 0x0003e4000c101132 */
[----:B-1----:R-:W-:Y:S01]  /*e760*/  IMAD.U32 R6, RZ, RZ, UR44 ;  /* 0x0000002cff067e24 */ /* 0x002fe2000f8e00ff */
[----:B------:R-:W-:Y:S06]  /*e770*/  @P3 BRA `(.L_x_312) ;  /* 0x00000000000c3947 */ /* 0x000fec0003800000 */
[----:B------:R-:W2:Y:S02]  /*e780*/  LDG.E.U8 R16, desc[UR50][R12.64+0x10] ;  /* 0x000010320c107981 */ /* 0x000ea4000c1e1100 */
[----:B--2---:R-:W-:-:S05]  /*e790*/  PRMT R4, R16, 0x8880, RZ ;  /* 0x0000888010047816 */ /* 0x004fca00000000ff */
[----:B------:R-:W-:-:S07]  /*e7a0*/  IMAD R4, R4, R18, RZ ;  /* 0x0000001204047224 */ /* 0x000fce00078e02ff */
.L_x_312:
[----:B------:R-:W-:Y:S05]  /*e7b0*/  BSYNC B1 ;  /* 0x0000000000017941 */ /* 0x000fea0003800000 */
.L_x_311:
        /* <DEDUP_REMOVED lines=9> */
[----:B--2---:R-:W-:-:S05]  /*e850*/  @!P3 IMAD R166, R166, R17, R4 ;  /* 0x00000011a6a6b224 */ /* 0x004fca00078e0204 */
[----:B------:R1:W-:Y:S01]  /*e860*/  @!P3 STG.E.U8 desc[UR50][R170.64+0x10], R166 ;  /* 0x000010a6aa00b986 */ /* 0x0003e2000c101132 */
[----:B------:R-:W-:Y:S06]  /*e870*/  @P2 BRA `(.L_x_314) ;  /* 0x00000000000c2947 */ /* 0x000fec0003800000 */
[----:B------:R-:W2:Y:S02]  /*e880*/  LDG.E.U8 R16, desc[UR50][R12.64+0x11] ;  /* 0x000011320c107981 */ /* 0x000ea4000c1e1100 */
[----:B--2---:R-:W-:-:S05]  /*e890*/  PRMT R4, R16, 0x8880, RZ ;  /* 0x0000888010047816 */ /* 0x004fca00000000ff */
[----:B------:R-:W-:-:S07]  /*e8a0*/  IMAD R4, R4, R18, RZ ;  /* 0x0000001204047224 */ /* 0x000fce00078e02ff */
.L_x_314:
[----:B------:R-:W-:Y:S05]  /*e8b0*/  BSYNC B1 ;  /* 0x0000000000017941 */ /* 0x000fea0003800000 */
.L_x_313:
        /* <DEDUP_REMOVED lines=10> */
.L_x_316:
[----:B------:R-:W-:Y:S05]  /*e960*/  BSYNC B1 ;  /* 0x0000000000017941 */ /* 0x000fea0003800000 */
.L_x_315:
        /* <DEDUP_REMOVED lines=11> */
.L_x_318:
[----:B------:R-:W-:Y:S05]  /*ea20*/  BSYNC B1 ;  /* 0x0000000000017941 */ /* 0x000fea0003800000 */
.L_x_317:
        /* <DEDUP_REMOVED lines=17> */
.L_x_320:
[----:B------:R-:W-:Y:S05]  /*eb40*/  BSYNC B1 ;  /* 0x0000000000017941 */ /* 0x000fea0003800000 */
.L_x_319:
        /* <DEDUP_REMOVED lines=15> */
.L_x_322:
[----:B------:R-:W-:Y:S05]  /*ec40*/  BSYNC B1 ;  /* 0x0000000000017941 */ /* 0x000fea0003800000 */
.L_x_321:
        /* <DEDUP_REMOVED lines=10> */
.L_x_324:
[----:B------:R-:W-:Y:S05]  /*ecf0*/  BSYNC B1 ;  /* 0x0000000000017941 */ /* 0x000fea0003800000 */
.L_x_323:
        /* <DEDUP_REMOVED lines=11> */
.L_x_326:
[----:B------:R-:W-:Y:S05]  /*edb0*/  BSYNC B1 ;  /* 0x0000000000017941 */ /* 0x000fea0003800000 */
.L_x_325:
        /* <DEDUP_REMOVED lines=17> */
.L_x_328:
[----:B------:R-:W-:Y:S05]  /*eed0*/  BSYNC B1 ;  /* 0x0000000000017941 */ /* 0x000fea0003800000 */
.L_x_327:
        /* <DEDUP_REMOVED lines=15> */
.L_x_330:
[----:B------:R-:W-:Y:S05]  /*efd0*/  BSYNC B1 ;  /* 0x0000000000017941 */ /* 0x000fea0003800000 */
.L_x_329:
        /* <DEDUP_REMOVED lines=10> */
.L_x_332:
[----:B------:R-:W-:Y:S05]  /*f080*/  BSYNC B1 ;  /* 0x0000000000017941 */ /* 0x000fea0003800000 */
.L_x_331:
        /* <DEDUP_REMOVED lines=11> */
.L_x_334:
[----:B------:R-:W-:Y:S05]  /*f140*/  BSYNC B1 ;  /* 0x0000000000017941 */ /* 0x000fea0003800000 */
.L_x_333:
        /* <DEDUP_REMOVED lines=17> */
.L_x_336:
[----:B------:R-:W-:Y:S05]  /*f260*/  BSYNC B1 ;  /* 0x0000000000017941 */ /* 0x000fea0003800000 */
.L_x_335:
        /* <DEDUP_REMOVED lines=15> */
.L_x_338:
[----:B------:R-:W-:Y:S05]  /*f360*/  BSYNC B1 ;  /* 0x0000000000017941 */ /* 0x000fea0003800000 */
.L_x_337:
        /* <DEDUP_REMOVED lines=10> */
.L_x_340:
[----:B------:R-:W-:Y:S05]  /*f410*/  BSYNC B1 ;  /* 0x0000000000017941 */ /* 0x000fea0003800000 */
.L_x_339:
        /* <DEDUP_REMOVED lines=11> */
.L_x_342:
[----:B------:R-:W-:Y:S05]  /*f4d0*/  BSYNC B1 ;  /* 0x0000000000017941 */ /* 0x000fea0003800000 */
.L_x_341:
        /* <DEDUP_REMOVED lines=17> */
.L_x_344:
[----:B------:R-:W-:Y:S05]  /*f5f0*/  BSYNC B1 ;  /* 0x0000000000017941 */ /* 0x000fea0003800000 */
.L_x_343:
        /* <DEDUP_REMOVED lines=15> */
.L_x_346:
[----:B------:R-:W-:Y:S05]  /*f6f0*/  BSYNC B1 ;  /* 0x0000000000017941 */ /* 0x000fea0003800000 */
.L_x_345:
        /* <DEDUP_REMOVED lines=10> */
.L_x_348:
[----:B------:R-:W-:Y:S05]  /*f7a0*/  BSYNC B1 ;  /* 0x0000000000017941 */ /* 0x000fea0003800000 */
.L_x_347:
        /* <DEDUP_REMOVED lines=11> */
.L_x_350:
[----:B------:R-:W-:Y:S05]  /*f860*/  BSYNC B1 ;  /* 0x0000000000017941 */ /* 0x000fea0003800000 */
.L_x_349:
        /* <DEDUP_REMOVED lines=17> */
.L_x_352:
[----:B------:R-:W-:Y:S05]  /*f980*/  BSYNC B1 ;  /* 0x0000000000017941 */ /* 0x000fea0003800000 */
.L_x_351:
        /* <DEDUP_REMOVED lines=15> */
.L_x_354:
[----:B------:R-:W-:Y:S05]  /*fa80*/  BSYNC B1 ;  /* 0x0000000000017941 */ /* 0x000fea0003800000 */
.L_x_353:
        /* <DEDUP_REMOVED lines=10> */
.L_x_356:
[----:B------:R-:W-:Y:S05]  /*fb30*/  BSYNC B1 ;  /* 0x0000000000017941 */ /* 0x000fea0003800000 */
.L_x_355:
        /* <DEDUP_REMOVED lines=11> */
.L_x_358:
[----:B------:R-:W-:Y:S05]  /*fbf0*/  BSYNC B1 ;  /* 0x0000000000017941 */ /* 0x000fea0003800000 */
.L_x_357:
        /* <DEDUP_REMOVED lines=17> */
.L_x_360:
[----:B------:R-:W-:Y:S05]  /*fd10*/  BSYNC B1 ;  /* 0x0000000000017941 */ /* 0x000fea0003800000 */
.L_x_359:
        /* <DEDUP_REMOVED lines=15> */
.L_x_362:
[----:B------:R-:W-:Y:S05]  /*fe10*/  BSYNC B1 ;  /* 0x0000000000017941 */ /* 0x000fea0003800000 */
.L_x_361:
        /* <DEDUP_REMOVED lines=10> */
.L_x_364:
[----:B------:R-:W-:Y:S05]  /*fec0*/  BSYNC B1 ;  /* 0x0000000000017941 */ /* 0x000fea0003800000 */
.L_x_363:
        /* <DEDUP_REMOVED lines=11> */
.L_x_366:
[----:B------:R-:W-:Y:S05]  /*ff80*/  BSYNC B1 ;  /* 0x0000000000017941 */ /* 0x000fea0003800000 */
.L_x_365:
        /* <DEDUP_REMOVED lines=17> */
.L_x_368:
[----:B------:R-:W-:Y:S05]  /*100a0*/  BSYNC B1 ;  /* 0x0000000000017941 */ /* 0x000fea0003800000 */
.L_x_367:
        /* <DEDUP_REMOVED lines=15> */
.L_x_370:
[----:B------:R-:W-:Y:S05]  /*101a0*/  BSYNC B1 ;  /* 0x0000000000017941 */ /* 0x000fea0003800000 */
.L_x_369:
        /* <DEDUP_REMOVED lines=10> */
.L_x_372:
[----:B------:R-:W-:Y:S05]  /*10250*/  BSYNC B1 ;  /* 0x0000000000017941 */ /* 0x000fea0003800000 */
.L_x_371:
        /* <DEDUP_REMOVED lines=11> */
.L_x_374:
[----:B------:R-:W-:Y:S05]  /*10310*/  BSYNC B1 ;  /* 0x0000000000017941 */ /* 0x000fea0003800000 */
.L_x_373:
        /* <DEDUP_REMOVED lines=17> */
.L_x_376:
[----:B------:R-:W-:Y:S05]  /*10430*/  BSYNC B1 ;  /* 0x0000000000017941 */ /* 0x000fea0003800000 */
.L_x_375:
        /* <DEDUP_REMOVED lines=15> */
.L_x_378:
[----:B------:R-:W-:Y:S05]  /*10530*/  BSYNC B1 ;  /* 0x0000000000017941 */ /* 0x000fea0003800000 */
.L_x_377:
        /* <DEDUP_REMOVED lines=10> */
.L_x_380:
[----:B------:R-:W-:Y:S05]  /*105e0*/  BSYNC B1 ;  /* 0x0000000000017941 */ /* 0x000fea0003800000 */
.L_x_379:
        /* <DEDUP_REMOVED lines=11> */
.L_x_382:
[----:B------:R-:W-:Y:S05]  /*106a0*/  BSYNC B1 ;  /* 0x0000000000017941 */ /* 0x000fea0003800000 */
.L_x_381:
        /* <DEDUP_REMOVED lines=17> */
.L_x_384:
[----:B------:R-:W-:Y:S05]  /*107c0*/  BSYNC B1 ;  /* 0x0000000000017941 */ /* 0x000fea0003800000 */
.L_x_383:
        /* <DEDUP_REMOVED lines=15> */
.L_x_386:
[----:B------:R-:W-:Y:S05]  /*108c0*/  BSYNC B1 ;  /* 0x0000000000017941 */ /* 0x000fea0003800000 */
.L_x_385:
        /* <DEDUP_REMOVED lines=10> */
.L_x_388:
[----:B------:R-:W-:Y:S05]  /*10970*/  BSYNC B1 ;  /* 0x0000000000017941 */ /* 0x000fea0003800000 */
.L_x_387:
        /* <DEDUP_REMOVED lines=11> */
.L_x_390:
[----:B------:R-:W-:Y:S05]  /*10a30*/  BSYNC B1 ;  /* 0x0000000000017941 */ /* 0x000fea0003800000 */
.L_x_389:
        /* <DEDUP_REMOVED lines=17> */
.L_x_392:
[----:B------:R-:W-:Y:S05]  /*10b50*/  BSYNC B1 ;  /* 0x0000000000017941 */ /* 0x000fea0003800000 */
.L_x_391:
        /* <DEDUP_REMOVED lines=15> */
.L_x_394:
[----:B------:R-:W-:Y:S05]  /*10c50*/  BSYNC B1 ;  /* 0x0000000000017941 */ /* 0x000fea0003800000 */
.L_x_393:
        /* <DEDUP_REMOVED lines=10> */
.L_x_396:
[----:B------:R-:W-:Y:S05]  /*10d00*/  BSYNC B1 ;  /* 0x0000000000017941 */ /* 0x000fea0003800000 */
.L_x_395:
        /* <DEDUP_REMOVED lines=11> */
.L_x_398:
[----:B------:R-:W-:Y:S05]  /*10dc0*/  BSYNC B1 ;  /* 0x0000000000017941 */ /* 0x000fea0003800000 */
.L_x_397:
        /* <DEDUP_REMOVED lines=17> */
.L_x_400:
[----:B------:R-:W-:Y:S05]  /*10ee0*/  BSYNC B1 ;  /* 0x0000000000017941 */ /* 0x000fea0003800000 */
.L_x_399:
        /* <DEDUP_REMOVED lines=15> */
.L_x_402:
[----:B------:R-:W-:Y:S05]  /*10fe0*/  BSYNC B1 ;  /* 0x0000000000017941 */ /* 0x000fea0003800000 */
.L_x_401:
        /* <DEDUP_REMOVED lines=10> */
.L_x_404:
[----:B------:R-:W-:Y:S05]  /*11090*/  BSYNC B1 ;  /* 0x0000000000017941 */ /* 0x000fea0003800000 */
.L_x_403:
        /* <DEDUP_REMOVED lines=11> */
.L_x_406:
[----:B------:R-:W-:Y:S05]  /*11150*/  BSYNC B1 ;  /* 0x0000000000017941 */ /* 0x000fea0003800000 */
.L_x_405:
        /* <DEDUP_REMOVED lines=17> */
.L_x_408:
[----:B------:R-:W-:Y:S05]  /*11270*/  BSYNC B1 ;  /* 0x0000000000017941 */ /* 0x000fea0003800000 */
.L_x_407:
        /* <DEDUP_REMOVED lines=15> */
.L_x_410:
[----:B------:R-:W-:Y:S05]  /*11370*/  BSYNC B1 ;  /* 0x0000000000017941 */ /* 0x000fea0003800000 */
.L_x_409:
        /* <DEDUP_REMOVED lines=10> */
.L_x_412:
[----:B------:R-:W-:Y:S05]  /*11420*/  BSYNC B1 ;  /* 0x0000000000017941 */ /* 0x000fea0003800000 */
.L_x_411:
        /* <DEDUP_REMOVED lines=11> */
.L_x_414:
[----:B------:R-:W-:Y:S05]  /*114e0*/  BSYNC B1 ;  /* 0x0000000000017941 */ /* 0x000fea0003800000 */
.L_x_413:
        /* <DEDUP_REMOVED lines=17> */
.L_x_416:
[----:B------:R-:W-:Y:S05]  /*11600*/  BSYNC B1 ;  /* 0x0000000000017941 */ /* 0x000fea0003800000 */
.L_x_415:
        /* <DEDUP_REMOVED lines=15> */
.L_x_418:
[----:B------:R-:W-:Y:S05]  /*11700*/  BSYNC B1 ;  /* 0x0000000000017941 */ /* 0x000fea0003800000 */
.L_x_417:
        /* <DEDUP_REMOVED lines=10> */
.L_x_420:
[----:B------:R-:W-:Y:S05]  /*117b0*/  BSYNC B1 ;  /* 0x0000000000017941 */ /* 0x000fea0003800000 */
.L_x_419:
        /* <DEDUP_REMOVED lines=11> */
.L_x_422:
[----:B------:R-:W-:Y:S05]  /*11870*/  BSYNC B1 ;  /* 0x0000000000017941 */ /* 0x000fea0003800000 */
.L_x_421:
        /* <DEDUP_REMOVED lines=17> */
.L_x_424:
[----:B------:R-:W-:Y:S05]  /*11990*/  BSYNC B1 ;  /* 0x0000000000017941 */ /* 0x000fea0003800000 */
.L_x_423:
        /* <DEDUP_REMOVED lines=15> */
.L_x_426:
[----:B------:R-:W-:Y:S05]  /*11a90*/  BSYNC B1 ;  /* 0x0000000000017941 */ /* 0x000fea0003800000 */
.L_x_425:
        /* <DEDUP_REMOVED lines=10> */
.L_x_428:
[----:B------:R-:W-:Y:S05]  /*11b40*/  BSYNC B1 ;  /* 0x0000000000017941 */ /* 0x000fea0003800000 */
.L_x_427:
        /* <DEDUP_REMOVED lines=11> */
.L_x_430:
[----:B------:R-:W-:Y:S05]  /*11c00*/  BSYNC B1 ;  /* 0x0000000000017941 */ /* 0x000fea0003800000 */
.L_x_429:
        /* <DEDUP_REMOVED lines=17> */
.L_x_432:
[----:B------:R-:W-:Y:S05]  /*11d20*/  BSYNC B1 ;  /* 0x0000000000017941 */ /* 0x000fea0003800000 */
.L_x_431:
        /* <DEDUP_REMOVED lines=15> */
.L_x_434:
[----:B------:R-:W-:Y:S05]  /*11e20*/  BSYNC B1 ;  /* 0x0000000000017941 */ /* 0x000fea0003800000 */
.L_x_433:
        /* <DEDUP_REMOVED lines=10> */
.L_x_436:
[----:B------:R-:W-:Y:S05]  /*11ed0*/  BSYNC B1 ;  /* 0x0000000000017941 */ /* 0x000fea0003800000 */
.L_x_435:
        /* <DEDUP_REMOVED lines=11> */
.L_x_438:
[----:B------:R-:W-:Y:S05]  /*11f90*/  BSYNC B1 ;  /* 0x0000000000017941 */ /* 0x000fea0003800000 */
.L_x_437:
        /* <DEDUP_REMOVED lines=17> */
.L_x_440:
[----:B------:R-:W-:Y:S05]  /*120b0*/  BSYNC B1 ;  /* 0x0000000000017941 */ /* 0x000fea0003800000 */
.L_x_439:
        /* <DEDUP_REMOVED lines=15> */
.L_x_442:
[----:B------:R-:W-:Y:S05]  /*121b0*/  BSYNC B1 ;  /* 0x0000000000017941 */ /* 0x000fea0003800000 */
.L_x_441:
        /* <DEDUP_REMOVED lines=10> */
.L_x_444:
[----:B------:R-:W-:Y:S05]  /*12260*/  BSYNC B1 ;  /* 0x0000000000017941 */ /* 0x000fea0003800000 */
.L_x_443:
        /* <DEDUP_REMOVED lines=11> */
.L_x_446:
[----:B------:R-:W-:Y:S05]  /*12320*/  BSYNC B1 ;  /* 0x0000000000017941 */ /* 0x000fea0003800000 */
.L_x_445:
        /* <DEDUP_REMOVED lines=17> */
.L_x_448:
[----:B------:R-:W-:Y:S05]  /*12440*/  BSYNC B1 ;  /* 0x0000000000017941 */ /* 0x000fea0003800000 */
.L_x_447:
        /* <DEDUP_REMOVED lines=15> */
.L_x_450:
[----:B------:R-:W-:Y:S05]  /*12540*/  BSYNC B1 ;  /* 0x0000000000017941 */ /* 0x000fea0003800000 */
.L_x_449:
        /* <DEDUP_REMOVED lines=10> */
.L_x_452:
[----:B------:R-:W-:Y:S05]  /*125f0*/  BSYNC B1 ;  /* 0x0000000000017941 */ /* 0x000fea0003800000 */
.L_x_451:
        /* <DEDUP_REMOVED lines=11> */
.L_x_454:
[----:B------:R-:W-:Y:S05]  /*126b0*/  BSYNC B1 ;  /* 0x0000000000017941 */ /* 0x000fea0003800000 */
.L_x_453:
        /* <DEDUP_REMOVED lines=17> */
.L_x_456:
[----:B------:R-:W-:Y:S05]  /*127d0*/  BSYNC B1 ;  /* 0x0000000000017941 */ /* 0x000fea0003800000 */
.L_x_455:
        /* <DEDUP_REMOVED lines=15> */
.L_x_458:
[----:B------:R-:W-:Y:S05]  /*128d0*/  BSYNC B1 ;  /* 0x0000000000017941 */ /* 0x000fea0003800000 */
.L_x_457:
        /* <DEDUP_REMOVED lines=10> */
.L_x_460:
[----:B------:R-:W-:Y:S05]  /*12980*/  BSYNC B1 ;  /* 0x0000000000017941 */ /* 0x000fea0003800000 */
.L_x_459:
        /* <DEDUP_REMOVED lines=11> */
.L_x_462:
[----:B------:R-:W-:Y:S05]  /*12a40*/  BSYNC B1 ;  /* 0x0000000000017941 */ /* 0x000fea0003800000 */
.L_x_461:
        /* <DEDUP_REMOVED lines=17> */
.L_x_464:
[----:B------:R-:W-:Y:S05]  /*12b60*/  BSYNC B1 ;  /* 0x0000000000017941 */ /* 0x000fea0003800000 */
.L_x_463:
        /* <DEDUP_REMOVED lines=15> */
.L_x_466:
[----:B------:R-:W-:Y:S05]  /*12c60*/  BSYNC B1 ;  /* 0x0000000000017941 */ /* 0x000fea0003800000 */
.L_x_465:
        /* <DEDUP_REMOVED lines=10> */
.L_x_468:
[----:B------:R-:W-:Y:S05]  /*12d10*/  BSYNC B1 ;  /* 0x0000000000017941 */ /* 0x000fea0003800000 */
.L_x_467:
        /* <DEDUP_REMOVED lines=11> */
.L_x_470:
[----:B------:R-:W-:Y:S05]  /*12dd0*/  BSYNC B1 ;  /* 0x0000000000017941 */ /* 0x000fea0003800000 */
.L_x_469:
        /* <DEDUP_REMOVED lines=17> */
.L_x_472:
[----:B------:R-:W-:Y:S05]  /*12ef0*/  BSYNC B1 ;  /* 0x0000000000017941 */ /* 0x000fea0003800000 */
.L_x_471:
        /* <DEDUP_REMOVED lines=15> */
.L_x_474:
[----:B------:R-:W-:Y:S05]  /*12ff0*/  BSYNC B1 ;  /* 0x0000000000017941 */ /* 0x000fea0003800000 */
.L_x_473:
        /* <DEDUP_REMOVED lines=10> */
.L_x_476:
[----:B------:R-:W-:Y:S05]  /*130a0*/  BSYNC B1 ;  /* 0x0000000000017941 */ /* 0x000fea0003800000 */
.L_x_475:
        /* <DEDUP_REMOVED lines=11> */
.L_x_478:
[----:B------:R-:W-:Y:S05]  /*13160*/  BSYNC B1 ;  /* 0x0000000000017941 */ /* 0x000fea0003800000 */
.L_x_477:
        /* <DEDUP_REMOVED lines=17> */
.L_x_480:
[----:B------:R-:W-:Y:S05]  /*13280*/  BSYNC B1 ;  /* 0x0000000000017941 */ /* 0x000fea0003800000 */
.L_x_479:
        /* <DEDUP_REMOVED lines=15> */
.L_x_482:
[----:B------:R-:W-:Y:S05]  /*13380*/  BSYNC B1 ;  /* 0x0000000000017941 */ /* 0x000fea0003800000 */
.L_x_481:
        /* <DEDUP_REMOVED lines=10> */
.L_x_484:
[----:B------:R-:W-:Y:S05]  /*13430*/  BSYNC B1 ;  /* 0x0000000000017941 */ /* 0x000fea0003800000 */
.L_x_483:
        /* <DEDUP_REMOVED lines=11> */
.L_x_486:
[----:B------:R-:W-:Y:S05]  /*134f0*/  BSYNC B1 ;  /* 0x0000000000017941 */ /* 0x000fea0003800000 */
.L_x_485:
        /* <DEDUP_REMOVED lines=17> */
.L_x_488:
[----:B------:R-:W-:Y:S05]  /*13610*/  BSYNC B1 ;  /* 0x0000000000017941 */ /* 0x000fea0003800000 */
.L_x_487:
        /* <DEDUP_REMOVED lines=15> */
.L_x_490:
[----:B------:R-:W-:Y:S05]  /*13710*/  BSYNC B1 ;  /* 0x0000000000017941 */ /* 0x000fea0003800000 */
.L_x_489:
        /* <DEDUP_REMOVED lines=10> */
.L_x_492:
[----:B------:R-:W-:Y:S05]  /*137c0*/  BSYNC B1 ;  /* 0x0000000000017941 */ /* 0x000fea0003800000 */
.L_x_491:
        /* <DEDUP_REMOVED lines=11> */
.L_x_494:
[----:B------:R-:W-:Y:S05]  /*13880*/  BSYNC B1 ;  /* 0x0000000000017941 */ /* 0x000fea0003800000 */
.L_x_493:
        /* <DEDUP_REMOVED lines=17> */
.L_x_496:
[----:B------:R-:W-:Y:S05]  /*139a0*/  BSYNC B1 ;  /* 0x0000000000017941 */ /* 0x000fea0003800000 */
.L_x_495:
        /* <DEDUP_REMOVED lines=15> */
.L_x_498:
[----:B------:R-:W-:Y:S05]  /*13aa0*/  BSYNC B1 ;  /* 0x0000000000017941 */ /* 0x000fea0003800000 */
.L_x_497:
        /* <DEDUP_REMOVED lines=10> */
.L_x_500:
[----:B------:R-:W-:Y:S05]  /*13b50*/  BSYNC B1 ;  /* 0x0000000000017941 */ /* 0x000fea0003800000 */
.L_x_499:
        /* <DEDUP_REMOVED lines=11> */
.L_x_502:
[----:B------:R-:W-:Y:S05]  /*13c10*/  BSYNC B1 ;  /* 0x0000000000017941 */ /* 0x000fea0003800000 */
.L_x_501:
        /* <DEDUP_REMOVED lines=17> */
.L_x_504:
[----:B------:R-:W-:Y:S05]  /*13d30*/  BSYNC B1 ;  /* 0x0000000000017941 */ /* 0x000fea0003800000 */
.L_x_503:
        /* <DEDUP_REMOVED lines=15> */
.L_x_506:
[----:B------:R-:W-:Y:S05]  /*13e30*/  BSYNC B1 ;  /* 0x0000000000017941 */ /* 0x000fea0003800000 */
.L_x_505:
        /* <DEDUP_REMOVED lines=10> */
.L_x_508:
[----:B------:R-:W-:Y:S05]  /*13ee0*/  BSYNC B1 ;  /* 0x0000000000017941 */ /* 0x000fea0003800000 */
.L_x_507:
        /* <DEDUP_REMOVED lines=11> */
.L_x_510:
[----:B------:R-:W-:Y:S05]  /*13fa0*/  BSYNC B1 ;  /* 0x0000000000017941 */ /* 0x000fea0003800000 */
.L_x_509:
        /* <DEDUP_REMOVED lines=17> */
.L_x_512:
[----:B------:R-:W-:Y:S05]  /*140c0*/  BSYNC B1 ;  /* 0x0000000000017941 */ /* 0x000fea0003800000 */
.L_x_511:
        /* <DEDUP_REMOVED lines=15> */
.L_x_514:
[----:B------:R-:W-:Y:S05]  /*141c0*/  BSYNC B1 ;  /* 0x0000000000017941 */ /* 0x000fea0003800000 */
.L_x_513:
        /* <DEDUP_REMOVED lines=10> */
.L_x_516:
[----:B------:R-:W-:Y:S05]  /*14270*/  BSYNC B1 ;  /* 0x0000000000017941 */ /* 0x000fea0003800000 */
.L_x_515:
        /* <DEDUP_REMOVED lines=11> */
.L_x_518:
[----:B------:R-:W-:Y:S05]  /*14330*/  BSYNC B1 ;  /* 0x0000000000017941 */ /* 0x000fea0003800000 */
.L_x_517:
        /* <DEDUP_REMOVED lines=17> */
.L_x_520:
[----:B------:R-:W-:Y:S05]  /*14450*/  BSYNC B1 ;  /* 0x0000000000017941 */ /* 0x000fea0003800000 */
.L_x_519:
        /* <DEDUP_REMOVED lines=15> */
.L_x_522:
[----:B------:R-:W-:Y:S05]  /*14550*/  BSYNC B1 ;  /* 0x0000000000017941 */ /* 0x000fea0003800000 */
.L_x_521:
        /* <DEDUP_REMOVED lines=10> */
.L_x_524:
[----:B------:R-:W-:Y:S05]  /*14600*/  BSYNC B1 ;  /* 0x0000000000017941 */ /* 0x000fea0003800000 */
.L_x_523:
[----:B------:R-:W2:Y:S01]  /*14610*/  LDL.LU R164, [R1+0x7d0] ;  /* 0x0007d00001a47983 */ /* 0x000ea20000300800 */
[----:B------:R-:W-:Y:S01]  /*14620*/  ISETP.LT.OR P3, PT, R0, 0xea, !P3 ;  /* 0x000000ea0000780c */ /* 0x000fe20005f61670 */
[----:B------:R-:W-:Y:S01]  /*14630*/  BSSY B1, `(.L_x_525) ;  /* 0x0000009000017945 */ /* 0x000fe20003800000 */
[----:B------:R-:W-:Y:S02]  /*14640*/  IMAD.U32 R166, RZ, RZ, UR44 ;  /* 0x0000002cffa67e24 */ /* 0x000fe4000f8e00ff */
[----:B--2---:R-:W-:-:S05]  /*14650*/  @!P2 IMAD R164, R164, R17, R4 ;  /* 0x00000011a4a4a224 */ /* 0x004fca00078e0204 */
[----:B------:R1:W-:Y:S02]  /*14660*/  @!P2 STG.E.U8 desc[UR50][R20.64+0xe8], R164 ;  /* 0x0000e8a41400a986 */ /* 0x0003e4000c101132 */
[----:B-1----:R-:W-:Y:S02]  /*14670*/  IMAD.U32 R164, RZ, RZ, UR43 ;  /* 0x0000002bffa47e24 */ /* 0x002fe4000f8e00ff */
[----:B------:R-:W-:Y:S05]  /*14680*/  @P3 BRA `(.L_x_526) ;  /* 0x00000000000c3947 */ /* 0x000fea0003800000 */
[----:B------:R-:W2:Y:S02]  /*14690*/  LDG.E.U8 R16, desc[UR50][R14.64+0xe9] ;  /* 0x0000e9320e107981 */ /* 0x000ea4000c1e1100 */
[----:B--2---:R-:W-:-:S05]  /*146a0*/  PRMT R4, R16, 0x8880, RZ ;  /* 0x0000888010047816 */ /* 0x004fca00000000ff */
[----:B------:R-:W-:-:S07]  /*146b0*/  IMAD R4, R4, R18, RZ ;  /* 0x0000001204047224 */ /* 0x000fce00078e02ff */
.L_x_526:
[----:B------:R-:W-:Y:S05]  /*146c0*/  BSYNC B1 ;  /* 0x0000000000017941 */ /* 0x000fea0003800000 */
.L_x_525:
        /* <DEDUP_REMOVED lines=17> */
.L_x_528:
[----:B------:R-:W-:Y:S05]  /*147e0*/  BSYNC B1 ;  /* 0x0000000000017941 */ /* 0x000fea0003800000 */
.L_x_527:
        /* <DEDUP_REMOVED lines=15> */
.L_x_530:
[----:B------:R-:W-:Y:S05]  /*148e0*/  BSYNC B1 ;  /* 0x0000000000017941 */ /* 0x000fea0003800000 */
.L_x_529:
        /* <DEDUP_REMOVED lines=10> */
.L_x_532:
[----:B------:R-:W-:Y:S05]  /*14990*/  BSYNC B1 ;  /* 0x0000000000017941 */ /* 0x000fea0003800000 */
.L_x_531:
        /* <DEDUP_REMOVED lines=11> */
.L_x_534:
[----:B------:R-:W-:Y:S05]  /*14a50*/  BSYNC B1 ;  /* 0x0000000000017941 */ /* 0x000fea0003800000 */
.L_x_533:
        /* <DEDUP_REMOVED lines=15> */
.L_x_536:
[----:B------:R-:W-:Y:S05]  /*14b50*/  BSYNC B1 ;  /* 0x0000000000017941 */ /* 0x000fea0003800000 */
.L_x_535:
        /* <DEDUP_REMOVED lines=8> */
.L_x_538:
[----:B------:R-:W-:Y:S05]  /*14be0*/  BSYNC B1 ;  /* 0x0000000000017941 */ /* 0x000fea0003800000 */
.L_x_537:
[----:B-1----:R-:W2:Y:S01]  /*14bf0*/  LDL.LU R166, [R1+0x7ec] ;  /* 0x0007ec0001a67983 */ /* 0x002ea20000300800 */
[----:B------:R-:W-:Y:S01]  /*14c00*/  LOP3.LUT P5, RZ, R22, 0x4, RZ, 0xc0, !PT ;  /* 0x0000000416ff7812 */ /* 0x000fe200078ac0ff */
[----:B------:R-:W-:Y:S03]  /*14c10*/  BSSY B1, `(.L_x_539) ;  /* 0x0000009000017945 */ /* 0x000fe60003800000 */
[----:B------:R-:W-:Y:S01]  /*14c20*/  ISETP.LT.OR P2, PT, R0, 0xf9, !P5 ;  /* 0x000000f90000780c */ /* 0x000fe20006f41670 */
[----:B--2---:R-:W-:-:S05]  /*14c30*/  @!P3 IMAD R166, R166, R17, R4 ;  /* 0x00000011a6a6b224 */ /* 0x004fca00078e0204 */
[----:B------:R1:W-:Y:S01]  /*14c40*/  @!P3 STG.E.U8 desc[UR50][R164.64+0xf1], R166 ;  /* 0x0000f1a6a400b986 */ /* 0x0003e2000c101132 */
[----:B------:R-:W-:-:S06]  /*14c50*/  ISETP.LT.OR P3, PT, R0, 0xfa, !P5 ;  /* 0x000000fa0000780c */ /* 0x000fcc0006f61670 */
[----:B------:R-:W-:Y:S07]  /*14c60*/  @P2 BRA `(.L_x_540) ;  /* 0x00000000000c2947 */ /* 0x000fee0003800000 */
[----:B------:R-:W2:Y:S02]  /*14c70*/  LDG.E.U8 R16, desc[UR50][R14.64+0xf8] ;  /* 0x0000f8320e107981 */ /* 0x000ea4000c1e1100 */
[----:B--2---:R-:W-:-:S05]  /*14c80*/  PRMT R4, R16, 0x8880, RZ ;  /* 0x0000888010047816 */ /* 0x004fca00000000ff */
[----:B------:R-:W-:-:S07]  /*14c90*/  IMAD R4, R4, R18, RZ ;  /* 0x0000001204047224 */ /* 0x000fce00078e02ff */
.L_x_540:
[----:B------:R-:W-:Y:S05]  /*14ca0*/  BSYNC B1 ;  /* 0x0000000000017941 */ /* 0x000fea0003800000 */
.L_x_539:
        /* <DEDUP_REMOVED lines=8> */
.L_x_542:
[----:B------:R-:W-:Y:S05]  /*14d30*/  BSYNC B1 ;  /* 0x0000000000017941 */ /* 0x000fea0003800000 */
.L_x_541:
[----:B-1----:R-:W2:Y:S01]  /*14d40*/  LDL.LU R164, [R1+0x7f4] ;  /* 0x0007f40001a47983 */ /* 0x002ea20000300800 */
[----:B------:R-:W-:Y:S01]  /*14d50*/  LOP3.LUT P2, RZ, R22, 0x2, RZ, 0xc0, !PT ;  /* 0x0000000216ff7812 */ /* 0x000fe2000784c0ff */
[----:B------:R-:W-:Y:S01]  /*14d60*/  BSSY B1, `(.L_x_543) ;  /* 0x0000009000017945 */ /* 0x000fe20003800000 */
[----:B------:R-:W-:Y:S02]  /*14d70*/  IADD3 R5, P5, R5, 0x100, RZ ;  /* 0x0000010005057810 */ /* 0x000fe40007fbe0ff */
[----:B------:R-:W-:Y:S01]  /*14d80*/  ISETP.LT.OR P2, PT, R0, 0xfa, !P2 ;  /* 0x000000fa0000780c */ /* 0x000fe20005741670 */
[----:B--2---:R-:W-:-:S05]  /*14d90*/  @!P3 IMAD R164, R164, R17, R4 ;  /* 0x00000011a4a4b224 */ /* 0x004fca00078e0204 */
[----:B------:R1:W-:Y:S01]  /*14da0*/  @!P3 STG.E.U8 desc[UR50][R20.64+0xf9], R164 ;  /* 0x0000f9a41400b986 */ /* 0x0003e2000c101132 */
[----:B------:R-:W-:Y:S06]  /*14db0*/  @P4 BRA `(.L_x_544) ;  /* 0x00000000000c4947 */ /* 0x000fec0003800000 */
[----:B------:R-:W2:Y:S02]  /*14dc0*/  LDG.E.U8 R16, desc[UR50][R12.64+0xf8] ;  /* 0x0000f8320c107981 */ /* 0x000ea4000c1e1100 */
[----:B--2---:R-:W-:-:S05]  /*14dd0*/  PRMT R4, R16, 0x8880, RZ ;  /* 0x0000888010047816 */ /* 0x004fca00000000ff */
[----:B------:R-:W-:-:S07]  /*14de0*/  IMAD R4, R4, R18, RZ ;  /* 0x0000001204047224 */ /* 0x000fce00078e02ff */
.L_x_544:
[----:B------:R-:W-:Y:S05]  /*14df0*/  BSYNC B1 ;  /* 0x0000000000017941 */ /* 0x000fea0003800000 */
.L_x_543:
[----:B-1----:R-:W2:Y:S01]  /*14e00*/  LDL.LU R164, [R1+0x7f8] ;  /* 0x0007f80001a47983 */ /* 0x002ea20000300800 */
[----:B------:R-:W-:Y:S01]  /*14e10*/  IMAD.X R9, RZ, RZ, UR7, P5 ;  /* 0x00000007ff097e24 */ /* 0x000fe2000a8e06ff */
[----:B------:R-:W-:Y:S01]  /*14e20*/  BSSY B1, `(.L_x_545) ;  /* 0x0000011000017945 */ /* 0x000fe20003800000 */
[----:B------:R-:W-:-:S04]  /*14e30*/  IMAD.WIDE.U32 R162, R5, R10, R162 ;  /* 0x0000000a05a27225 */ /* 0x000fc800078e00a2 */
[----:B--2---:R-:W-:-:S05]  /*14e40*/  @!P4 IMAD R164, R164, R17, R4 ;  /* 0x00000011a4a4c224 */ /* 0x004fca00078e0204 */
[----:B------:R1:W-:Y:S02]  /*14e50*/  @!P4 STG.E.U8 desc[UR50][R6.64+0xf8], R164 ;  /* 0x0000f8a40600c986 */ /* 0x0003e4000c101132 */
[----:B-1----:R-:W-:Y:S02]  /*14e60*/  IMAD.U32 R164, RZ, RZ, UR44 ;  /* 0x0000002cffa47e24 */ /* 0x002fe4000f8e00ff */
[-C--:B------:R-:W-:Y:S02]  /*14e70*/  IMAD R7, R9, R10.reuse, RZ ;  /* 0x0000000a09077224 */ /* 0x080fe400078e02ff */
[----:B------:R-:W-:Y:S01]  /*14e80*/  IMAD.U32 R6, RZ, RZ, UR43 ;  /* 0x0000002bff067e24 */ /* 0x000fe2000f8e00ff */
[----:B------:R-:W-:Y:S01]  /*14e90*/  @!P2 IADD3 R164, P3, P4, R164, UR42, R2 ;  /* 0x0000002aa4a4ac10 */ /* 0x000fe2000fc7e002 */
[C---:B------:R-:W-:Y:S02]  /*14ea0*/  IMAD R7, R5.reuse, R11, R7 ;  /* 0x0000000b05077224 */ /* 0x040fe400078e0207 */
[----:B------:R-:W-:Y:S01]  /*14eb0*/  IMAD.WIDE.U32 R10, R5, R10, R158 ;  /* 0x0000000a050a7225 */ /* 0x000fe200078e009e */
[----:B------:R-:W-:-:S02]  /*14ec0*/  @!P2 IADD3.X R165, R6, UR41, R3, P3, P4 ;  /* 0x0000002906a5ac10 */ /* 0x000fc40009fe8403 */
[----:B------:R-:W-:Y:S01]  /*14ed0*/  IADD3 R8, P3, P4, R8, R156, R162 ;  /* 0x0000009c08087210 */ /* 0x000fe20007c7e0a2 */
[----:B------:R-:W-:Y:S01]  /*14ee0*/  IMAD.IADD R162, R7, 0x1, R163 ;  /* 0x0000000107a27824 */ /* 0x000fe200078e02a3 */
[----:B------:R-:W-:Y:S11]  /*14ef0*/  @P2 BRA `(.L_x_546) ;  /* 0x00000000000c2947 */ /* 0x000ff60003800000 */
[----:B------:R-:W2:Y:S02]  /*14f00*/  LDG.E.U8 R16, desc[UR50][R12.64+0xf9] ;  /* 0x0000f9320c107981 */ /* 0x000ea4000c1e1100 */
[----:B--2---:R-:W-:-:S05]  /*14f10*/  PRMT R4, R16, 0x8880, RZ ;  /* 0x0000888010047816 */ /* 0x004fca00000000ff */
[----:B------:R-:W-:-:S07]  /*14f20*/  IMAD R4, R4, R18, RZ ;  /* 0x0000001204047224 */ /* 0x000fce00078e02ff */
.L_x_546:
[----:B------:R-:W-:Y:S05]  /*14f30*/  BSYNC B1 ;  /* 0x0000000000017941 */ /* 0x000fea0003800000 */
.L_x_545:
[----:B------:R-:W2:Y:S01]  /*14f40*/  LDL.LU R5, [R1+0x7fc] ;  /* 0x0007fc0001057983 */ /* 0x000ea20000300800 */
[----:B------:R-:W-:Y:S01]  /*14f50*/  ISETP.GE.AND P6, PT, R23, 0x101, PT ;  /* 0x000001011700780c */ /* 0x000fe20003fc6270 */
[----:B------:R-:W-:Y:S01]  /*14f60*/  BSSY B1, `(.L_x_547) ;  /* 0x000000f000017945 */ /* 0x000fe20003800000 */
[----:B------:R-:W-:Y:S02]  /*14f70*/  IADD3.X R9, R159, R157, R162, P3, P4 ;  /* 0x0000009d9f097210 */ /* 0x000fe40001fe84a2 */
[----:B------:R-:W-:Y:S02]  /*14f80*/  IADD3 R6, P3, R10, R156, RZ ;  /* 0x0000009c0a067210 */ /* 0x000fe40007f7e0ff */
[----:B------:R-:W-:Y:S02]  /*14f90*/  LOP3.LUT R22, R22, 0xfffffffe, RZ, 0xc0, !PT ;  /* 0xfffffffe16167812 */ /* 0x000fe400078ec0ff */
[----:B------:R-:W-:Y:S02]  /*14fa0*/  IADD3.X R7, R157, R11, R7, P3, !PT ;  /* 0x0000000b9d077210 */ /* 0x000fe40001ffe407 */
[----:B------:R-:W-:-:S03]  /*14fb0*/  IADD3 R10, P3, R2, UR46, RZ ;  /* 0x0000002e020a7c10 */ /* 0x000fc6000ff7e0ff */
[----:B------:R-:W-:Y:S02]  /*14fc0*/  @P6 LOP3.LUT R22, R22, 0x1, RZ, 0xfc, !PT ;  /* 0x0000000116166812 */ /* 0x000fe400078efcff */
[----:B------:R-:W-:Y:S01]  /*14fd0*/  IADD3.X R11, R3, UR45, RZ, P3, !PT ;  /* 0x0000002d030b7c10 */ /* 0x000fe20009ffe4ff */
[----:B--2---:R-:W-:-:S05]  /*14fe0*/  @!P2 IMAD R5, R5, R17, R4 ;  /* 0x000000110505a224 */ /* 0x004fca00078e0204 */
[----:B------:R1:W-:Y:S01]  /*14ff0*/  @!P2 STG.E.U8 desc[UR50][R164.64+0xf9], R5 ;  /* 0x0000f905a400a986 */ /* 0x0003e2000c101132 */
[----:B------:R-:W-:-:S13]  /*15000*/  ISETP.LT.OR P2, PT, R0, 0x1, !P6 ;  /* 0x000000010000780c */ /* 0x000fda0007741670 */
[----:B-1----:R-:W-:Y:S05]  /*15010*/  @P2 BRA `(.L_x_548) ;  /* 0x00000000000c2947 */ /* 0x002fea0003800000 */
[----:B------:R-:W2:Y:S02]  /*15020*/  LDG.E.U8 R16, desc[UR50][R6.64] ;  /* 0x0000003206107981 */ /* 0x000ea4000c1e1100 */
[----:B--2---:R-:W-:-:S05]  /*15030*/  PRMT R4, R16, 0x8880, RZ ;  /* 0x0000888010047816 */ /* 0x004fca00000000ff */
[----:B------:R-:W-:-:S07]  /*15040*/  IMAD R4, R4, R18, RZ ;  /* 0x0000001204047224 */ /* 0x000fce00078e02ff */
.L_x_548:
[----:B------:R-:W-:Y:S05]  /*15050*/  BSYNC B1 ;  /* 0x0000000000017941 */ /* 0x000fea0003800000 */
.L_x_547:
[----:B------:R-:W2:Y:S01]  /*15060*/  LDL.LU R5, [R1+0x400] ;  /* 0x0004000001057983 */ /* 0x000ea20000300800 */
[----:B------:R-:W-:Y:S01]  /*15070*/  ISETP.LT.OR P4, PT, R0, 0x2, !P6 ;  /* 0x000000020000780c */ /* 0x000fe20007781670 */
[----:B------:R-:W-:Y:S01]  /*15080*/  BSSY B1, `(.L_x_549) ;  /* 0x0000008000017945 */ /* 0x000fe20003800000 */
[----:B--2---:R-:W-:-:S05]  /*15090*/  @!P2 IMAD R5, R5, R17, R4 ;  /* 0x000000110505a224 */ /* 0x004fca00078e0204 */
[----:B------:R1:W-:Y:S01]  /*150a0*/  @!P2 STG.E.U8 desc[UR50][R10.64], R5 ;  /* 0x000000050a00a986 */ /* 0x0003e2000c101132 */
[----:B------:R-:W-:-:S05]  /*150b0*/  ISETP.GE.AND P2, PT, R23, 0x109, PT ;  /* 0x000001091700780c */ /* 0x000fca0003f46270 */
[----:B------:R-:W-:Y:S08]  /*150c0*/  @P4 BRA `(.L_x_550) ;  /* 0x00000000000c4947 */ /* 0x000ff00003800000 */
[----:B------:R-:W2:Y:S02]  /*150d0*/  LDG.E.U8 R16, desc[UR50][R6.64+0x1] ;  /* 0x0000013206107981 */ /* 0x000ea4000c1e1100 */
[----:B--2---:R-:W-:-:S05]  /*150e0*/  PRMT R4, R16, 0x8880, RZ ;  /* 0x0000888010047816 */ /* 0x004fca00000000ff */
[----:B------:R-:W-:-:S07]  /*150f0*/  IMAD R4, R4, R18, RZ ;  /* 0x0000001204047224 */ /* 0x000fce00078e02ff */
.L_x_550:
[----:B------:R-:W-:Y:S05]  /*15100*/  BSYNC B1 ;  /* 0x0000000000017941 */ /* 0x000fea0003800000 */
.L_x_549:
[----:B-1----:R-:W2:Y:S01]  /*15110*/  LDL.LU R5, [R1+0x404] ;  /* 0x0004040001057983 */ /* 0x002ea20000300800 */
        /* <DEDUP_REMOVED lines=10> */
.L_x_552:
[----:B------:R-:W-:Y:S05]  /*151c0*/  BSYNC B1 ;  /* 0x0000000000017941 */ /* 0x000fea0003800000 */
.L_x_551:
        /* <DEDUP_REMOVED lines=11> */
.L_x_554:
[----:B------:R-:W-:Y:S05]  /*15280*/  BSYNC B1 ;  /* 0x0000000000017941 */ /* 0x000fea0003800000 */
.L_x_553:
[----:B-1----:R-:W2:Y:S01]  /*15290*/  LDL.LU R5, [R1+0x40c] ;  /* 0x00040c0001057983 */ /* 0x002ea20000300800 */
[----:B------:R-:W-:Y:S01]  /*152a0*/  ISETP.LT.OR P3, PT, R0, 0x9, !P6 ;  /* 0x000000090000780c */ /* 0x000fe20007761670 */
[----:B------:R-:W-:Y:S01]  /*152b0*/  BSSY B1, `(.L_x_555) ;  /* 0x0000007000017945 */ /* 0x000fe20003800000 */
[----:B--2---:R-:W-:-:S05]  /*152c0*/  @!P4 IMAD R5, R5, R17, R4 ;  /* 0x000000110505c224 */ /* 0x004fca00078e0204 */
[----:B------:R1:W-:Y:S06]  /*152d0*/  @!P4 STG.E.U8 desc[UR50][R156.64+0x1], R5 ;  /* 0x000001059c00c986 */ /* 0x0003ec000c101132 */
[----:B------:R-:W-:Y:S05]  /*152e0*/  @P3 BRA `(.L_x_556) ;  /* 0x00000000000c3947 */ /* 0x000fea0003800000 */
[----:B------:R-:W2:Y:S02]  /*152f0*/  LDG.E.U8 R16, desc[UR50][R6.64+0x8] ;  /* 0x0000083206107981 */ /* 0x000ea4000c1e1100 */
[----:B--2---:R-:W-:-:S05]  /*15300*/  PRMT R4, R16, 0x8880, RZ ;  /* 0x0000888010047816 */ /* 0x004fca00000000ff */
[----:B------:R-:W-:-:S07]  /*15310*/  IMAD R4, R4, R18, RZ ;  /* 0x0000001204047224 */ /* 0x000fce00078e02ff */
.L_x_556:
[----:B------:R-:W-:Y:S05]  /*15320*/  BSYNC B1 ;  /* 0x0000000000017941 */ /* 0x000fea0003800000 */
.L_x_555:
[----:B-1----:R-:W2:Y:S01]  /*15330*/  LDL.LU R5, [R1+0x410] ;  /* 0x0004100001057983 */ /* 0x002ea20000300800 */
        /* <DEDUP_REMOVED lines=8> */
.L_x_558:
[----:B------:R-:W-:Y:S05]  /*153c0*/  BSYNC B1 ;  /* 0x0000000000017941 */ /* 0x000fea0003800000 */
.L_x_557:
        /* <DEDUP_REMOVED lines=11> */
.L_x_560:
[----:B------:R-:W-:Y:S05]  /*15480*/  BSYNC B1 ;  /* 0x0000000000017941 */ /* 0x000fea0003800000 */
.L_x_559:
[----:B------:R-:W2:Y:S01]  /*15490*/  LDL.LU R23, [R1+0x418] ;  /* 0x0004180001177983 */ /* 0x000ea20000300800 */
[----:B------:R-:W-:Y:S01]  /*154a0*/  ISETP.LT.OR P4, PT, R0, 0xa, !P2 ;  /* 0x0000000a0000780c */ /* 0x000fe20005781670 */
[----:B------:R-:W-:-:S12]  /*154b0*/  BSSY B1, `(.L_x_561) ;  /* 0x000000b000017945 */ /* 0x000fd80003800000 */
[----:B------:R-:W-:-:S04]  /*154c0*/  @!P4 IADD3 R158, P5, P6, R158, UR46, R2 ;  /* 0x0000002e9e9ecc10 */ /* 0x000fc8000febe002 */
[----:B------:R-:W-:Y:S02]  /*154d0*/  @!P4 IADD3.X R159, R5, UR45, R3, P5, P6 ;  /* 0x0000002d059fcc10 */ /* 0x000fe4000afec403 */
        /* <DEDUP_REMOVED lines=8> */
.L_x_562:
[----:B------:R-:W-:Y:S05]  /*15560*/  BSYNC B1 ;  /* 0x0000000000017941 */ /* 0x000fea0003800000 */
.L_x_561:
        /* <DEDUP_REMOVED lines=10> */
.L_x_564:
[----:B------:R-:W-:Y:S05]  /*15610*/  BSYNC B1 ;  /* 0x0000000000017941 */ /* 0x000fea0003800000 */
.L_x_563:
[----:B-1----:R-:W2:Y:S01]  /*15620*/  LDL.LU R5, [R1+0x420] ;  /* 0x0004200001057983 */ /* 0x002ea20000300800 */
        /* <DEDUP_REMOVED lines=10> */
.L_x_566:
[----:B------:R-:W-:Y:S05]  /*156d0*/  BSYNC B1 ;  /* 0x0000000000017941 */ /* 0x000fea0003800000 */
.L_x_565:
[----:B------:R-:W2:Y:S01]  /*156e0*/  LDL.LU R23, [R1+0x424] ;  /* 0x0004240001177983 */ /* 0x000ea20000300800 */
[----:B------:R-:W-:Y:S01]  /*156f0*/  ISETP.LT.OR P3, PT, R0, 0x11, !P2 ;  /* 0x000000110000780c */ /* 0x000fe20005761670 */
[----:B------:R-:W-:Y:S01]  /*15700*/  BSSY B1, `(.L_x_567) ;  /* 0x000000b000017945 */ /* 0x000fe20003800000 */
[----:B------:R-:W-:-:S11]  /*15710*/  IMAD.U32 R156, RZ, RZ, UR44 ;  /* 0x0000002cff9c7e24 */ /* 0x000fd6000f8e00ff */
[----:B------:R-:W-:-:S04]  /*15720*/  @!P3 IADD3 R158, P5, P6, R158, UR46, R2 ;  /* 0x0000002e9e9ebc10 */ /* 0x000fc8000febe002 */
[----:B------:R-:W-:Y:S01]  /*15730*/  @!P3 IADD3.X R159, R5, UR45, R3, P5, P6 ;  /* 0x0000002d059fbc10 */ /* 0x000fe2000afec403 */
[----:B--2---:R-:W-:-:S05]  /*15740*/  @!P4 IMAD R5, R23, R17, R4 ;  /* 0x000000111705c224 */ /* 0x004fca00078e0204 */
[----:B------:R1:W-:Y:S02]  /*15750*/  @!P4 STG.E.U8 desc[UR50][R10.64+0x11], R5 ;  /* 0x000011050a00c986 */ /* 0x0003e4000c101132 */
[----:B-1----:R-:W-:Y:S01]  /*15760*/  IMAD.U32 R5, RZ, RZ, UR43 ;  /* 0x0000002bff057e24 */ /* 0x002fe2000f8e00ff */
[----:B------:R-:W-:Y:S06]  /*15770*/  @P3 BRA `(.L_x_568) ;  /* 0x00000000000c3947 */ /* 0x000fec0003800000 */
[----:B------:R-:W2:Y:S02]  /*15780*/  LDG.E.U8 R16, desc[UR50][R8.64+0x10] ;  /* 0x0000103208107981 */ /* 0x000ea4000c1e1100 */
[----:B--2---:R-:W-:-:S05]  /*15790*/  PRMT R4, R16, 0x8880, RZ ;  /* 0x0000888010047816 */ /* 0x004fca00000000ff */
[----:B------:R-:W-:-:S07]  /*157a0*/  IMAD R4, R4, R18, RZ ;  /* 0x0000001204047224 */ /* 0x000fce00078e02ff */
.L_x_568:
[----:B------:R-:W-:Y:S05]  /*157b0*/  BSYNC B1 ;  /* 0x0000000000017941 */ /* 0x000fea0003800000 */
.L_x_567:
[----:B------:R-:W2:Y:S01]  /*157c0*/  LDL.LU R23, [R1+0x428] ;  /* 0x0004280001177983 */ /* 0x000ea20000300800 */
[----:B------:R-:W-:Y:S01]  /*157d0*/  ISETP.LT.OR P4, PT, R0, 0x12, !P2 ;  /* 0x000000120000780c */ /* 0x000fe20005781670 */
[----:B------:R-:W-:-:S12]  /*157e0*/  BSSY B1, `(.L_x_569) ;  /* 0x0000009000017945 */ /* 0x000fd80003800000 */
[----:B------:R-:W-:-:S04]  /*157f0*/  @!P4 IADD3 R156, P5, P6, R156, UR46, R2 ;  /* 0x0000002e9c9ccc10 */ /* 0x000fc8000febe002 */
[----:B------:R-:W-:Y:S01]  /*15800*/  @!P4 IADD3.X R157, R5, UR45, R3, P5, P6 ;  /* 0x0000002d059dcc10 */ /* 0x000fe2000afec403 */
[----:B--2---:R-:W-:-:S05]  /*15810*/  @!P3 IMAD R5, R23, R17, R4 ;  /* 0x000000111705b224 */ /* 0x004fca00078e0204 */
[----:B------:R1:W-:Y:S01]  /*15820*/  @!P3 STG.E.U8 desc[UR50][R158.64+0x10], R5 ;  /* 0x000010059e00b986 */ /* 0x0003e2000c101132 */
[----:B------:R-:W-:Y:S05]  /*15830*/  @P4 BRA `(.L_x_570) ;  /* 0x00000000000c4947 */ /* 0x000fea0003800000 */
[----:B------:R-:W2:Y:S02]  /*15840*/  LDG.E.U8 R16, desc[UR50][R8.64+0x11] ;  /* 0x0000113208107981 */ /* 0x000ea4000c1e1100 */
[----:B--2---:R-:W-:-:S05]  /*15850*/  PRMT R4, R16, 0x8880, RZ ;  /* 0x0000888010047816 */ /* 0x004fca00000000ff */
[----:B------:R-:W-:-:S07]  /*15860*/  IMAD R4, R4, R18, RZ ;  /* 0x0000001204047224 */ /* 0x000fce00078e02ff */
.L_x_570:
[----:B------:R-:W-:Y:S05]  /*15870*/  BSYNC B1 ;  /* 0x0000000000017941 */ /* 0x000fea0003800000 */
.L_x_569:
        /* <DEDUP_REMOVED lines=10> */
.L_x_572:
[----:B------:R-:W-:Y:S05]  /*15920*/  BSYNC B1 ;  /* 0x0000000000017941 */ /* 0x000fea0003800000 */
.L_x_571:
        /* <DEDUP_REMOVED lines=11> */
.L_x_574:
[----:B------:R-:W-:Y:S05]  /*159e0*/  BSYNC B1 ;  /* 0x0000000000017941 */ /* 0x000fea0003800000 */
.L_x_573:
        /* <DEDUP_REMOVED lines=13> */
.L_x_576:
[----:B------:R-:W-:Y:S05]  /*15ac0*/  BSYNC B1 ;  /* 0x0000000000017941 */ /* 0x000fea0003800000 */
.L_x_575:
        /* <DEDUP_REMOVED lines=11> */
.L_x_578:
[----:B------:R-:W-:Y:S05]  /*15b80*/  BSYNC B1 ;  /* 0x0000000000017941 */ /* 0x000fea0003800000 */
.L_x_577:
        /* <DEDUP_REMOVED lines=10> */
.L_x_580:
[----:B------:R-:W-:Y:S05]  /*15c30*/  BSYNC B1 ;  /* 0x0000000000017941 */ /* 0x000fea0003800000 */
.L_x_579:
        /* <DEDUP_REMOVED lines=11> */
.L_x_582:
[----:B------:R-:W-:Y:S05]  /*15cf0*/  BSYNC B1 ;  /* 0x0000000000017941 */ /* 0x000fea0003800000 */
.L_x_581:
        /* <DEDUP_REMOVED lines=13> */
.L_x_584:
[----:B------:R-:W-:Y:S05]  /*15dd0*/  BSYNC B1 ;  /* 0x0000000000017941 */ /* 0x000fea0003800000 */
.L_x_583:
        /* <DEDUP_REMOVED lines=11> */
.L_x_586:
[----:B------:R-:W-:Y:S05]  /*15e90*/  BSYNC B1 ;  /* 0x0000000000017941 */ /* 0x000fea0003800000 */
.L_x_585:
        /* <DEDUP_REMOVED lines=10> */
.L_x_588:
[----:B------:R-:W-:Y:S05]  /*15f40*/  BSYNC B1 ;  /* 0x0000000000017941 */ /* 0x000fea0003800000 */
.L_x_587:
        /* <DEDUP_REMOVED lines=11> */
.L_x_590:
[----:B------:R-:W-:Y:S05]  /*16000*/  BSYNC B1 ;  /* 0x0000000000017941 */ /* 0x000fea0003800000 */
.L_x_589:
        /* <DEDUP_REMOVED lines=13> */
.L_x_592:
[----:B------:R-:W-:Y:S05]  /*160e0*/  BSYNC B1 ;  /* 0x0000000000017941 */ /* 0x000fea0003800000 */
.L_x_591:
        /* <DEDUP_REMOVED lines=11> */
.L_x_594:
[----:B------:R-:W-:Y:S05]  /*161a0*/  BSYNC B1 ;  /* 0x0000000000017941 */ /* 0x000fea0003800000 */
.L_x_593:
        /* <DEDUP_REMOVED lines=10> */
.L_x_596:
[----:B------:R-:W-:Y:S05]  /*16250*/  BSYNC B1 ;  /* 0x0000000000017941 */ /* 0x000fea0003800000 */
.L_x_595:
        /* <DEDUP_REMOVED lines=11> */
.L_x_598:
[----:B------:R-:W-:Y:S05]  /*16310*/  BSYNC B1 ;  /* 0x0000000000017941 */ /* 0x000fea0003800000 */
.L_x_597:
        /* <DEDUP_REMOVED lines=13> */
.L_x_600:
[----:B------:R-:W-:Y:S05]  /*163f0*/  BSYNC B1 ;  /* 0x0000000000017941 */ /* 0x000fea0003800000 */
.L_x_599:
        /* <DEDUP_REMOVED lines=11> */
.L_x_602:
[----:B------:R-:W-:Y:S05]  /*164b0*/  BSYNC B1 ;  /* 0x0000000000017941 */ /* 0x000fea0003800000 */
.L_x_601:
        /* <DEDUP_REMOVED lines=10> */
.L_x_604:
[----:B------:R-:W-:Y:S05]  /*16560*/  BSYNC B1 ;  /* 0x0000000000017941 */ /* 0x000fea0003800000 */
.L_x_603:
        /* <DEDUP_REMOVED lines=11> */
.L_x_606:
[----:B------:R-:W-:Y:S05]  /*16620*/  BSYNC B1 ;  /* 0x0000000000017941 */ /* 0x000fea0003800000 */
.L_x_605:
        /* <DEDUP_REMOVED lines=13> */
.L_x_608:
[----:B------:R-:W-:Y:S05]  /*16700*/  BSYNC B1 ;  /* 0x0000000000017941 */ /* 0x000fea0003800000 */
.L_x_607:
        /* <DEDUP_REMOVED lines=11> */
.L_x_610:
[----:B------:R-:W-:Y:S05]  /*167c0*/  BSYNC B1 ;  /* 0x0000000000017941 */ /* 0x000fea0003800000 */
.L_x_609:
        /* <DEDUP_REMOVED lines=10> */
.L_x_612:
[----:B------:R-:W-:Y:S05]  /*16870*/  BSYNC B1 ;  /* 0x0000000000017941 */ /* 0x000fea0003800000 */
.L_x_611:
        /* <DEDUP_REMOVED lines=11> */
.L_x_614:
[----:B------:R-:W-:Y:S05]  /*16930*/  BSYNC B1 ;  /* 0x0000000000017941 */ /* 0x000fea0003800000 */
.L_x_613:
        /* <DEDUP_REMOVED lines=13> */
.L_x_616:
[----:B------:R-:W-:Y:S05]  /*16a10*/  BSYNC B1 ;  /* 0x0000000000017941 */ /* 0x000fea0003800000 */
.L_x_615:
        /* <DEDUP_REMOVED lines=11> */
.L_x_618:
[----:B------:R-:W-:Y:S05]  /*16ad0*/  BSYNC B1 ;  /* 0x0000000000017941 */ /* 0x000fea0003800000 */
.L_x_617:
        /* <DEDUP_REMOVED lines=10> */
.L_x_620:
[----:B------:R-:W-:Y:S05]  /*16b80*/  BSYNC B1 ;  /* 0x0000000000017941 */ /* 0x000fea0003800000 */
.L_x_619:
        /* <DEDUP_REMOVED lines=11> */
.L_x_622:
[----:B------:R-:W-:Y:S05]  /*16c40*/  BSYNC B1 ;  /* 0x0000000000017941 */ /* 0x000fea0003800000 */
.L_x_621:
        /* <DEDUP_REMOVED lines=13> */
.L_x_624:
[----:B------:R-:W-:Y:S05]  /*16d20*/  BSYNC B1 ;  /* 0x0000000000017941 */ /* 0x000fea0003800000 */
.L_x_623:
        /* <DEDUP_REMOVED lines=11> */
.L_x_626:
[----:B------:R-:W-:Y:S05]  /*16de0*/  BSYNC B1 ;  /* 0x0000000000017941 */ /* 0x000fea0003800000 */
.L_x_625:
        /* <DEDUP_REMOVED lines=10> */
.L_x_628:
[----:B------:R-:W-:Y:S05]  /*16e90*/  BSYNC B1 ;  /* 0x0000000000017941 */ /* 0x000fea0003800000 */
.L_x_627:
        /* <DEDUP_REMOVED lines=11> */
.L_x_630:
[----:B------:R-:W-:Y:S05]  /*16f50*/  BSYNC B1 ;  /* 0x0000000000017941 */ /* 0x000fea0003800000 */
.L_x_629:
        /* <DEDUP_REMOVED lines=13> */
.L_x_632:
[----:B------:R-:W-:Y:S05]  /*17030*/  BSYNC B1 ;  /* 0x0000000000017941 */ /* 0x000fea0003800000 */
.L_x_631:
        /* <DEDUP_REMOVED lines=11> */
.L_x_634:
[----:B------:R-:W-:Y:S05]  /*170f0*/  BSYNC B1 ;  /* 0x0000000000017941 */ /* 0x000fea0003800000 */
.L_x_633:
        /* <DEDUP_REMOVED lines=10> */
.L_x_636:
[----:B------:R-:W-:Y:S05]  /*171a0*/  BSYNC B1 ;  /* 0x0000000000017941 */ /* 0x000fea0003800000 */
.L_x_635:
        /* <DEDUP_REMOVED lines=11> */
.L_x_638:
[----:B------:R-:W-:Y:S05]  /*17260*/  BSYNC B1 ;  /* 0x0000000000017941 */ /* 0x000fea0003800000 */
.L_x_637:
        /* <DEDUP_REMOVED lines=13> */
.L_x_640:
[----:B------:R-:W-:Y:S05]  /*17340*/  BSYNC B1 ;  /* 0x0000000000017941 */ /* 0x000fea0003800000 */
.L_x_639:
        /* <DEDUP_REMOVED lines=11> */
.L_x_642:
[----:B------:R-:W-:Y:S05]  /*17400*/  BSYNC B1 ;  /* 0x0000000000017941 */ /* 0x000fea0003800000 */
.L_x_641:
        /* <DEDUP_REMOVED lines=10> */
.L_x_644:
[----:B------:R-:W-:Y:S05]  /*174b0*/  BSYNC B1 ;  /* 0x0000000000017941 */ /* 0x000fea0003800000 */
.L_x_643:
        /* <DEDUP_REMOVED lines=11> */
.L_x_646:
[----:B------:R-:W-:Y:S05]  /*17570*/  BSYNC B1 ;  /* 0x0000000000017941 */ /* 0x000fea0003800000 */
.L_x_645:
        /* <DEDUP_REMOVED lines=13> */
.L_x_648:
[----:B------:R-:W-:Y:S05]  /*17650*/  BSYNC B1 ;  /* 0x0000000000017941 */ /* 0x000fea0003800000 */
.L_x_647:
        /* <DEDUP_REMOVED lines=11> */
.L_x_650:
[----:B------:R-:W-:Y:S05]  /*17710*/  BSYNC B1 ;  /* 0x0000000000017941 */ /* 0x000fea0003800000 */
.L_x_649:
        /* <DEDUP_REMOVED lines=10> */
.L_x_652:
[----:B------:R-:W-:Y:S05]  /*177c0*/  BSYNC B1 ;  /* 0x0000000000017941 */ /* 0x000fea0003800000 */
.L_x_651:
        /* <DEDUP_REMOVED lines=11> */
.L_x_654:
[----:B------:R-:W-:Y:S05]  /*17880*/  BSYNC B1 ;  /* 0x0000000000017941 */ /* 0x000fea0003800000 */
.L_x_653:
        /* <DEDUP_REMOVED lines=13> */
.L_x_656:
[----:B------:R-:W-:Y:S05]  /*17960*/  BSYNC B1 ;  /* 0x0000000000017941 */ /* 0x000fea0003800000 */
.L_x_655:
        /* <DEDUP_REMOVED lines=11> */
.L_x_658:
[----:B------:R-:W-:Y:S05]  /*17a20*/  BSYNC B1 ;  /* 0x0000000000017941 */ /* 0x000fea0003800000 */
.L_x_657:
        /* <DEDUP_REMOVED lines=10> */
.L_x_660:
[----:B------:R-:W-:Y:S05]  /*17ad0*/  BSYNC B1 ;  /* 0x0000000000017941 */ /* 0x000fea0003800000 */
.L_x_659:
        /* <DEDUP_REMOVED lines=11> */
.L_x_662:
[----:B------:R-:W-:Y:S05]  /*17b90*/  BSYNC B1 ;  /* 0x0000000000017941 */ /* 0x000fea0003800000 */
.L_x_661:
        /* <DEDUP_REMOVED lines=13> */
.L_x_664:
[----:B------:R-:W-:Y:S05]  /*17c70*/  BSYNC B1 ;  /* 0x0000000000017941 */ /* 0x000fea0003800000 */
.L_x_663:
        /* <DEDUP_REMOVED lines=11> */
.L_x_666:
[----:B------:R-:W-:Y:S05]  /*17d30*/  BSYNC B1 ;  /* 0x0000000000017941 */ /* 0x000fea0003800000 */
.L_x_665:
        /* <DEDUP_REMOVED lines=10> */
.L_x_668:
[----:B------:R-:W-:Y:S05]  /*17de0*/  BSYNC B1 ;  /* 0x0000000000017941 */ /* 0x000fea0003800000 */
.L_x_667:
        /* <DEDUP_REMOVED lines=11> */
.L_x_670:
[----:B------:R-:W-:Y:S05]  /*17ea0*/  BSYNC B1 ;  /* 0x0000000000017941 */ /* 0x000fea0003800000 */
.L_x_669:
        /* <DEDUP_REMOVED lines=13> */
.L_x_672:
[----:B------:R-:W-:Y:S05]  /*17f80*/  BSYNC B1 ;  /* 0x0000000000017941 */ /* 0x000fea0003800000 */
.L_x_671:
        /* <DEDUP_REMOVED lines=11> */
.L_x_674:
[----:B------:R-:W-:Y:S05]  /*18040*/  BSYNC B1 ;  /* 0x0000000000017941 */ /* 0x000fea0003800000 */
.L_x_673:
        /* <DEDUP_REMOVED lines=10> */
.L_x_676:
[----:B------:R-:W-:Y:S05]  /*180f0*/  BSYNC B1 ;  /* 0x0000000000017941 */ /* 0x000fea0003800000 */
.L_x_675:
        /* <DEDUP_REMOVED lines=11> */
.L_x_678:
[----:B------:R-:W-:Y:S05]  /*181b0*/  BSYNC B1 ;  /* 0x0000000000017941 */ /* 0x000fea0003800000 */
.L_x_677:
        /* <DEDUP_REMOVED lines=13> */
.L_x_680:
[----:B------:R-:W-:Y:S05]  /*18290*/  BSYNC B1 ;  /* 0x0000000000017941 */ /* 0x000fea0003800000 */
.L_x_679:
        /* <DEDUP_REMOVED lines=11> */
.L_x_682:
[----:B------:R-:W-:Y:S05]  /*18350*/  BSYNC B1 ;  /* 0x0000000000017941 */ /* 0x000fea0003800000 */
.L_x_681:
        /* <DEDUP_REMOVED lines=10> */
.L_x_684:
[----:B------:R-:W-:Y:S05]  /*18400*/  BSYNC B1 ;  /* 0x0000000000017941 */ /* 0x000fea0003800000 */
.L_x_683:
        /* <DEDUP_REMOVED lines=11> */
.L_x_686:
[----:B------:R-:W-:Y:S05]  /*184c0*/  BSYNC B1 ;  /* 0x0000000000017941 */ /* 0x000fea0003800000 */
.L_x_685:
        /* <DEDUP_REMOVED lines=13> */
.L_x_688:
[----:B------:R-:W-:Y:S05]  /*185a0*/  BSYNC B1 ;  /* 0x0000000000017941 */ /* 0x000fea0003800000 */
.L_x_687:
        /* <DEDUP_REMOVED lines=11> */
.L_x_690:
[----:B------:R-:W-:Y:S05]  /*18660*/  BSYNC B1 ;  /* 0x0000000000017941 */ /* 0x000fea0003800000 */
.L_x_689:
        /* <DEDUP_REMOVED lines=10> */
.L_x_692:
[----:B------:R-:W-:Y:S05]  /*18710*/  BSYNC B1 ;  /* 0x0000000000017941 */ /* 0x000fea0003800000 */
.L_x_691:
        /* <DEDUP_REMOVED lines=11> */
.L_x_694:
[----:B------:R-:W-:Y:S05]  /*187d0*/  BSYNC B1 ;  /* 0x0000000000017941 */ /* 0x000fea0003800000 */
.L_x_693:
        /* <DEDUP_REMOVED lines=13> */
.L_x_696:
[----:B------:R-:W-:Y:S05]  /*188b0*/  BSYNC B1 ;  /* 0x0000000000017941 */ /* 0x000fea0003800000 */
.L_x_695:
        /* <DEDUP_REMOVED lines=11> */
.L_x_698:
[----:B------:R-:W-:Y:S05]  /*18970*/  BSYNC B1 ;  /* 0x0000000000017941 */ /* 0x000fea0003800000 */
.L_x_697:
        /* <DEDUP_REMOVED lines=10> */
.L_x_700:
[----:B------:R-:W-:Y:S05]  /*18a20*/  BSYNC B1 ;  /* 0x0000000000017941 */ /* 0x000fea0003800000 */
.L_x_699:
        /* <DEDUP_REMOVED lines=11> */
.L_x_702:
[----:B------:R-:W-:Y:S05]  /*18ae0*/  BSYNC B1 ;  /* 0x0000000000017941 */ /* 0x000fea0003800000 */
.L_x_701:
        /* <DEDUP_REMOVED lines=13> */
.L_x_704:
[----:B------:R-:W-:Y:S05]  /*18bc0*/  BSYNC B1 ;  /* 0x0000000000017941 */ /* 0x000fea0003800000 */
.L_x_703:
        /* <DEDUP_REMOVED lines=11> */
.L_x_706:
[----:B------:R-:W-:Y:S05]  /*18c80*/  BSYNC B1 ;  /* 0x0000000000017941 */ /* 0x000fea0003800000 */
.L_x_705:
        /* <DEDUP_REMOVED lines=10> */
.L_x_708:
[----:B------:R-:W-:Y:S05]  /*18d30*/  BSYNC B1 ;  /* 0x0000000000017941 */ /* 0x000fea0003800000 */
.L_x_707:
        /* <DEDUP_REMOVED lines=11> */
.L_x_710:
[----:B------:R-:W-:Y:S05]  /*18df0*/  BSYNC B1 ;  /* 0x0000000000017941 */ /* 0x000fea0003800000 */
.L_x_709:
        /* <DEDUP_REMOVED lines=13> */
.L_x_712:
[----:B------:R-:W-:Y:S05]  /*18ed0*/  BSYNC B1 ;  /* 0x0000000000017941 */ /* 0x000fea0003800000 */
.L_x_711:
        /* <DEDUP_REMOVED lines=11> */
.L_x_714:
[----:B------:R-:W-:Y:S05]  /*18f90*/  BSYNC B1 ;  /* 0x0000000000017941 */ /* 0x000fea0003800000 */
.L_x_713:
        /* <DEDUP_REMOVED lines=10> */
.L_x_716:
[----:B------:R-:W-:Y:S05]  /*19040*/  BSYNC B1 ;  /* 0x0000000000017941 */ /* 0x000fea0003800000 */
.L_x_715:
        /* <DEDUP_REMOVED lines=11> */
.L_x_718:
[----:B------:R-:W-:Y:S05]  /*19100*/  BSYNC B1 ;  /* 0x0000000000017941 */ /* 0x000fea0003800000 */
.L_x_717:
        /* <DEDUP_REMOVED lines=13> */
.L_x_720:
[----:B------:R-:W-:Y:S05]  /*191e0*/  BSYNC B1 ;  /* 0x0000000000017941 */ /* 0x000fea0003800000 */
.L_x_719:
        /* <DEDUP_REMOVED lines=11> */
.L_x_722:
[----:B------:R-:W-:Y:S05]  /*192a0*/  BSYNC B1 ;  /* 0x0000000000017941 */ /* 0x000fea0003800000 */
.L_x_721:
        /* <DEDUP_REMOVED lines=10> */
.L_x_724:
[----:B------:R-:W-:Y:S05]  /*19350*/  BSYNC B1 ;  /* 0x0000000000017941 */ /* 0x000fea0003800000 */
.L_x_723:
        /* <DEDUP_REMOVED lines=11> */
.L_x_726:
[----:B------:R-:W-:Y:S05]  /*19410*/  BSYNC B1 ;  /* 0x0000000000017941 */ /* 0x000fea0003800000 */
.L_x_725:
        /* <DEDUP_REMOVED lines=13> */
.L_x_728:
[----:B------:R-:W-:Y:S05]  /*194f0*/  BSYNC B1 ;  /* 0x0000000000017941 */ /* 0x000fea0003800000 */
.L_x_727:
        /* <DEDUP_REMOVED lines=11> */
.L_x_730:
[----:B------:R-:W-:Y:S05]  /*195b0*/  BSYNC B1 ;  /* 0x0000000000017941 */ /* 0x000fea0003800000 */
.L_x_729:
        /* <DEDUP_REMOVED lines=10> */
.L_x_732:
[----:B------:R-:W-:Y:S05]  /*19660*/  BSYNC B1 ;  /* 0x0000000000017941 */ /* 0x000fea0003800000 */
.L_x_731:
        /* <DEDUP_REMOVED lines=11> */
.L_x_734:
[----:B------:R-:W-:Y:S05]  /*19720*/  BSYNC B1 ;  /* 0x0000000000017941 */ /* 0x000fea0003800000 */
.L_x_733:
        /* <DEDUP_REMOVED lines=13> */
.L_x_736:
[----:B------:R-:W-:Y:S05]  /*19800*/  BSYNC B1 ;  /* 0x0000000000017941 */ /* 0x000fea0003800000 */
.L_x_735:
        /* <DEDUP_REMOVED lines=11> */
.L_x_738:
[----:B------:R-:W-:Y:S05]  /*198c0*/  BSYNC B1 ;  /* 0x0000000000017941 */ /* 0x000fea0003800000 */
.L_x_737:
        /* <DEDUP_REMOVED lines=10> */
.L_x_740:
[----:B------:R-:W-:Y:S05]  /*19970*/  BSYNC B1 ;  /* 0x0000000000017941 */ /* 0x000fea0003800000 */
.L_x_739:
        /* <DEDUP_REMOVED lines=11> */
.L_x_742:
[----:B------:R-:W-:Y:S05]  /*19a30*/  BSYNC B1 ;  /* 0x0000000000017941 */ /* 0x000fea0003800000 */
.L_x_741:
        /* <DEDUP_REMOVED lines=13> */
.L_x_744:
[----:B------:R-:W-:Y:S05]  /*19b10*/  BSYNC B1 ;  /* 0x0000000000017941 */ /* 0x000fea0003800000 */
.L_x_743:
        /* <DEDUP_REMOVED lines=11> */
.L_x_746:
[----:B------:R-:W-:Y:S05]  /*19bd0*/  BSYNC B1 ;  /* 0x0000000000017941 */ /* 0x000fea0003800000 */
.L_x_745:
        /* <DEDUP_REMOVED lines=10> */
.L_x_748:
[----:B------:R-:W-:Y:S05]  /*19c80*/  BSYNC B1 ;  /* 0x0000000000017941 */ /* 0x000fea0003800000 */
.L_x_747:
        /* <DEDUP_REMOVED lines=11> */
.L_x_750:
[----:B------:R-:W-:Y:S05]  /*19d40*/  BSYNC B1 ;  /* 0x0000000000017941 */ /* 0x000fea0003800000 */
.L_x_749:
        /* <DEDUP_REMOVED lines=13> */
.L_x_752:
[----:B------:R-:W-:Y:S05]  /*19e20*/  BSYNC B1 ;  /* 0x0000000000017941 */ /* 0x000fea0003800000 */
.L_x_751:
        /* <DEDUP_REMOVED lines=11> */
.L_x_754:
[----:B------:R-:W-:Y:S05]  /*19ee0*/  BSYNC B1 ;  /* 0x0000000000017941 */ /* 0x000fea0003800000 */
.L_x_753:
        /* <DEDUP_REMOVED lines=10> */
.L_x_756:
[----:B------:R-:W-:Y:S05]  /*19f90*/  BSYNC B1 ;  /* 0x0000000000017941 */ /* 0x000fea0003800000 */
.L_x_755:
        /* <DEDUP_REMOVED lines=11> */
.L_x_758:
[----:B------:R-:W-:Y:S05]  /*1a050*/  BSYNC B1 ;  /* 0x0000000000017941 */ /* 0x000fea0003800000 */
.L_x_757:
        /* <DEDUP_REMOVED lines=13> */
.L_x_760:
[----:B------:R-:W-:Y:S05]  /*1a130*/  BSYNC B1 ;  /* 0x0000000000017941 */ /* 0x000fea0003800000 */
.L_x_759:
        /* <DEDUP_REMOVED lines=11> */
.L_x_762:
[----:B------:R-:W-:Y:S05]  /*1a1f0*/  BSYNC B1 ;  /* 0x0000000000017941 */ /* 0x000fea0003800000 */
.L_x_761:
        /* <DEDUP_REMOVED lines=10> */
.L_x_764:
[----:B------:R-:W-:Y:S05]  /*1a2a0*/  BSYNC B1 ;  /* 0x0000000000017941 */ /* 0x000fea0003800000 */
.L_x_763:
        /* <DEDUP_REMOVED lines=11> */
.L_x_766:
[----:B------:R-:W-:Y:S05]  /*1a360*/  BSYNC B1 ;  /* 0x0000000000017941 */ /* 0x000fea0003800000 */
.L_x_765:
        /* <DEDUP_REMOVED lines=13> */
.L_x_768:
[----:B------:R-:W-:Y:S05]  /*1a440*/  BSYNC B1 ;  /* 0x0000000000017941 */ /* 0x000fea0003800000 */
.L_x_767:
        /* <DEDUP_REMOVED lines=11> */
.L_x_770:
[----:B------:R-:W-:Y:S05]  /*1a500*/  BSYNC B1 ;  /* 0x0000000000017941 */ /* 0x000fea0003800000 */
.L_x_769:
        /* <DEDUP_REMOVED lines=10> */
.L_x_772:
[----:B------:R-:W-:Y:S05]  /*1a5b0*/  BSYNC B1 ;  /* 0x0000000000017941 */ /* 0x000fea0003800000 */
.L_x_771:
        /* <DEDUP_REMOVED lines=11> */
.L_x_774:
[----:B------:R-:W-:Y:S05]  /*1a670*/  BSYNC B1 ;  /* 0x0000000000017941 */ /* 0x000fea0003800000 */
.L_x_773:
        /* <DEDUP_REMOVED lines=13> */
.L_x_776:
[----:B------:R-:W-:Y:S05]  /*1a750*/  BSYNC B1 ;  /* 0x0000000000017941 */ /* 0x000fea0003800000 */
.L_x_775:
        /* <DEDUP_REMOVED lines=11> */
.L_x_778:
[----:B------:R-:W-:Y:S05]  /*1a810*/  BSYNC B1 ;  /* 0x0000000000017941 */ /* 0x000fea0003800000 */
.L_x_777:
        /* <DEDUP_REMOVED lines=10> */
.L_x_780:
[----:B------:R-:W-:Y:S05]  /*1a8c0*/  BSYNC B1 ;  /* 0x0000000000017941 */ /* 0x000fea0003800000 */
.L_x_779:
        /* <DEDUP_REMOVED lines=11> */
.L_x_782:
[----:B------:R-:W-:Y:S05]  /*1a980*/  BSYNC B1 ;  /* 0x0000000000017941 */ /* 0x000fea0003800000 */
.L_x_781:
        /* <DEDUP_REMOVED lines=13> */
.L_x_784:
[----:B------:R-:W-:Y:S05]  /*1aa60*/  BSYNC B1 ;  /* 0x0000000000017941 */ /* 0x000fea0003800000 */
.L_x_783:
        /* <DEDUP_REMOVED lines=11> */
.L_x_786:
[----:B------:R-:W-:Y:S05]  /*1ab20*/  BSYNC B1 ;  /* 0x0000000000017941 */ /* 0x000fea0003800000 */
.L_x_785:
        /* <DEDUP_REMOVED lines=10> */
.L_x_788:
[----:B------:R-:W-:Y:S05]  /*1abd0*/  BSYNC B1 ;  /* 0x0000000000017941 */ /* 0x000fea0003800000 */
.L_x_787:
        /* <DEDUP_REMOVED lines=11> */
.L_x_790:
[----:B------:R-:W-:Y:S05]  /*1ac90*/  BSYNC B1 ;  /* 0x0000000000017941 */ /* 0x000fea0003800000 */
.L_x_789:
        /* <DEDUP_REMOVED lines=13> */
.L_x_792:
[----:B------:R-:W-:Y:S05]  /*1ad70*/  BSYNC B1 ;  /* 0x0000000000017941 */ /* 0x000fea0003800000 */
.L_x_791:
        /* <DEDUP_REMOVED lines=11> */
.L_x_794:
[----:B------:R-:W-:Y:S05]  /*1ae30*/  BSYNC B1 ;  /* 0x0000000000017941 */ /* 0x000fea0003800000 */
.L_x_793:
        /* <DEDUP_REMOVED lines=10> */
.L_x_796:
[----:B------:R-:W-:Y:S05]  /*1aee0*/  BSYNC B1 ;  /* 0x0000000000017941 */ /* 0x000fea0003800000 */
.L_x_795:
        /* <DEDUP_REMOVED lines=11> */
.L_x_798:
[----:B------:R-:W-:Y:S05]  /*1afa0*/  BSYNC B1 ;  /* 0x0000000000017941 */ /* 0x000fea0003800000 */
.L_x_797:
        /* <DEDUP_REMOVED lines=13> */
.L_x_800:
[----:B------:R-:W-:Y:S05]  /*1b080*/  BSYNC B1 ;  /* 0x0000000000017941 */ /* 0x000fea0003800000 */
.L_x_799:
        /* <DEDUP_REMOVED lines=11> */
.L_x_802:
[----:B------:R-:W-:Y:S05]  /*1b140*/  BSYNC B1 ;  /* 0x0000000000017941 */ /* 0x000fea0003800000 */
.L_x_801:
        /* <DEDUP_REMOVED lines=9> */
.L_x_804:
[----:B------:R-:W-:Y:S05]  /*1b1e0*/  BSYNC B1 ;  /* 0x0000000000017941 */ /* 0x000fea0003800000 */
.L_x_803:
        /* <DEDUP_REMOVED lines=9> */
.L_x_806:
[----:B------:R-:W-:Y:S05]  /*1b280*/  BSYNC B1 ;  /* 0x0000000000017941 */ /* 0x000fea0003800000 */
.L_x_805:
        /* <DEDUP_REMOVED lines=11> */
.L_x_808:
[----:B------:R-:W-:Y:S05]  /*1b340*/  BSYNC B1 ;  /* 0x0000000000017941 */ /* 0x000fea0003800000 */
.L_x_807:
        /* <DEDUP_REMOVED lines=11> */
.L_x_810:
[----:B------:R-:W-:Y:S05]  /*1b400*/  BSYNC B1 ;  /* 0x0000000000017941 */ /* 0x000fea0003800000 */
.L_x_809:
        /* <DEDUP_REMOVED lines=9> */
.L_x_812:
[----:B------:R-:W-:Y:S05]  /*1b4a0*/  BSYNC B1 ;  /* 0x0000000000017941 */ /* 0x000fea0003800000 */
.L_x_811:
        /* <DEDUP_REMOVED lines=9> */
.L_x_814:
[----:B------:R-:W-:Y:S05]  /*1b540*/  BSYNC B1 ;  /* 0x0000000000017941 */ /* 0x000fea0003800000 */
.L_x_813:
        /* <DEDUP_REMOVED lines=11> */
.L_x_816:
[----:B------:R-:W-:Y:S05]  /*1b600*/  BSYNC B1 ;  /* 0x0000000000017941 */ /* 0x000fea0003800000 */
.L_x_815:
        /* <DEDUP_REMOVED lines=11> */
.L_x_818:
[----:B------:R-:W-:Y:S05]  /*1b6c0*/  BSYNC B1 ;  /* 0x0000000000017941 */ /* 0x000fea0003800000 */
.L_x_817:
        /* <DEDUP_REMOVED lines=9> */
.L_x_820:
[----:B------:R-:W-:Y:S05]  /*1b760*/  BSYNC B1 ;  /* 0x0000000000017941 */ /* 0x000fea0003800000 */
.L_x_819:
        /* <DEDUP_REMOVED lines=9> */
.L_x_822:
[----:B------:R-:W-:Y:S05]  /*1b800*/  BSYNC B1 ;  /* 0x0000000000017941 */ /* 0x000fea0003800000 */
.L_x_821:
        /* <DEDUP_REMOVED lines=11> */
.L_x_824:
[----:B------:R-:W-:Y:S05]  /*1b8c0*/  BSYNC B1 ;  /* 0x0000000000017941 */ /* 0x000fea0003800000 */
.L_x_823:
        /* <DEDUP_REMOVED lines=11> */
.L_x_826:
[----:B------:R-:W-:Y:S05]  /*1b980*/  BSYNC B1 ;  /* 0x0000000000017941 */ /* 0x000fea0003800000 */
.L_x_825:
        /* <DEDUP_REMOVED lines=9> */
.L_x_828:
[----:B------:R-:W-:Y:S05]  /*1ba20*/  BSYNC B1 ;  /* 0x0000000000017941 */ /* 0x000fea0003800000 */
.L_x_827:
        /* <DEDUP_REMOVED lines=9> */
.L_x_830:
[----:B------:R-:W-:Y:S05]  /*1bac0*/  BSYNC B1 ;  /* 0x0000000000017941 */ /* 0x000fea0003800000 */
.L_x_829:
        /* <DEDUP_REMOVED lines=11> */
.L_x_832:
[----:B------:R-:W-:Y:S05]  /*1bb80*/  BSYNC B1 ;  /* 0x0000000000017941 */ /* 0x000fea0003800000 */
.L_x_831:
        /* <DEDUP_REMOVED lines=11> */
.L_x_834:
[----:B------:R-:W-:Y:S05]  /*1bc40*/  BSYNC B1 ;  /* 0x0000000000017941 */ /* 0x000fea0003800000 */
.L_x_833:
        /* <DEDUP_REMOVED lines=9> */
.L_x_836:
[----:B------:R-:W-:Y:S05]  /*1bce0*/  BSYNC B1 ;  /* 0x0000000000017941 */ /* 0x000fea0003800000 */
.L_x_835:
        /* <DEDUP_REMOVED lines=9> */
.L_x_838:
[----:B------:R-:W-:Y:S05]  /*1bd80*/  BSYNC B1 ;  /* 0x0000000000017941 */ /* 0x000fea0003800000 */
.L_x_837:
        /* <DEDUP_REMOVED lines=11> */
.L_x_840:
[----:B------:R-:W-:Y:S05]  /*1be40*/  BSYNC B1 ;  /* 0x0000000000017941 */ /* 0x000fea0003800000 */
.L_x_839:
        /* <DEDUP_REMOVED lines=11> */
.L_x_842:
[----:B------:R-:W-:Y:S05]  /*1bf00*/  BSYNC B1 ;  /* 0x0000000000017941 */ /* 0x000fea0003800000 */
.L_x_841:
        /* <DEDUP_REMOVED lines=9> */
.L_x_844:
[----:B------:R-:W-:Y:S05]  /*1bfa0*/  BSYNC B1 ;  /* 0x0000000000017941 */ /* 0x000fea0003800000 */
.L_x_843:
        /* <DEDUP_REMOVED lines=9> */
.L_x_846:
[----:B------:R-:W-:Y:S05]  /*1c040*/  BSYNC B1 ;  /* 0x0000000000017941 */ /* 0x000fea0003800000 */
.L_x_845:
        /* <DEDUP_REMOVED lines=11> */
.L_x_848:
[----:B------:R-:W-:Y:S05]  /*1c100*/  BSYNC B1 ;  /* 0x0000000000017941 */ /* 0x000fea0003800000 */
.L_x_847:
        /* <DEDUP_REMOVED lines=11> */
.L_x_850:
[----:B------:R-:W-:Y:S05]  /*1c1c0*/  BSYNC B1 ;  /* 0x0000000000017941 */ /* 0x000fea0003800000 */
.L_x_849:
        /* <DEDUP_REMOVED lines=9> */
.L_x_852:
[----:B------:R-:W-:Y:S05]  /*1c260*/  BSYNC B1 ;  /* 0x0000000000017941 */ /* 0x000fea0003800000 */
.L_x_851:
        /* <DEDUP_REMOVED lines=9> */
.L_x_854:
[----:B------:R-:W-:Y:S05]  /*1c300*/  BSYNC B1 ;  /* 0x0000000000017941 */ /* 0x000fea0003800000 */
.L_x_853:
        /* <DEDUP_REMOVED lines=11> */
.L_x_856:
[----:B------:R-:W-:Y:S05]  /*1c3c0*/  BSYNC B1 ;  /* 0x0000000000017941 */ /* 0x000fea0003800000 */
.L_x_855:
        /* <DEDUP_REMOVED lines=11> */
.L_x_858:
[----:B------:R-:W-:Y:S05]  /*1c480*/  BSYNC B1 ;  /* 0x0000000000017941 */ /* 0x000fea0003800000 */
.L_x_857:
        /* <DEDUP_REMOVED lines=9> */
.L_x_860:
[----:B------:R-:W-:Y:S05]  /*1c520*/  BSYNC B1 ;  /* 0x0000000000017941 */ /* 0x000fea0003800000 */
.L_x_859:
        /* <DEDUP_REMOVED lines=9> */
.L_x_862:
[----:B------:R-:W-:Y:S05]  /*1c5c0*/  BSYNC B1 ;  /* 0x0000000000017941 */ /* 0x000fea0003800000 */
.L_x_861:
        /* <DEDUP_REMOVED lines=11> */
.L_x_864:
[----:B------:R-:W-:Y:S05]  /*1c680*/  BSYNC B1 ;  /* 0x0000000000017941 */ /* 0x000fea0003800000 */
.L_x_863:
        /* <DEDUP_REMOVED lines=11> */
.L_x_866:
[----:B------:R-:W-:Y:S05]  /*1c740*/  BSYNC B1 ;  /* 0x0000000000017941 */ /* 0x000fea0003800000 */
.L_x_865:
        /* <DEDUP_REMOVED lines=9> */
.L_x_868:
[----:B------:R-:W-:Y:S05]  /*1c7e0*/  BSYNC B1 ;  /* 0x0000000000017941 */ /* 0x000fea0003800000 */
.L_x_867:
        /* <DEDUP_REMOVED lines=9> */
.L_x_870:
[----:B------:R-:W-:Y:S05]  /*1c880*/  BSYNC B1 ;  /* 0x0000000000017941 */ /* 0x000fea0003800000 */
.L_x_869:
        /* <DEDUP_REMOVED lines=11> */
.L_x_872:
[----:B------:R-:W-:Y:S05]  /*1c940*/  BSYNC B1 ;  /* 0x0000000000017941 */ /* 0x000fea0003800000 */
.L_x_871:
        /* <DEDUP_REMOVED lines=11> */
.L_x_874:
[----:B------:R-:W-:Y:S05]  /*1ca00*/  BSYNC B1 ;  /* 0x0000000000017941 */ /* 0x000fea0003800000 */
.L_x_873:
        /* <DEDUP_REMOVED lines=9> */
.L_x_876:
[----:B------:R-:W-:Y:S05]  /*1caa0*/  BSYNC B1 ;  /* 0x0000000000017941 */ /* 0x000fea0003800000 */
.L_x_875:
        /* <DEDUP_REMOVED lines=9> */
.L_x_878:
[----:B------:R-:W-:Y:S05]  /*1cb40*/  BSYNC B1 ;  /* 0x0000000000017941 */ /* 0x000fea0003800000 */
.L_x_877:
        /* <DEDUP_REMOVED lines=11> */
.L_x_880:
[----:B------:R-:W-:Y:S05]  /*1cc00*/  BSYNC B1 ;  /* 0x0000000000017941 */ /* 0x000fea0003800000 */
.L_x_879:
        /* <DEDUP_REMOVED lines=11> */
.L_x_882:
[----:B------:R-:W-:Y:S05]  /*1ccc0*/  BSYNC B1 ;  /* 0x0000000000017941 */ /* 0x000fea0003800000 */
.L_x_881:
        /* <DEDUP_REMOVED lines=9> */
.L_x_884:
[----:B------:R-:W-:Y:S05]  /*1cd60*/  BSYNC B1 ;  /* 0x0000000000017941 */ /* 0x000fea0003800000 */
.L_x_883:
        /* <DEDUP_REMOVED lines=9> */
.L_x_886:
[----:B------:R-:W-:Y:S05]  /*1ce00*/  BSYNC B1 ;  /* 0x0000000000017941 */ /* 0x000fea0003800000 */
.L_x_885:
        /* <DEDUP_REMOVED lines=11> */
.L_x_888:
[----:B------:R-:W-:Y:S05]  /*1cec0*/  BSYNC B1 ;  /* 0x0000000000017941 */ /* 0x000fea0003800000 */
.L_x_887:
        /* <DEDUP_REMOVED lines=11> */
.L_x_890:
[----:B------:R-:W-:Y:S05]  /*1cf80*/  BSYNC B1 ;  /* 0x0000000000017941 */ /* 0x000fea0003800000 */
.L_x_889:
        /* <DEDUP_REMOVED lines=9> */
.L_x_892:
[----:B------:R-:W-:Y:S05]  /*1d020*/  BSYNC B1 ;  /* 0x0000000000017941 */ /* 0x000fea0003800000 */
.L_x_891:
        /* <DEDUP_REMOVED lines=9> */
.L_x_894:
[----:B------:R-:W-:Y:S05]  /*1d0c0*/  BSYNC B1 ;  /* 0x0000000000017941 */ /* 0x000fea0003800000 */
.L_x_893:
        /* <DEDUP_REMOVED lines=11> */
.L_x_896:
[----:B------:R-:W-:Y:S05]  /*1d180*/  BSYNC B1 ;  /* 0x0000000000017941 */ /* 0x000fea0003800000 */
.L_x_895:
        /* <DEDUP_REMOVED lines=11> */
.L_x_898:
[----:B------:R-:W-:Y:S05]  /*1d240*/  BSYNC B1 ;  /* 0x0000000000017941 */ /* 0x000fea0003800000 */
.L_x_897:
        /* <DEDUP_REMOVED lines=9> */
.L_x_900:
[----:B------:R-:W-:Y:S05]  /*1d2e0*/  BSYNC B1 ;  /* 0x0000000000017941 */ /* 0x000fea0003800000 */
.L_x_899:
        /* <DEDUP_REMOVED lines=9> */
.L_x_902:
[----:B------:R-:W-:Y:S05]  /*1d380*/  BSYNC B1 ;  /* 0x0000000000017941 */ /* 0x000fea0003800000 */
.L_x_901:
        /* <DEDUP_REMOVED lines=11> */
.L_x_904:
[----:B------:R-:W-:Y:S05]  /*1d440*/  BSYNC B1 ;  /* 0x0000000000017941 */ /* 0x000fea0003800000 */
.L_x_903:
        /* <DEDUP_REMOVED lines=11> */
.L_x_906:
[----:B------:R-:W-:Y:S05]  /*1d500*/  BSYNC B1 ;  /* 0x0000000000017941 */ /* 0x000fea0003800000 */
.L_x_905:
        /* <DEDUP_REMOVED lines=9> */
.L_x_908:
[----:B------:R-:W-:Y:S05]  /*1d5a0*/  BSYNC B1 ;  /* 0x0000000000017941 */ /* 0x000fea0003800000 */
.L_x_907:
        /* <DEDUP_REMOVED lines=9> */
.L_x_910:
[----:B------:R-:W-:Y:S05]  /*1d640*/  BSYNC B1 ;  /* 0x0000000000017941 */ /* 0x000fea0003800000 */
.L_x_909:
        /* <DEDUP_REMOVED lines=11> */
.L_x_912:
[----:B------:R-:W-:Y:S05]  /*1d700*/  BSYNC B1 ;  /* 0x0000000000017941 */ /* 0x000fea0003800000 */
.L_x_911:
        /* <DEDUP_REMOVED lines=11> */
.L_x_914:
[----:B------:R-:W-:Y:S05]  /*1d7c0*/  BSYNC B1 ;  /* 0x0000000000017941 */ /* 0x000fea0003800000 */
.L_x_913:
        /* <DEDUP_REMOVED lines=9> */
.L_x_916:
[----:B------:R-:W-:Y:S05]  /*1d860*/  BSYNC B1 ;  /* 0x0000000000017941 */ /* 0x000fea0003800000 */
.L_x_915:
        /* <DEDUP_REMOVED lines=9> */
.L_x_918:
[----:B------:R-:W-:Y:S05]  /*1d900*/  BSYNC B1 ;  /* 0x0000000000017941 */ /* 0x000fea0003800000 */
.L_x_917:
        /* <DEDUP_REMOVED lines=11> */
.L_x_920:
[----:B------:R-:W-:Y:S05]  /*1d9c0*/  BSYNC B1 ;  /* 0x0000000000017941 */ /* 0x000fea0003800000 */
.L_x_919:
        /* <DEDUP_REMOVED lines=11> */
.L_x_922:
[----:B------:R-:W-:Y:S05]  /*1da80*/  BSYNC B1 ;  /* 0x0000000000017941 */ /* 0x000fea0003800000 */
.L_x_921:
        /* <DEDUP_REMOVED lines=9> */
.L_x_924:
[----:B------:R-:W-:Y:S05]  /*1db20*/  BSYNC B1 ;  /* 0x0000000000017941 */ /* 0x000fea0003800000 */
.L_x_923:
        /* <DEDUP_REMOVED lines=9> */
.L_x_926:
[----:B------:R-:W-:Y:S05]  /*1dbc0*/  BSYNC B1 ;  /* 0x0000000000017941 */ /* 0x000fea0003800000 */
.L_x_925:
        /* <DEDUP_REMOVED lines=11> */
.L_x_928:
[----:B------:R-:W-:Y:S05]  /*1dc80*/  BSYNC B1 ;  /* 0x0000000000017941 */ /* 0x000fea0003800000 */
.L_x_927:
        /* <DEDUP_REMOVED lines=11> */
.L_x_930:
[----:B------:R-:W-:Y:S05]  /*1dd40*/  BSYNC B1 ;  /* 0x0000000000017941 */ /* 0x000fea0003800000 */
.L_x_929:
        /* <DEDUP_REMOVED lines=9> */
.L_x_932:
[----:B------:R-:W-:Y:S05]  /*1dde0*/  BSYNC B1 ;  /* 0x0000000000017941 */ /* 0x000fea0003800000 */
.L_x_931:
        /* <DEDUP_REMOVED lines=9> */
.L_x_934:
[----:B------:R-:W-:Y:S05]  /*1de80*/  BSYNC B1 ;  /* 0x0000000000017941 */ /* 0x000fea0003800000 */
.L_x_933:
        /* <DEDUP_REMOVED lines=11> */
.L_x_936:
[----:B------:R-:W-:Y:S05]  /*1df40*/  BSYNC B1 ;  /* 0x0000000000017941 */ /* 0x000fea0003800000 */
.L_x_935:
        /* <DEDUP_REMOVED lines=11> */
.L_x_938:
[----:B------:R-:W-:Y:S05]  /*1e000*/  BSYNC B1 ;  /* 0x0000000000017941 */ /* 0x000fea0003800000 */
.L_x_937:
        /* <DEDUP_REMOVED lines=9> */
.L_x_940:
[----:B------:R-:W-:Y:S05]  /*1e0a0*/  BSYNC B1 ;  /* 0x0000000000017941 */ /* 0x000fea0003800000 */
.L_x_939:
        /* <DEDUP_REMOVED lines=9> */
.L_x_942:
[----:B------:R-:W-:Y:S05]  /*1e140*/  BSYNC B1 ;  /* 0x0000000000017941 */ /* 0x000fea0003800000 */
.L_x_941:
        /* <DEDUP_REMOVED lines=11> */
.L_x_944:
[----:B------:R-:W-:Y:S05]  /*1e200*/  BSYNC B1 ;  /* 0x0000000000017941 */ /* 0x000fea0003800000 */
.L_x_943:
        /* <DEDUP_REMOVED lines=11> */
.L_x_946:
[----:B------:R-:W-:Y:S05]  /*1e2c0*/  BSYNC B1 ;  /* 0x0000000000017941 */ /* 0x000fea0003800000 */
.L_x_945:
        /* <DEDUP_REMOVED lines=9> */
.L_x_948:
[----:B------:R-:W-:Y:S05]  /*1e360*/  BSYNC B1 ;  /* 0x0000000000017941 */ /* 0x000fea0003800000 */
.L_x_947:
        /* <DEDUP_REMOVED lines=9> */
.L_x_950:
[----:B------:R-:W-:Y:S05]  /*1e400*/  BSYNC B1 ;  /* 0x0000000000017941 */ /* 0x000fea0003800000 */
.L_x_949:
        /* <DEDUP_REMOVED lines=11> */
.L_x_952:
[----:B------:R-:W-:Y:S05]  /*1e4c0*/  BSYNC B1 ;  /* 0x0000000000017941 */ /* 0x000fea0003800000 */
.L_x_951:
        /* <DEDUP_REMOVED lines=11> */
.L_x_954:
[----:B------:R-:W-:Y:S05]  /*1e580*/  BSYNC B1 ;  /* 0x0000000000017941 */ /* 0x000fea0003800000 */
.L_x_953:
        /* <DEDUP_REMOVED lines=9> */
.L_x_956:
[----:B------:R-:W-:Y:S05]  /*1e620*/  BSYNC B1 ;  /* 0x0000000000017941 */ /* 0x000fea0003800000 */
.L_x_955:
        /* <DEDUP_REMOVED lines=9> */
.L_x_958:
[----:B------:R-:W-:Y:S05]  /*1e6c0*/  BSYNC B1 ;  /* 0x0000000000017941 */ /* 0x000fea0003800000 */
.L_x_957:
        /* <DEDUP_REMOVED lines=11> */
.L_x_960:
[----:B------:R-:W-:Y:S05]  /*1e780*/  BSYNC B1 ;  /* 0x0000000000017941 */ /* 0x000fea0003800000 */
.L_x_959:
        /* <DEDUP_REMOVED lines=11> */
.L_x_962:
[----:B------:R-:W-:Y:S05]  /*1e840*/  BSYNC B1 ;  /* 0x0000000000017941 */ /* 0x000fea0003800000 */
.L_x_961:
        /* <DEDUP_REMOVED lines=9> */
.L_x_964:
[----:B------:R-:W-:Y:S05]  /*1e8e0*/  BSYNC B1 ;  /* 0x0000000000017941 */ /* 0x000fea0003800000 */
.L_x_963:
        /* <DEDUP_REMOVED lines=9> */
.L_x_966:
[----:B------:R-:W-:Y:S05]  /*1e980*/  BSYNC B1 ;  /* 0x0000000000017941 */ /* 0x000fea0003800000 */
.L_x_965:
        /* <DEDUP_REMOVED lines=11> */
.L_x_968:
[----:B------:R-:W-:Y:S05]  /*1ea40*/  BSYNC B1 ;  /* 0x0000000000017941 */ /* 0x000fea0003800000 */
.L_x_967:
        /* <DEDUP_REMOVED lines=11> */
.L_x_970:
[----:B------:R-:W-:Y:S05]  /*1eb00*/  BSYNC B1 ;  /* 0x0000000000017941 */ /* 0x000fea0003800000 */
.L_x_969:
        /* <DEDUP_REMOVED lines=9> */
.L_x_972:
[----:B------:R-:W-:Y:S05]  /*1eba0*/  BSYNC B1 ;  /* 0x0000000000017941 */ /* 0x000fea0003800000 */
.L_x_971:
        /* <DEDUP_REMOVED lines=9> */
.L_x_974:
[----:B------:R-:W-:Y:S05]  /*1ec40*/  BSYNC B1 ;  /* 0x0000000000017941 */ /* 0x000fea0003800000 */
.L_x_973:
        /* <DEDUP_REMOVED lines=11> */
.L_x_976:
[----:B------:R-:W-:Y:S05]  /*1ed00*/  BSYNC B1 ;  /* 0x0000000000017941 */ /* 0x000fea0003800000 */
.L_x_975:
        /* <DEDUP_REMOVED lines=11> */
.L_x_978:
[----:B------:R-:W-:Y:S05]  /*1edc0*/  BSYNC B1 ;  /* 0x0000000000017941 */ /* 0x000fea0003800000 */
.L_x_977:
        /* <DEDUP_REMOVED lines=9> */
.L_x_980:
[----:B------:R-:W-:Y:S05]  /*1ee60*/  BSYNC B1 ;  /* 0x0000000000017941 */ /* 0x000fea0003800000 */
.L_x_979:
        /* <DEDUP_REMOVED lines=9> */
.L_x_982:
[----:B------:R-:W-:Y:S05]  /*1ef00*/  BSYNC B1 ;  /* 0x0000000000017941 */ /* 0x000fea0003800000 */
.L_x_981:
        /* <DEDUP_REMOVED lines=11> */
.L_x_984:
[----:B------:R-:W-:Y:S05]  /*1efc0*/  BSYNC B1 ;  /* 0x0000000000017941 */ /* 0x000fea0003800000 */
.L_x_983:
        /* <DEDUP_REMOVED lines=11> */
.L_x_986:
[----:B------:R-:W-:Y:S05]  /*1f080*/  BSYNC B1 ;  /* 0x0000000000017941 */ /* 0x000fea0003800000 */
.L_x_985:
        /* <DEDUP_REMOVED lines=9> */
.L_x_988:
[----:B------:R-:W-:Y:S05]  /*1f120*/  BSYNC B1 ;  /* 0x0000000000017941 */ /* 0x000fea0003800000 */
.L_x_987:
        /* <DEDUP_REMOVED lines=9> */
.L_x_990:
[----:B------:R-:W-:Y:S05]  /*1f1c0*/  BSYNC B1 ;  /* 0x0000000000017941 */ /* 0x000fea0003800000 */
.L_x_989:
        /* <DEDUP_REMOVED lines=11> */
.L_x_992:
[----:B------:R-:W-:Y:S05]  /*1f280*/  BSYNC B1 ;  /* 0x0000000000017941 */ /* 0x000fea0003800000 */
.L_x_991:
        /* <DEDUP_REMOVED lines=11> */
.L_x_994:
[----:B------:R-:W-:Y:S05]  /*1f340*/  BSYNC B1 ;  /* 0x0000000000017941 */ /* 0x000fea0003800000 */
.L_x_993:
        /* <DEDUP_REMOVED lines=9> */
.L_x_996:
[----:B------:R-:W-:Y:S05]  /*1f3e0*/  BSYNC B1 ;  /* 0x0000000000017941 */ /* 0x000fea0003800000 */
.L_x_995:
        /* <DEDUP_REMOVED lines=9> */
.L_x_998:
[----:B------:R-:W-:Y:S05]  /*1f480*/  BSYNC B1 ;  /* 0x0000000000017941 */ /* 0x000fea0003800000 */
.L_x_997:
        /* <DEDUP_REMOVED lines=11> */
.L_x_1000:
[----:B------:R-:W-:Y:S05]  /*1f540*/  BSYNC B1 ;  /* 0x0000000000017941 */ /* 0x000fea0003800000 */
.L_x_999:
        /* <DEDUP_REMOVED lines=11> */
.L_x_1002:
[----:B------:R-:W-:Y:S05]  /*1f600*/  BSYNC B1 ;  /* 0x0000000000017941 */ /* 0x000fea0003800000 */
.L_x_1001:
        /* <DEDUP_REMOVED lines=9> */
.L_x_1004:
[----:B------:R-:W-:Y:S05]  /*1f6a0*/  BSYNC B1 ;  /* 0x0000000000017941 */ /* 0x000fea0003800000 */
.L_x_1003:
        /* <DEDUP_REMOVED lines=9> */
.L_x_1006:
[----:B------:R-:W-:Y:S05]  /*1f740*/  BSYNC B1 ;  /* 0x0000000000017941 */ /* 0x000fea0003800000 */
.L_x_1005:
        /* <DEDUP_REMOVED lines=11> */
.L_x_1008:
[----:B------:R-:W-:Y:S05]  /*1f800*/  BSYNC B1 ;  /* 0x0000000000017941 */ /* 0x000fea0003800000 */
.L_x_1007:
        /* <DEDUP_REMOVED lines=11> */
.L_x_1010:
[----:B------:R-:W-:Y:S05]  /*1f8c0*/  BSYNC B1 ;  /* 0x0000000000017941 */ /* 0x000fea0003800000 */
.L_x_1009:
        /* <DEDUP_REMOVED lines=9> */
.L_x_1012:
[----:B------:R-:W-:Y:S05]  /*1f960*/  BSYNC B1 ;  /* 0x0000000000017941 */ /* 0x000fea0003800000 */
.L_x_1011:
        /* <DEDUP_REMOVED lines=9> */
.L_x_1014:
[----:B------:R-:W-:Y:S05]  /*1fa00*/  BSYNC B1 ;  /* 0x0000000000017941 */ /* 0x000fea0003800000 */
.L_x_1013:
        /* <DEDUP_REMOVED lines=11> */
.L_x_1016:
[----:B------:R-:W-:Y:S05]  /*1fac0*/  BSYNC B1 ;  /* 0x0000000000017941 */ /* 0x000fea0003800000 */
.L_x_1015:
        /* <DEDUP_REMOVED lines=11> */
.L_x_1018:
[----:B------:R-:W-:Y:S05]  /*1fb80*/  BSYNC B1 ;  /* 0x0000000000017941 */ /* 0x000fea0003800000 */
.L_x_1017:
        /* <DEDUP_REMOVED lines=9> */
.L_x_1020:
[----:B------:R-:W-:Y:S05]  /*1fc20*/  BSYNC B1 ;  /* 0x0000000000017941 */ /* 0x000fea0003800000 */
.L_x_1019:
        /* <DEDUP_REMOVED lines=9> */
.L_x_1022:
[----:B------:R-:W-:Y:S05]  /*1fcc0*/  BSYNC B1 ;  /* 0x0000000000017941 */ /* 0x000fea0003800000 */
.L_x_1021:
        /* <DEDUP_REMOVED lines=11> */
.L_x_1024:
[----:B------:R-:W-:Y:S05]  /*1fd80*/  BSYNC B1 ;  /* 0x0000000000017941 */ /* 0x000fea0003800000 */
.L_x_1023:
        /* <DEDUP_REMOVED lines=11> */
.L_x_1026:
[----:B------:R-:W-:Y:S05]  /*1fe40*/  BSYNC B1 ;  /* 0x0000000000017941 */ /* 0x000fea0003800000 */
.L_x_1025:
        /* <DEDUP_REMOVED lines=9> */
.L_x_1028:
[----:B------:R-:W-:Y:S05]  /*1fee0*/  BSYNC B1 ;  /* 0x0000000000017941 */ /* 0x000fea0003800000 */
.L_x_1027:
        /* <DEDUP_REMOVED lines=9> */
.L_x_1030:
[----:B------:R-:W-:Y:S05]  /*1ff80*/  BSYNC B1 ;  /* 0x0000000000017941 */ /* 0x000fea0003800000 */
.L_x_1029:
        /* <DEDUP_REMOVED lines=11> */
.L_x_1032:
[----:B------:R-:W-:Y:S05]  /*20040*/  BSYNC B1 ;  /* 0x0000000000017941 */ /* 0x000fea0003800000 */
.L_x_1031:
        /* <DEDUP_REMOVED lines=11> */
.L_x_1034:
[----:B------:R-:W-:Y:S05]  /*20100*/  BSYNC B1 ;  /* 0x0000000000017941 */ /* 0x000fea0003800000 */
.L_x_1033:
        /* <DEDUP_REMOVED lines=9> */
.L_x_1036:
[----:B------:R-:W-:Y:S05]  /*201a0*/  BSYNC B1 ;  /* 0x0000000000017941 */ /* 0x000fea0003800000 */
.L_x_1035:
        /* <DEDUP_REMOVED lines=9> */
.L_x_1038:
[----:B------:R-:W-:Y:S05]  /*20240*/  BSYNC B1 ;  /* 0x0000000000017941 */ /* 0x000fea0003800000 */
.L_x_1037:
        /* <DEDUP_REMOVED lines=11> */
.L_x_1040:
[----:B------:R-:W-:Y:S05]  /*20300*/  BSYNC B1 ;  /* 0x0000000000017941 */ /* 0x000fea0003800000 */
.L_x_1039:
        /* <DEDUP_REMOVED lines=11> */
.L_x_1042:
[----:B------:R-:W-:Y:S05]  /*203c0*/  BSYNC B1 ;  /* 0x0000000000017941 */ /* 0x000fea0003800000 */
.L_x_1041:
        /* <DEDUP_REMOVED lines=9> */
.L_x_1044:
[----:B------:R-:W-:Y:S05]  /*20460*/  BSYNC B1 ;  /* 0x0000000000017941 */ /* 0x000fea0003800000 */
.L_x_1043:
        /* <DEDUP_REMOVED lines=9> */
.L_x_1046:
[----:B------:R-:W-:Y:S05]  /*20500*/  BSYNC B1 ;  /* 0x0000000000017941 */ /* 0x000fea0003800000 */
.L_x_1045:
        /* <DEDUP_REMOVED lines=11> */
.L_x_1048:
[----:B------:R-:W-:Y:S05]  /*205c0*/  BSYNC B1 ;  /* 0x0000000000017941 */ /* 0x000fea0003800000 */
.L_x_1047:
        /* <DEDUP_REMOVED lines=11> */
.L_x_1050:
[----:B------:R-:W-:Y:S05]  /*20680*/  BSYNC B1 ;  /* 0x0000000000017941 */ /* 0x000fea0003800000 */
.L_x_1049:
[----:B-1----:R-:W2:Y:S01]  /*20690*/  LDL.LU R5, [R1+0x3ec] ;  /* 0x0003ec0001057983 */ /* 0x002ea20000300800 */
        /* <DEDUP_REMOVED lines=10> */
.L_x_1052:
[----:B------:R-:W-:Y:S05]  /*20740*/  BSYNC B1 ;  /* 0x0000000000017941 */ /* 0x000fea0003800000 */
.L_x_1051:
[----:B------:R-:W2:Y:S01]  /*20750*/  LDL.LU R23, [R1+0x3f0] ;  /* 0x0003f00001177983 */ /* 0x000ea20000300800 */
[----:B------:R-:W-:Y:S01]  /*20760*/  LOP3.LUT P3, RZ, R22, 0x2, RZ, 0xc0, !PT ;  /* 0x0000000216ff7812 */ /* 0x000fe2000786c0ff */
[----:B------:R-:W-:Y:S01]  /*20770*/  BSSY B1, `(.L_x_1053) ;  /* 0x000000b000017945 */ /* 0x000fe20003800000 */
[C---:B------:R-:W-:Y:S02]  /*20780*/  ISETP.LT.OR P0, PT, R0.reuse, 0x1fa, !P0 ;  /* 0x000001fa0000780c */ /* 0x040fe40004701670 */
[----:B------:R-:W-:-:S13]  /*20790*/  ISETP.LT.OR P3, PT, R0, 0x101, !P3 ;  /* 0x000001010000780c */ /* 0x000fda0005f61670 */
        /* <DEDUP_REMOVED lines=8> */
.L_x_1054:
[----:B------:R-:W-:Y:S05]  /*20820*/  BSYNC B1 ;  /* 0x0000000000017941 */ /* 0x000fea0003800000 */
.L_x_1053:
        /* <DEDUP_REMOVED lines=11> */
.L_x_1056:
[----:B------:R-:W-:Y:S05]  /*208e0*/  BSYNC B1 ;  /* 0x0000000000017941 */ /* 0x000fea0003800000 */
.L_x_1055:
[----:B------:R-:W2:Y:S01]  /*208f0*/  LDL.LU R23, [R1+0x3f8] ;  /* 0x0003f80001177983 */ /* 0x000ea20000300800 */
[----:B------:R-:W-:Y:S01]  /*20900*/  LOP3.LUT P0, RZ, R22, 0x2, RZ, 0xc0, !PT ;  /* 0x0000000216ff7812 */ /* 0x000fe2000780c0ff */
[----:B------:R-:W-:Y:S01]  /*20910*/  BSSY B1, `(.L_x_1057) ;  /* 0x000000f000017945 */ /* 0x000fe20003800000 */
[C---:B------:R-:W-:Y:S02]  /*20920*/  ISETP.LT.OR P1, PT, R0.reuse, 0x1fa, !P1 ;  /* 0x000001fa0000780c */ /* 0x040fe40004f21670 */
[----:B------:R-:W-:-:S13]  /*20930*/  ISETP.LT.OR P0, PT, R0, 0x102, !P0 ;  /* 0x000001020000780c */ /* 0x000fda0004701670 */
[----:B------:R-:W-:-:S04]  /*20940*/  @!P0 IADD3 R162, P5, P6, R162, UR42, R2 ;  /* 0x0000002aa2a28c10 */ /* 0x000fc8000febe002 */
[----:B------:R-:W-:Y:S02]  /*20950*/  @!P0 IADD3.X R163, R5, UR41, R3, P5, P6 ;  /* 0x0000002905a38c10 */ /* 0x000fe4000afec403 */
[----:B------:R-:W-:-:S04]  /*20960*/  @!P4 IADD3 R156, P5, R2, UR44, RZ ;  /* 0x0000002c029ccc10 */ /* 0x000fc8000ffbe0ff */
[----:B------:R-:W-:Y:S02]  /*20970*/  @!P4 IADD3.X R157, R3, UR43, RZ, P5, !PT ;  /* 0x0000002b039dcc10 */ /* 0x000fe4000affe4ff */
[----:B0-----:R-:W-:-:S04]  /*20980*/  @!P1 IADD3 R154, P5, R2, UR44, RZ ;  /* 0x0000002c029a9c10 */ /* 0x001fc8000ffbe0ff */
[----:B------:R-:W-:Y:S01]  /*20990*/  @!P1 IADD3.X R155, R3, UR43, RZ, P5, !PT ;  /* 0x0000002b039b9c10 */ /* 0x000fe2000affe4ff */
[----:B--2---:R-:W-:-:S05]  /*209a0*/  @!P4 IMAD R5, R23, R17, R4 ;  /* 0x000000111705c224 */ /* 0x004fca00078e0204 */
[----:B------:R0:W-:Y:S01]  /*209b0*/  @!P4 STG.E.U8 desc[UR50][R156.64+0x1f8], R5 ;  /* 0x0001f8059c00c986 */ /* 0x0001e2000c101132 */
[----:B------:R-:W-:Y:S05]  /*209c0*/  @P1 BRA `(.L_x_1058) ;  /* 0x00000000000c1947 */ /* 0x000fea0003800000 */
[----:B------:R-:W2:Y:S02]  /*209d0*/  LDG.E.U8 R16, desc[UR50][R152.64+0x1f9] ;  /* 0x0001f93298107981 */ /* 0x000ea4000c1e1100 */
[----:B--2---:R-:W-:-:S05]  /*209e0*/  PRMT R4, R16, 0x8880, RZ ;  /* 0x0000888010047816 */ /* 0x004fca00000000ff */
[----:B------:R-:W-:-:S07]  /*209f0*/  IMAD R4, R4, R18, RZ ;  /* 0x0000001204047224 */ /* 0x000fce00078e02ff */
.L_x_1058:
[----:B------:R-:W-:Y:S05]  /*20a00*/  BSYNC B1 ;  /* 0x0000000000017941 */ /* 0x000fea0003800000 */
.L_x_1057:
[----:B0-----:R-:W2:Y:S01]  /*20a10*/  LDL.LU R5, [R1+0x3fc] ;  /* 0x0003fc0001057983 */ /* 0x001ea20000300800 */
[----:B------:R-:W-:Y:S01]  /*20a20*/  LOP3.LUT P4, RZ, R22, 0x4, RZ, 0xc0, !PT ;  /* 0x0000000416ff7812 */ /* 0x000fe2000788c0ff */
[----:B------:R-:W-:Y:S01]  /*20a30*/  BSSY B1, `(.L_x_1059) ;  /* 0x0000008000017945 */ /* 0x000fe20003800000 */
[----:B--2---:R-:W-:-:S05]  /*20a40*/  @!P1 IMAD R5, R5, R17, R4 ;  /* 0x0000001105059224 */ /* 0x004fca00078e0204 */
[----:B------:R0:W-:Y:S01]  /*20a50*/  @!P1 STG.E.U8 desc[UR50][R154.64+0x1f9], R5 ;  /* 0x0001f9059a009986 */ /* 0x0001e2000c101132 */
[----:B------:R-:W-:-:S13]  /*20a60*/  ISETP.LT.OR P1, PT, R0, 0x101, !P4 ;  /* 0x000001010000780c */ /* 0x000fda0006721670 */
[----:B0-----:R-:W-:Y:S05]  /*20a70*/  @P1 BRA `(.L_x_1060) ;  /* 0x00000000000c1947 */ /* 0x001fea0003800000 */
[----:B------:R-:W2:Y:S02]  /*20a80*/  LDG.E.U8 R16, desc[UR50][R14.64+0x100] ;  /* 0x000100320e107981 */ /* 0x000ea4000c1e1100 */
[----:B--2---:R-:W-:-:S05]  /*20a90*/  PRMT R4, R16, 0x8880, RZ ;  /* 0x0000888010047816 */ /* 0x004fca00000000ff */
[----:B------:R-:W-:-:S07]  /*20aa0*/  IMAD R4, R4, R18, RZ ;  /* 0x0000001204047224 */ /* 0x000fce00078e02ff */
.L_x_1060:
[----:B------:R-:W-:Y:S05]  /*20ab0*/  BSYNC B1 ;  /* 0x0000000000017941 */ /* 0x000fea0003800000 */
.L_x_1059:
[----:B------:R-:W2:Y:S01]  /*20ac0*/  LDL.LU R5, [R1] ;  /* 0x0000000001057983 */ /* 0x000ea20000300800 */
[----:B------:R-:W-:Y:S01]  /*20ad0*/  ISETP.LT.OR P4, PT, R0, 0x102, !P4 ;  /* 0x000001020000780c */ /* 0x000fe20006781670 */
[----:B------:R-:W-:Y:S01]  /*20ae0*/  BSSY B1, `(.L_x_1061) ;  /* 0x0000009000017945 */ /* 0x000fe20003800000 */
[----:B------:R-:W-:Y:S02]  /*20af0*/  IMAD.U32 R158, RZ, RZ, UR44 ;  /* 0x0000002cff9e7e24 */ /* 0x000fe4000f8e00ff */
[----:B--2---:R-:W-:-:S05]  /*20b00*/  @!P1 IMAD R5, R5, R17, R4 ;  /* 0x0000001105059224 */ /* 0x004fca00078e0204 */
[----:B------:R0:W-:Y:S02]  /*20b10*/  @!P1 STG.E.U8 desc[UR50][R20.64+0x100], R5 ;  /* 0x0001000514009986 */ /* 0x0001e4000c101132 */
[----:B0-----:R-:W-:Y:S02]  /*20b20*/  IMAD.U32 R5, RZ, RZ, UR43 ;  /* 0x0000002bff057e24 */ /* 0x001fe4000f8e00ff */
[----:B------:R-:W-:Y:S05]  /*20b30*/  @P4 BRA `(.L_x_1062) ;  /* 0x00000000000c4947 */ /* 0x000fea0003800000 */
[----:B------:R-:W2:Y:S02]  /*20b40*/  LDG.E.U8 R16, desc[UR50][R14.64+0x101] ;  /* 0x000101320e107981 */ /* 0x000ea4000c1e1100 */
[----:B--2---:R-:W-:-:S05]  /*20b50*/  PRMT R4, R16, 0x8880, RZ ;  /* 0x0000888010047816 */ /* 0x004fca00000000ff */
[----:B------:R-:W-:-:S07]  /*20b60*/  IMAD R4, R4, R18, RZ ;  /* 0x0000001204047224 */ /* 0x000fce00078e02ff */
.L_x_1062:
[----:B------:R-:W-:Y:S05]  /*20b70*/  BSYNC B1 ;  /* 0x0000000000017941 */ /* 0x000fea0003800000 */
.L_x_1061:
[----:B------:R-:W2:Y:S01]  /*20b80*/  LDL.LU R23, [R1+0x4] ;  /* 0x0000040001177983 */ /* 0x000ea20000300800 */
[----:B------:R-:W-:Y:S01]  /*20b90*/  LOP3.LUT P1, RZ, R22, 0x2, RZ, 0xc0, !PT ;  /* 0x0000000216ff7812 */ /* 0x000fe2000782c0ff */
[----:B------:R-:W-:Y:S01]  /*20ba0*/  BSSY B1, `(.L_x_1063) ;  /* 0x000000c000017945 */ /* 0x000fe20003800000 */
[----:B------:R-:W-:Y:S02]  /*20bb0*/  IMAD.U32 R152, RZ, RZ, UR44 ;  /* 0x0000002cff987e24 */ /* 0x000fe4000f8e00ff */
[----:B------:R-:W-:-:S13]  /*20bc0*/  ISETP.LT.OR P1, PT, R0, 0x109, !P1 ;  /* 0x000001090000780c */ /* 0x000fda0004f21670 */
[----:B------:R-:W-:-:S04]  /*20bd0*/  @!P1 IADD3 R158, P5, P6, R158, UR42, R2 ;  /* 0x0000002a9e9e9c10 */ /* 0x000fc8000febe002 */
[----:B------:R-:W-:Y:S01]  /*20be0*/  @!P1 IADD3.X R159, R5, UR41, R3, P5, P6 ;  /* 0x00000029059f9c10 */ /* 0x000fe2000afec403 */
[----:B--2---:R-:W-:-:S05]  /*20bf0*/  @!P4 IMAD R5, R23, R17, R4 ;  /* 0x000000111705c224 */ /* 0x004fca00078e0204 */
[----:B------:R0:W-:Y:S02]  /*20c00*/  @!P4 STG.E.U8 desc[UR50][R20.64+0x101], R5 ;  /* 0x000101051400c986 */ /* 0x0001e4000c101132 */
[----:B0-----:R-:W-:Y:S01]  /*20c10*/  IMAD.U32 R5, RZ, RZ, UR43 ;  /* 0x0000002bff057e24 */ /* 0x001fe2000f8e00ff */
[----:B------:R-:W-:Y:S06]  /*20c20*/  @P3 BRA `(.L_x_1064) ;  /* 0x00000000000c3947 */ /* 0x000fec0003800000 */
[----:B------:R-:W2:Y:S02]  /*20c30*/  LDG.E.U8 R16, desc[UR50][R12.64+0x100] ;  /* 0x000100320c107981 */ /* 0x000ea4000c1e1100 */
[----:B--2---:R-:W-:-:S05]  /*20c40*/  PRMT R4, R16, 0x8880, RZ ;  /* 0x0000888010047816 */ /* 0x004fca00000000ff */
[----:B------:R-:W-:-:S07]  /*20c50*/  IMAD R4, R4, R18, RZ ;  /* 0x0000001204047224 */ /* 0x000fce00078e02ff */
.L_x_1064:
[----:B------:R-:W-:Y:S05]  /*20c60*/  BSYNC B1 ;  /* 0x0000000000017941 */ /* 0x000fea0003800000 */
.L_x_1063:
[----:B------:R-:W2:Y:S01]  /*20c70*/  LDL.LU R23, [R1+0x8] ;  /* 0x0000080001177983 */ /* 0x000ea20000300800 */
[----:B------:R-:W-:Y:S01]  /*20c80*/  LOP3.LUT P4, RZ, R22, 0x2, RZ, 0xc0, !PT ;  /* 0x0000000216ff7812 */ /* 0x000fe2000788c0ff */
[----:B------:R-:W-:Y:S03]  /*20c90*/  BSSY B1, `(.L_x_1065) ;  /* 0x000000a000017945 */ /* 0x000fe60003800000 */
        /* <DEDUP_REMOVED lines=9> */
.L_x_1066:
[----:B------:R-:W-:Y:S05]  /*20d30*/  BSYNC B1 ;  /* 0x0000000000017941 */ /* 0x000fea0003800000 */
.L_x_1065:
        /* <DEDUP_REMOVED lines=10> */
.L_x_1068:
[----:B------:R-:W-:Y:S05]  /*20de0*/  BSYNC B1 ;  /* 0x0000000000017941 */ /* 0x000fea0003800000 */
.L_x_1067:
[----:B------:R-:W2:Y:S01]  /*20df0*/  LDL.LU R5, [R1+0x10] ;  /* 0x0000100001057983 */ /* 0x000ea20000300800 */
        /* <DEDUP_REMOVED lines=10> */
.L_x_1070:
[----:B------:R-:W-:Y:S05]  /*20ea0*/  BSYNC B1 ;  /* 0x0000000000017941 */ /* 0x000fea0003800000 */
.L_x_1069:
        /* <DEDUP_REMOVED lines=14> */
.L_x_1072:
[----:B------:R-:W-:Y:S05]  /*20f90*/  BSYNC B1 ;  /* 0x0000000000017941 */ /* 0x000fea0003800000 */
.L_x_1071:
        /* <DEDUP_REMOVED lines=12> */
.L_x_1074:
[----:B------:R-:W-:Y:S05]  /*21060*/  BSYNC B1 ;  /* 0x0000000000017941 */ /* 0x000fea0003800000 */
.L_x_1073:
[----:B0-----:R-:W2:Y:S01]  /*21070*/  LDL.LU R5, [R1+0x1c] ;  /* 0x00001c0001057983 */ /* 0x001ea20000300800 */
        /* <DEDUP_REMOVED lines=9> */
.L_x_1076:
[----:B------:R-:W-:Y:S05]  /*21110*/  BSYNC B1 ;  /* 0x0000000000017941 */ /* 0x000fea0003800000 */
.L_x_1075:
[----:B0-----:R-:W2:Y:S01]  /*21120*/  LDL.LU R5, [R1+0x20] ;  /* 0x0000200001057983 */ /* 0x001ea20000300800 */
        /* <DEDUP_REMOVED lines=10> */
.L_x_1078:
[----:B------:R-:W-:Y:S05]  /*211d0*/  BSYNC B1 ;  /* 0x0000000000017941 */ /* 0x000fea0003800000 */
.L_x_1077:
        /* <DEDUP_REMOVED lines=14> */
.L_x_1080:
[----:B------:R-:W-:Y:S05]  /*212c0*/  BSYNC B1 ;  /* 0x0000000000017941 */ /* 0x000fea0003800000 */
.L_x_1079:
        /* <DEDUP_REMOVED lines=12> */
.L_x_1082:
[----:B------:R-:W-:Y:S05]  /*21390*/  BSYNC B1 ;  /* 0x0000000000017941 */ /* 0x000fea0003800000 */
.L_x_1081:
        /* <DEDUP_REMOVED lines=10> */
.L_x_1084:
[----:B------:R-:W-:Y:S05]  /*21440*/  BSYNC B1 ;  /* 0x0000000000017941 */ /* 0x000fea0003800000 */
.L_x_1083:
        /* <DEDUP_REMOVED lines=11> */
.L_x_1086:
[----:B------:R-:W-:Y:S05]  /*21500*/  BSYNC B1 ;  /* 0x0000000000017941 */ /* 0x000fea0003800000 */
.L_x_1085:
        /* <DEDUP_REMOVED lines=14> */
.L_x_1088:
[----:B------:R-:W-:Y:S05]  /*215f0*/  BSYNC B1 ;  /* 0x0000000000017941 */ /* 0x000fea0003800000 */
.L_x_1087:
        /* <DEDUP_REMOVED lines=12> */
.L_x_1090:
[----:B------:R-:W-:Y:S05]  /*216c0*/  BSYNC B1 ;  /* 0x0000000000017941 */ /* 0x000fea0003800000 */
.L_x_1089:
        /* <DEDUP_REMOVED lines=10> */
.L_x_1092:
[----:B------:R-:W-:Y:S05]  /*21770*/  BSYNC B1 ;  /* 0x0000000000017941 */ /* 0x000fea0003800000 */
.L_x_1091:
        /* <DEDUP_REMOVED lines=11> */
.L_x_1094:
[----:B------:R-:W-:Y:S05]  /*21830*/  BSYNC B1 ;  /* 0x0000000000017941 */ /* 0x000fea0003800000 */
.L_x_1093:
        /* <DEDUP_REMOVED lines=14> */
.L_x_1096:
[----:B------:R-:W-:Y:S05]  /*21920*/  BSYNC B1 ;  /* 0x0000000000017941 */ /* 0x000fea0003800000 */
.L_x_1095:
        /* <DEDUP_REMOVED lines=12> */
.L_x_1098:
[----:B------:R-:W-:Y:S05]  /*219f0*/  BSYNC B1 ;  /* 0x0000000000017941 */ /* 0x000fea0003800000 */
.L_x_1097:
        /* <DEDUP_REMOVED lines=10> */
.L_x_1100:
[----:B------:R-:W-:Y:S05]  /*21aa0*/  BSYNC B1 ;  /* 0x0000000000017941 */ /* 0x000fea0003800000 */
.L_x_1099:
        /* <DEDUP_REMOVED lines=11> */
.L_x_1102:
[----:B------:R-:W-:Y:S05]  /*21b60*/  BSYNC B1 ;  /* 0x0000000000017941 */ /* 0x000fea0003800000 */
.L_x_1101:
        /* <DEDUP_REMOVED lines=14> */
.L_x_1104:
[----:B------:R-:W-:Y:S05]  /*21c50*/  BSYNC B1 ;  /* 0x0000000000017941 */ /* 0x000fea0003800000 */
.L_x_1103:
        /* <DEDUP_REMOVED lines=12> */
.L_x_1106:
[----:B------:R-:W-:Y:S05]  /*21d20*/  BSYNC B1 ;  /* 0x0000000000017941 */ /* 0x000fea0003800000 */
.L_x_1105:
        /* <DEDUP_REMOVED lines=10> */
.L_x_1108:
[----:B------:R-:W-:Y:S05]  /*21dd0*/  BSYNC B1 ;  /* 0x0000000000017941 */ /* 0x000fea0003800000 */
.L_x_1107:
        /* <DEDUP_REMOVED lines=11> */
.L_x_1110:
[----:B------:R-:W-:Y:S05]  /*21e90*/  BSYNC B1 ;  /* 0x0000000000017941 */ /* 0x000fea0003800000 */
.L_x_1109:
        /* <DEDUP_REMOVED lines=14> */
.L_x_1112:
[----:B------:R-:W-:Y:S05]  /*21f80*/  BSYNC B1 ;  /* 0x0000000000017941 */ /* 0x000fea0003800000 */
.L_x_1111:
        /* <DEDUP_REMOVED lines=12> */
.L_x_1114:
[----:B------:R-:W-:Y:S05]  /*22050*/  BSYNC B1 ;  /* 0x0000000000017941 */ /* 0x000fea0003800000 */
.L_x_1113:
        /* <DEDUP_REMOVED lines=10> */
.L_x_1116:
[----:B------:R-:W-:Y:S05]  /*22100*/  BSYNC B1 ;  /* 0x0000000000017941 */ /* 0x000fea0003800000 */
.L_x_1115:
        /* <DEDUP_REMOVED lines=11> */
.L_x_1118:
[----:B------:R-:W-:Y:S05]  /*221c0*/  BSYNC B1 ;  /* 0x0000000000017941 */ /* 0x000fea0003800000 */
.L_x_1117:
        /* <DEDUP_REMOVED lines=14> */
.L_x_1120:
[----:B------:R-:W-:Y:S05]  /*222b0*/  BSYNC B1 ;  /* 0x0000000000017941 */ /* 0x000fea0003800000 */
.L_x_1119:
        /* <DEDUP_REMOVED lines=12> */
.L_x_1122:
[----:B------:R-:W-:Y:S05]  /*22380*/  BSYNC B1 ;  /* 0x0000000000017941 */ /* 0x000fea0003800000 */
.L_x_1121:
        /* <DEDUP_REMOVED lines=10> */
.L_x_1124:
[----:B------:R-:W-:Y:S05]  /*22430*/  BSYNC B1 ;  /* 0x0000000000017941 */ /* 0x000fea0003800000 */
.L_x_1123:
        /* <DEDUP_REMOVED lines=11> */
.L_x_1126:
[----:B------:R-:W-:Y:S05]  /*224f0*/  BSYNC B1 ;  /* 0x0000000000017941 */ /* 0x000fea0003800000 */
.L_x_1125:
        /* <DEDUP_REMOVED lines=14> */
.L_x_1128:
[----:B------:R-:W-:Y:S05]  /*225e0*/  BSYNC B1 ;  /* 0x0000000000017941 */ /* 0x000fea0003800000 */
.L_x_1127:
        /* <DEDUP_REMOVED lines=12> */
.L_x_1130:
[----:B------:R-:W-:Y:S05]  /*226b0*/  BSYNC B1 ;  /* 0x0000000000017941 */ /* 0x000fea0003800000 */
.L_x_1129:
        /* <DEDUP_REMOVED lines=10> */
.L_x_1132:
[----:B------:R-:W-:Y:S05]  /*22760*/  BSYNC B1 ;  /* 0x0000000000017941 */ /* 0x000fea0003800000 */
.L_x_1131:
        /* <DEDUP_REMOVED lines=11> */
.L_x_1134:
[----:B------:R-:W-:Y:S05]  /*22820*/  BSYNC B1 ;  /* 0x0000000000017941 */ /* 0x000fea0003800000 */
.L_x_1133:
        /* <DEDUP_REMOVED lines=14> */
.L_x_1136:
[----:B------:R-:W-:Y:S05]  /*22910*/  BSYNC B1 ;  /* 0x0000000000017941 */ /* 0x000fea0003800000 */
.L_x_1135:
        /* <DEDUP_REMOVED lines=12> */
.L_x_1138:
[----:B------:R-:W-:Y:S05]  /*229e0*/  BSYNC B1 ;  /* 0x0000000000017941 */ /* 0x000fea0003800000 */
.L_x_1137:
        /* <DEDUP_REMOVED lines=10> */
.L_x_1140:
[----:B------:R-:W-:Y:S05]  /*22a90*/  BSYNC B1 ;  /* 0x0000000000017941 */ /* 0x000fea0003800000 */
.L_x_1139:
        /* <DEDUP_REMOVED lines=11> */
.L_x_1142:
[----:B------:R-:W-:Y:S05]  /*22b50*/  BSYNC B1 ;  /* 0x0000000000017941 */ /* 0x000fea0003800000 */
.L_x_1141:
        /* <DEDUP_REMOVED lines=14> */
.L_x_1144:
[----:B------:R-:W-:Y:S05]  /*22c40*/  BSYNC B1 ;  /* 0x0000000000017941 */ /* 0x000fea0003800000 */
.L_x_1143:
        /* <DEDUP_REMOVED lines=12> */
.L_x_1146:
[----:B------:R-:W-:Y:S05]  /*22d10*/  BSYNC B1 ;  /* 0x0000000000017941 */ /* 0x000fea0003800000 */
.L_x_1145:
        /* <DEDUP_REMOVED lines=10> */
.L_x_1148:
[----:B------:R-:W-:Y:S05]  /*22dc0*/  BSYNC B1 ;  /* 0x0000000000017941 */ /* 0x000fea0003800000 */
.L_x_1147:
        /* <DEDUP_REMOVED lines=11> */
.L_x_1150:
[----:B------:R-:W-:Y:S05]  /*22e80*/  BSYNC B1 ;  /* 0x0000000000017941 */ /* 0x000fea0003800000 */
.L_x_1149:
        /* <DEDUP_REMOVED lines=14> */
.L_x_1152:
[----:B------:R-:W-:Y:S05]  /*22f70*/  BSYNC B1 ;  /* 0x0000000000017941 */ /* 0x000fea0003800000 */
.L_x_1151:
        /* <DEDUP_REMOVED lines=12> */
.L_x_1154:
[----:B------:R-:W-:Y:S05]  /*23040*/  BSYNC B1 ;  /* 0x0000000000017941 */ /* 0x000fea0003800000 */
.L_x_1153:
        /* <DEDUP_REMOVED lines=10> */
.L_x_1156:
[----:B------:R-:W-:Y:S05]  /*230f0*/  BSYNC B1 ;  /* 0x0000000000017941 */ /* 0x000fea0003800000 */
.L_x_1155:
        /* <DEDUP_REMOVED lines=11> */
.L_x_1158:
[----:B------:R-:W-:Y:S05]  /*231b0*/  BSYNC B1 ;  /* 0x0000000000017941 */ /* 0x000fea0003800000 */
.L_x_1157:
        /* <DEDUP_REMOVED lines=14> */
.L_x_1160:
[----:B------:R-:W-:Y:S05]  /*232a0*/  BSYNC B1 ;  /* 0x0000000000017941 */ /* 0x000fea0003800000 */
.L_x_1159:
        /* <DEDUP_REMOVED lines=9> */
[----:B------:R-:W0:Y:S02]  /*23340*/  LDG.E.U8 R16, desc[UR50][R12.64+0x161] ;  /* 0x000161320c107981 */ /* 0x000e24000c1e1100 */
[----:B0-----:R-:W-:-:S05]  /*23350*/  PRMT R5, R16, 0x8880, RZ ;  /* 0x0000888010057816 */ /* 0x001fca00000000ff */
[----:B------:R-:W-:-:S07]  /*23360*/  IMAD R4, R5, R18, RZ ;  /* 0x0000001205047224 */ /* 0x000fce00078e02ff */
.L_x_1162:
[----:B------:R-:W-:Y:S05]  /*23370*/  BSYNC B1 ;  /* 0x0000000000017941 */ /* 0x000fea0003800000 */
.L_x_1161:
[----:B0-----:R-:W2:Y:S01]  /*23380*/  LDL.LU R5, [R1+0xcc] ;  /* 0x0000cc0001057983 */ /* 0x001ea20000300800 */
[----:B------:R-:W-:Y:S01]  /*23390*/  LOP3.LUT P5, RZ, R22, 0x4, RZ, 0xc0, !PT ;  /* 0x0000000416ff7812 */ /* 0x000fe200078ac0ff */
[----:B------:R-:W-:Y:S03]  /*233a0*/  BSSY B1, `(.L_x_1163) ;  /* 0x0000008000017945 */ /* 0x000fe60003800000 */
[----:B------:R-:W-:Y:S01]  /*233b0*/  ISETP.LT.OR P0, PT, R0, 0x169, !P5 ;  /* 0x000001690000780c */ /* 0x000fe20006f01670 */
[----:B--2---:R-:W-:-:S05]  /*233c0*/  @!P3 IMAD R5, R5, R17, R4 ;  /* 0x000000110505b224 */ /* 0x004fca00078e0204 */
[----:B------:R0:W-:Y:S07]  /*233d0*/  @!P3 STG.E.U8 desc[UR50][R154.64+0x161], R5 ;  /* 0x000161059a00b986 */ /* 0x0001ee000c101132 */
[----:B------:R-:W-:Y:S05]  /*233e0*/  @P0 BRA `(.L_x_1164) ;  /* 0x00000000000c0947 */ /* 0x000fea0003800000 */
[----:B------:R-:W0:Y:S02]  /*233f0*/  LDG.E.U8 R16, desc[UR50][R14.64+0x168] ;  /* 0x000168320e107981 */ /* 0x000e24000c1e1100 */
[----:B0-----:R-:W-:-:S05]  /*23400*/  PRMT R5, R16, 0x8880, RZ ;  /* 0x0000888010057816 */ /* 0x001fca00000000ff */
[----:B------:R-:W-:-:S07]  /*23410*/  IMAD R4, R5, R18, RZ ;  /* 0x0000001205047224 */ /* 0x000fce00078e02ff */
.L_x_1164:
[----:B------:R-:W-:Y:S05]  /*23420*/  BSYNC B1 ;  /* 0x0000000000017941 */ /* 0x000fea0003800000 */
.L_x_1163:
[----:B0-----:R-:W2:Y:S01]  /*23430*/  LDL.LU R5, [R1+0xd0] ;  /* 0x0000d00001057983 */ /* 0x001ea20000300800 */
[----:B------:R-:W-:Y:S01]  /*23440*/  ISETP.LT.OR P3, PT, R0, 0x16a, !P5 ;  /* 0x0000016a0000780c */ /* 0x000fe20006f61670 */
[----:B------:R-:W-:Y:S01]  /*23450*/  BSSY B1, `(.L_x_1165) ;  /* 0x0000009000017945 */ /* 0x000fe20003800000 */
[----:B------:R-:W-:Y:S02]  /*23460*/  IMAD.U32 R155, RZ, RZ, UR44 ;  /* 0x0000002cff9b7e24 */ /* 0x000fe4000f8e00ff */
[----:B--2---:R-:W-:Y:S02]  /*23470*/  @!P0 IMAD R23, R5, R17, R4 ;  /* 0x0000001105178224 */ /* 0x004fe400078e0204 */
[----:B------:R-:W-:-:S03]  /*23480*/  IMAD.U32 R5, RZ, RZ, UR43 ;  /* 0x0000002bff057e24 */ /* 0x000fc6000f8e00ff */
[----:B------:R0:W-:Y:S04]  /*23490*/  @!P0 STG.E.U8 desc[UR50][R20.64+0x168], R23 ;  /* 0x0001681714008986 */ /* 0x0001e8000c101132 */
[----:B------:R-:W-:Y:S05]  /*234a0*/  @P3 BRA `(.L_x_1166) ;  /* 0x00000000000c3947 */ /* 0x000fea0003800000 */
[----:B------:R-:W0:Y:S02]  /*234b0*/  LDG.E.U8 R16, desc[UR50][R14.64+0x169] ;  /* 0x000169320e107981 */ /* 0x000e24000c1e1100 */
[----:B0-----:R-:W-:-:S05]  /*234c0*/  PRMT R23, R16, 0x8880, RZ ;  /* 0x0000888010177816 */ /* 0x001fca00000000ff */
[----:B------:R-:W-:-:S07]  /*234d0*/  IMAD R4, R23, R18, RZ ;  /* 0x0000001217047224 */ /* 0x000fce00078e02ff */
.L_x_1166:
[----:B------:R-:W-:Y:S05]  /*234e0*/  BSYNC B1 ;  /* 0x0000000000017941 */ /* 0x000fea0003800000 */
.L_x_1165:
[----:B0-----:R-:W2:Y:S01]  /*234f0*/  LDL.LU R23, [R1+0xd4] ;  /* 0x0000d40001177983 */ /* 0x001ea20000300800 */
[----:B------:R-:W-:Y:S01]  /*23500*/  LOP3.LUT P0, RZ, R22, 0x2, RZ, 0xc0, !PT ;  /* 0x0000000216ff7812 */ /* 0x000fe2000780c0ff */
[----:B------:R-:W-:Y:S01]  /*23510*/  BSSY B1, `(.L_x_1167) ;  /* 0x000000c000017945 */ /* 0x000fe20003800000 */
[----:B------:R-:W-:Y:S02]  /*23520*/  IMAD.U32 R157, RZ, RZ, UR44 ;  /* 0x0000002cff9d7e24 */ /* 0x000fe4000f8e00ff */
[----:B------:R-:W-:-:S13]  /*23530*/  ISETP.LT.OR P0, PT, R0, 0x171, !P0 ;  /* 0x000001710000780c */ /* 0x000fda0004701670 */
[----:B------:R-:W-:-:S04]  /*23540*/  @!P0 IADD3 R154, P5, P6, R155, UR42, R2 ;  /* 0x0000002a9b9a8c10 */ /* 0x000fc8000febe002 */
[----:B------:R-:W-:Y:S01]  /*23550*/  @!P0 IADD3.X R155, R5, UR41, R3, P5, P6 ;  /* 0x00000029059b8c10 */ /* 0x000fe2000afec403 */
[----:B------:R-:W-:Y:S02]  /*23560*/  IMAD.U32 R5, RZ, RZ, UR43 ;  /* 0x0000002bff057e24 */ /* 0x000fe4000f8e00ff */
[----:B--2---:R-:W-:-:S05]  /*23570*/  @!P3 IMAD R23, R23, R17, R4 ;  /* 0x000000111717b224 */ /* 0x004fca00078e0204 */
[----:B------:R0:W-:Y:S01]  /*23580*/  @!P3 STG.E.U8 desc[UR50][R20.64+0x169], R23 ;  /* 0x000169171400b986 */ /* 0x0001e2000c101132 */
[----:B------:R-:W-:Y:S05]  /*23590*/  @P1 BRA `(.L_x_1168) ;  /* 0x00000000000c1947 */ /* 0x000fea0003800000 */
[----:B------:R-:W0:Y:S02]  /*235a0*/  LDG.E.U8 R16, desc[UR50][R12.64+0x168] ;  /* 0x000168320c107981 */ /* 0x000e24000c1e1100 */
[----:B0-----:R-:W-:-:S05]  /*235b0*/  PRMT R23, R16, 0x8880, RZ ;  /* 0x0000888010177816 */ /* 0x001fca00000000ff */
[----:B------:R-:W-:-:S07]  /*235c0*/  IMAD R4, R23, R18, RZ ;  /* 0x0000001217047224 */ /* 0x000fce00078e02ff */
.L_x_1168:
[----:B------:R-:W-:Y:S05]  /*235d0*/  BSYNC B1 ;  /* 0x0000000000017941 */ /* 0x000fea0003800000 */
.L_x_1167:
[----:B0-----:R-:W2:Y:S01]  /*235e0*/  LDL.LU R23, [R1+0xd8] ;  /* 0x0000d80001177983 */ /* 0x001ea20000300800 */
        /* <DEDUP_REMOVED lines=11> */
.L_x_1170:
[----:B------:R-:W-:Y:S05]  /*236a0*/  BSYNC B1 ;  /* 0x0000000000017941 */ /* 0x000fea0003800000 */
.L_x_1169:
        /* <DEDUP_REMOVED lines=10> */
.L_x_1172:
[----:B------:R-:W-:Y:S05]  /*23750*/  BSYNC B1 ;  /* 0x0000000000017941 */ /* 0x000fea0003800000 */
.L_x_1171:
[----:B0-----:R-:W2:Y:S01]  /*23760*/  LDL.LU R5, [R1+0xe0] ;  /* 0x0000e00001057983 */ /* 0x001ea20000300800 */
[----:B------:R-:W-:Y:S01]  /*23770*/  ISETP.LT.OR P4, PT, R0, 0x172, !P5 ;  /* 0x000001720000780c */ /* 0x000fe20006f81670 */
[----:B------:R-:W-:Y:S01]  /*23780*/  BSSY B1, `(.L_x_1173) ;  /* 0x0000009000017945 */ /* 0x000fe20003800000 */
[----:B------:R-:W-:Y:S02]  /*23790*/  IMAD.U32 R153, RZ, RZ, UR44 ;  /* 0x0000002cff997e24 */ /* 0x000fe4000f8e00ff */
[----:B------:R-:W-:Y:S02]  /*237a0*/  IMAD.U32 R23, RZ, RZ, UR43 ;  /* 0x0000002bff177e24 */ /* 0x000fe4000f8e00ff */
[----:B--2---:R-:W-:-:S05]  /*237b0*/  @!P1 IMAD R5, R5, R17, R4 ;  /* 0x0000001105059224 */ /* 0x004fca00078e0204 */
[----:B------:R0:W-:Y:S02]  /*237c0*/  @!P1 STG.E.U8 desc[UR50][R20.64+0x170], R5 ;  /* 0x0001700514009986 */ /* 0x0001e4000c101132 */
[----:B------:R-:W-:Y:S05]  /*237d0*/  @P4 BRA `(.L_x_1174) ;  /* 0x00000000000c4947 */ /* 0x000fea0003800000 */
[----:B------:R-:W0:Y:S02]  /*237e0*/  LDG.E.U8 R16, desc[UR50][R14.64+0x171] ;  /* 0x000171320e107981 */ /* 0x000e24000c1e1100 */
[----:B0-----:R-:W-:-:S05]  /*237f0*/  PRMT R5, R16, 0x8880, RZ ;  /* 0x0000888010057816 */ /* 0x001fca00000000ff */
[----:B------:R-:W-:-:S07]  /*23800*/  IMAD R4, R5, R18, RZ ;  /* 0x0000001205047224 */ /* 0x000fce00078e02ff */
.L_x_1174:
[----:B------:R-:W-:Y:S05]  /*23810*/  BSYNC B1 ;  /* 0x0000000000017941 */ /* 0x000fea0003800000 */
.L_x_1173:
        /* <DEDUP_REMOVED lines=14> */
.L_x_1176:
[----:B------:R-:W-:Y:S05]  /*23900*/  BSYNC B1 ;  /* 0x0000000000017941 */ /* 0x000fea0003800000 */
.L_x_1175:
        /* <DEDUP_REMOVED lines=12> */
.L_x_1178:
[----:B------:R-:W-:Y:S05]  /*239d0*/  BSYNC B1 ;  /* 0x0000000000017941 */ /* 0x000fea0003800000 */
.L_x_1177:
        /* <DEDUP_REMOVED lines=10> */
.L_x_1180:
[----:B------:R-:W-:Y:S05]  /*23a80*/  BSYNC B1 ;  /* 0x0000000000017941 */ /* 0x000fea0003800000 */
.L_x_1179:
        /* <DEDUP_REMOVED lines=11> */
.L_x_1182:
[----:B------:R-:W-:Y:S05]  /*23b40*/  BSYNC B1 ;  /* 0x0000000000017941 */ /* 0x000fea0003800000 */
.L_x_1181:
        /* <DEDUP_REMOVED lines=14> */
.L_x_1184:
[----:B------:R-:W-:Y:S05]  /*23c30*/  BSYNC B1 ;  /* 0x0000000000017941 */ /* 0x000fea0003800000 */
.L_x_1183:
        /* <DEDUP_REMOVED lines=12> */
.L_x_1186:
[----:B------:R-:W-:Y:S05]  /*23d00*/  BSYNC B1 ;  /* 0x0000000000017941 */ /* 0x000fea0003800000 */
.L_x_1185:
        /* <DEDUP_REMOVED lines=10> */
.L_x_1188:
[----:B------:R-:W-:Y:S05]  /*23db0*/  BSYNC B1 ;  /* 0x0000000000017941 */ /* 0x000fea0003800000 */
.L_x_1187:
        /* <DEDUP_REMOVED lines=11> */
.L_x_1190:
[----:B------:R-:W-:Y:S05]  /*23e70*/  BSYNC B1 ;  /* 0x0000000000017941 */ /* 0x000fea0003800000 */
.L_x_1189:
        /* <DEDUP_REMOVED lines=14> */
.L_x_1192:
[----:B------:R-:W-:Y:S05]  /*23f60*/  BSYNC B1 ;  /* 0x0000000000017941 */ /* 0x000fea0003800000 */
.L_x_1191:
        /* <DEDUP_REMOVED lines=12> */
.L_x_1194:
[----:B------:R-:W-:Y:S05]  /*24030*/  BSYNC B1 ;  /* 0x0000000000017941 */ /* 0x000fea0003800000 */
.L_x_1193:
        /* <DEDUP_REMOVED lines=10> */
.L_x_1196:
[----:B------:R-:W-:Y:S05]  /*240e0*/  BSYNC B1 ;  /* 0x0000000000017941 */ /* 0x000fea0003800000 */
.L_x_1195:
        /* <DEDUP_REMOVED lines=11> */
.L_x_1198:
[----:B------:R-:W-:Y:S05]  /*241a0*/  BSYNC B1 ;  /* 0x0000000000017941 */ /* 0x000fea0003800000 */
.L_x_1197:
        /* <DEDUP_REMOVED lines=14> */
.L_x_1200:
[----:B------:R-:W-:Y:S05]  /*24290*/  BSYNC B1 ;  /* 0x0000000000017941 */ /* 0x000fea0003800000 */
.L_x_1199:
        /* <DEDUP_REMOVED lines=12> */
.L_x_1202:
[----:B------:R-:W-:Y:S05]  /*24360*/  BSYNC B1 ;  /* 0x0000000000017941 */ /* 0x000fea0003800000 */
.L_x_1201:
        /* <DEDUP_REMOVED lines=10> */
.L_x_1204:
[----:B------:R-:W-:Y:S05]  /*24410*/  BSYNC B1 ;  /* 0x0000000000017941 */ /* 0x000fea0003800000 */
.L_x_1203:
        /* <DEDUP_REMOVED lines=11> */
.L_x_1206:
[----:B------:R-:W-:Y:S05]  /*244d0*/  BSYNC B1 ;  /* 0x0000000000017941 */ /* 0x000fea0003800000 */
.L_x_1205:
        /* <DEDUP_REMOVED lines=14> */
.L_x_1208:
[----:B------:R-:W-:Y:S05]  /*245c0*/  BSYNC B1 ;  /* 0x0000000000017941 */ /* 0x000fea0003800000 */
.L_x_1207:
        /* <DEDUP_REMOVED lines=12> */
.L_x_1210:
[----:B------:R-:W-:Y:S05]  /*24690*/  BSYNC B1 ;  /* 0x0000000000017941 */ /* 0x000fea0003800000 */
.L_x_1209:
        /* <DEDUP_REMOVED lines=10> */
.L_x_1212:
[----:B------:R-:W-:Y:S05]  /*24740*/  BSYNC B1 ;  /* 0x0000000000017941 */ /* 0x000fea0003800000 */
.L_x_1211:
        /* <DEDUP_REMOVED lines=11> */
.L_x_1214:
[----:B------:R-:W-:Y:S05]  /*24800*/  BSYNC B1 ;  /* 0x0000000000017941 */ /* 0x000fea0003800000 */
.L_x_1213:
        /* <DEDUP_REMOVED lines=14> */
.L_x_1216:
[----:B------:R-:W-:Y:S05]  /*248f0*/  BSYNC B1 ;  /* 0x0000000000017941 */ /* 0x000fea0003800000 */
.L_x_1215:
        /* <DEDUP_REMOVED lines=12> */
.L_x_1218:
[----:B------:R-:W-:Y:S05]  /*249c0*/  BSYNC B1 ;  /* 0x0000000000017941 */ /* 0x000fea0003800000 */
.L_x_1217:
        /* <DEDUP_REMOVED lines=10> */
.L_x_1220:
[----:B------:R-:W-:Y:S05]  /*24a70*/  BSYNC B1 ;  /* 0x0000000000017941 */ /* 0x000fea0003800000 */
.L_x_1219:
        /* <DEDUP_REMOVED lines=11> */
.L_x_1222:
[----:B------:R-:W-:Y:S05]  /*24b30*/  BSYNC B1 ;  /* 0x0000000000017941 */ /* 0x000fea0003800000 */
.L_x_1221:
        /* <DEDUP_REMOVED lines=14> */
.L_x_1224:
[----:B------:R-:W-:Y:S05]  /*24c20*/  BSYNC B1 ;  /* 0x0000000000017941 */ /* 0x000fea0003800000 */
.L_x_1223:
        /* <DEDUP_REMOVED lines=12> */
.L_x_1226:
[----:B------:R-:W-:Y:S05]  /*24cf0*/  BSYNC B1 ;  /* 0x0000000000017941 */ /* 0x000fea0003800000 */
.L_x_1225:
        /* <DEDUP_REMOVED lines=10> */
.L_x_1228:
[----:B------:R-:W-:Y:S05]  /*24da0*/  BSYNC B1 ;  /* 0x0000000000017941 */ /* 0x000fea0003800000 */
.L_x_1227:
        /* <DEDUP_REMOVED lines=11> */
.L_x_1230:
[----:B------:R-:W-:Y:S05]  /*24e60*/  BSYNC B1 ;  /* 0x0000000000017941 */ /* 0x000fea0003800000 */
.L_x_1229:
        /* <DEDUP_REMOVED lines=14> */
.L_x_1232:
[----:B------:R-:W-:Y:S05]  /*24f50*/  BSYNC B1 ;  /* 0x0000000000017941 */ /* 0x000fea0003800000 */
.L_x_1231:
        /* <DEDUP_REMOVED lines=12> */
.L_x_1234:
[----:B------:R-:W-:Y:S05]  /*25020*/  BSYNC B1 ;  /* 0x0000000000017941 */ /* 0x000fea0003800000 */
.L_x_1233:
        /* <DEDUP_REMOVED lines=10> */
.L_x_1236:
[----:B------:R-:W-:Y:S05]  /*250d0*/  BSYNC B1 ;  /* 0x0000000000017941 */ /* 0x000fea0003800000 */
.L_x_1235:
        /* <DEDUP_REMOVED lines=11> */
.L_x_1238:
[----:B------:R-:W-:Y:S05]  /*25190*/  BSYNC B1 ;  /* 0x0000000000017941 */ /* 0x000fea0003800000 */
.L_x_1237:
        /* <DEDUP_REMOVED lines=14> */
.L_x_1240:
[----:B------:R-:W-:Y:S05]  /*25280*/  BSYNC B1 ;  /* 0x0000000000017941 */ /* 0x000fea0003800000 */
.L_x_1239:
        /* <DEDUP_REMOVED lines=12> */
.L_x_1242:
[----:B------:R-:W-:Y:S05]  /*25350*/  BSYNC B1 ;  /* 0x0000000000017941 */ /* 0x000fea0003800000 */
.L_x_1241:
        /* <DEDUP_REMOVED lines=10> */
.L_x_1244:
[----:B------:R-:W-:Y:S05]  /*25400*/  BSYNC B1 ;  /* 0x0000000000017941 */ /* 0x000fea0003800000 */
.L_x_1243:
        /* <DEDUP_REMOVED lines=11> */
.L_x_1246:
[----:B------:R-:W-:Y:S05]  /*254c0*/  BSYNC B1 ;  /* 0x0000000000017941 */ /* 0x000fea0003800000 */
.L_x_1245:
        /* <DEDUP_REMOVED lines=14> */
.L_x_1248:
[----:B------:R-:W-:Y:S05]  /*255b0*/  BSYNC B1 ;  /* 0x0000000000017941 */ /* 0x000fea0003800000 */
.L_x_1247:
        /* <DEDUP_REMOVED lines=12> */
.L_x_1250:
[----:B------:R-:W-:Y:S05]  /*25680*/  BSYNC B1 ;  /* 0x0000000000017941 */ /* 0x000fea0003800000 */
.L_x_1249:
        /* <DEDUP_REMOVED lines=10> */
.L_x_1252:
[----:B------:R-:W-:Y:S05]  /*25730*/  BSYNC B1 ;  /* 0x0000000000017941 */ /* 0x000fea0003800000 */
.L_x_1251:
        /* <DEDUP_REMOVED lines=11> */
.L_x_1254:
[----:B------:R-:W-:Y:S05]  /*257f0*/  BSYNC B1 ;  /* 0x0000000000017941 */ /* 0x000fea0003800000 */
.L_x_1253:
        /* <DEDUP_REMOVED lines=14> */
.L_x_1256:
[----:B------:R-:W-:Y:S05]  /*258e0*/  BSYNC B1 ;  /* 0x0000000000017941 */ /* 0x000fea0003800000 */
.L_x_1255:
        /* <DEDUP_REMOVED lines=12> */
.L_x_1258:
[----:B------:R-:W-:Y:S05]  /*259b0*/  BSYNC B1 ;  /* 0x0000000000017941 */ /* 0x000fea0003800000 */
.L_x_1257:
        /* <DEDUP_REMOVED lines=10> */
.L_x_1260:
[----:B------:R-:W-:Y:S05]  /*25a60*/  BSYNC B1 ;  /* 0x0000000000017941 */ /* 0x000fea0003800000 */
.L_x_1259:
        /* <DEDUP_REMOVED lines=11> */
.L_x_1262:
[----:B------:R-:W-:Y:S05]  /*25b20*/  BSYNC B1 ;  /* 0x0000000000017941 */ /* 0x000fea0003800000 */
.L_x_1261:
        /* <DEDUP_REMOVED lines=14> */
.L_x_1264:
[----:B------:R-:W-:Y:S05]  /*25c10*/  BSYNC B1 ;  /* 0x0000000000017941 */ /* 0x000fea0003800000 */
.L_x_1263:
        /* <DEDUP_REMOVED lines=12> */
.L_x_1266:
[----:B------:R-:W-:Y:S05]  /*25ce0*/  BSYNC B1 ;  /* 0x0000000000017941 */ /* 0x000fea0003800000 */
.L_x_1265:
        /* <DEDUP_REMOVED lines=10> */
.L_x_1268:
[----:B------:R-:W-:Y:S05]  /*25d90*/  BSYNC B1 ;  /* 0x0000000000017941 */ /* 0x000fea0003800000 */
.L_x_1267:
        /* <DEDUP_REMOVED lines=11> */
.L_x_1270:
[----:B------:R-:W-:Y:S05]  /*25e50*/  BSYNC B1 ;  /* 0x0000000000017941 */ /* 0x000fea0003800000 */
.L_x_1269:
        /* <DEDUP_REMOVED lines=14> */
.L_x_1272:
[----:B------:R-:W-:Y:S05]  /*25f40*/  BSYNC B1 ;  /* 0x0000000000017941 */ /* 0x000fea0003800000 */
.L_x_1271:
        /* <DEDUP_REMOVED lines=12> */
.L_x_1274:
[----:B------:R-:W-:Y:S05]  /*26010*/  BSYNC B1 ;  /* 0x0000000000017941 */ /* 0x000fea0003800000 */
.L_x_1273:
        /* <DEDUP_REMOVED lines=10> */
.L_x_1276:
[----:B------:R-:W-:Y:S05]  /*260c0*/  BSYNC B1 ;  /* 0x0000000000017941 */ /* 0x000fea0003800000 */
.L_x_1275:
        /* <DEDUP_REMOVED lines=11> */
.L_x_1278:
[----:B------:R-:W-:Y:S05]  /*26180*/  BSYNC B1 ;  /* 0x0000000000017941 */ /* 0x000fea0003800000 */
.L_x_1277:
        /* <DEDUP_REMOVED lines=14> */
.L_x_1280:
[----:B------:R-:W-:Y:S05]  /*26270*/  BSYNC B1 ;  /* 0x0000000000017941 */ /* 0x000fea0003800000 */
.L_x_1279:
        /* <DEDUP_REMOVED lines=12> */
.L_x_1282:
[----:B------:R-:W-:Y:S05]  /*26340*/  BSYNC B1 ;  /* 0x0000000000017941 */ /* 0x000fea0003800000 */
.L_x_1281:
        /* <DEDUP_REMOVED lines=10> */
.L_x_1284:
[----:B------:R-:W-:Y:S05]  /*263f0*/  BSYNC B1 ;  /* 0x0000000000017941 */ /* 0x000fea0003800000 */
.L_x_1283:
        /* <DEDUP_REMOVED lines=11> */
.L_x_1286:
[----:B------:R-:W-:Y:S05]  /*264b0*/  BSYNC B1 ;  /* 0x0000000000017941 */ /* 0x000fea0003800000 */
.L_x_1285:
        /* <DEDUP_REMOVED lines=14> */
.L_x_1288:
[----:B------:R-:W-:Y:S05]  /*265a0*/  BSYNC B1 ;  /* 0x0000000000017941 */ /* 0x000fea0003800000 */
.L_x_1287:
        /* <DEDUP_REMOVED lines=12> */
.L_x_1290:
[----:B------:R-:W-:Y:S05]  /*26670*/  BSYNC B1 ;  /* 0x0000000000017941 */ /* 0x000fea0003800000 */
.L_x_1289:
        /* <DEDUP_REMOVED lines=10> */
.L_x_1292:
[----:B------:R-:W-:Y:S05]  /*26720*/  BSYNC B1 ;  /* 0x0000000000017941 */ /* 0x000fea0003800000 */
.L_x_1291:
        /* <DEDUP_REMOVED lines=11> */
.L_x_1294:
[----:B------:R-:W-:Y:S05]  /*267e0*/  BSYNC B1 ;  /* 0x0000000000017941 */ /* 0x000fea0003800000 */
.L_x_1293:
        /* <DEDUP_REMOVED lines=14> */
.L_x_1296:
[----:B------:R-:W-:Y:S05]  /*268d0*/  BSYNC B1 ;  /* 0x0000000000017941 */ /* 0x000fea0003800000 */
.L_x_1295:
        /* <DEDUP_REMOVED lines=12> */
.L_x_1298:
[----:B------:R-:W-:Y:S05]  /*269a0*/  BSYNC B1 ;  /* 0x0000000000017941 */ /* 0x000fea0003800000 */
.L_x_1297:
        /* <DEDUP_REMOVED lines=10> */
.L_x_1300:
[----:B------:R-:W-:Y:S05]  /*26a50*/  BSYNC B1 ;  /* 0x0000000000017941 */ /* 0x000fea0003800000 */
.L_x_1299:
[----:B0-----:R-:W2:Y:S01]  /*26a60*/  LDL.LU R5, [R1+0x1e0] ;  /* 0x0001e00001057983 */ /* 0x001ea20000300800 */
        /* <DEDUP_REMOVED lines=8> */
.L_x_1302:
[----:B------:R-:W-:Y:S05]  /*26af0*/  BSYNC B1 ;  /* 0x0000000000017941 */ /* 0x000fea0003800000 */
.L_x_1301:
[----:B------:R-:W2:Y:S01]  /*26b00*/  LDL.LU R5, [R1+0x1e4] ;  /* 0x0001e40001057983 */ /* 0x000ea20000300800 */
[----:B------:R-:W-:Y:S01]  /*26b10*/  BSSY B1, `(.L_x_1303) ;  /* 0x0000007000017945 */ /* 0x000fe20003800000 */
[----:B--2---:R-:W-:-:S05]  /*26b20*/  @!P1 IMAD R5, R5, R17, R4 ;  /* 0x0000001105059224 */ /* 0x004fca00078e0204 */
[----:B------:R0:W-:Y:S01]  /*26b30*/  @!P1 STG.E.U8 desc[UR50][R20.64+0x1f1], R5 ;  /* 0x0001f10514009986 */ /* 0x0001e2000c101132 */
[----:B------:R-:W-:Y:S05]  /*26b40*/  @P0 BRA `(.L_x_1304) ;  /* 0x00000000000c0947 */ /* 0x000fea0003800000 */
[----:B------:R-:W0:Y:S02]  /*26b50*/  LDG.E.U8 R16, desc[UR50][R12.64+0x1f0] ;  /* 0x0001f0320c107981 */ /* 0x000e24000c1e1100 */
[----:B0-----:R-:W-:-:S05]  /*26b60*/  PRMT R5, R16, 0x8880, RZ ;  /* 0x0000888010057816 */ /* 0x001fca00000000ff */
[----:B------:R-:W-:-:S07]  /*26b70*/  IMAD R4, R5, R18, RZ ;  /* 0x0000001205047224 */ /* 0x000fce00078e02ff */
.L_x_1304:
[----:B------:R-:W-:Y:S05]  /*26b80*/  BSYNC B1 ;  /* 0x0000000000017941 */ /* 0x000fea0003800000 */
.L_x_1303:
[----:B0-----:R-:W2:Y:S01]  /*26b90*/  LDL.LU R5, [R1+0x1e8] ;  /* 0x0001e80001057983 */ /* 0x001ea20000300800 */
[----:B------:R-:W-:Y:S01]  /*26ba0*/  LOP3.LUT P5, RZ, R22, 0x2, RZ, 0xc0, !PT ;  /* 0x0000000216ff7812 */ /* 0x000fe200078ac0ff */
[----:B------:R-:W-:Y:S01]  /*26bb0*/  BSSY B1, `(.L_x_1305) ;  /* 0x000000b000017945 */ /* 0x000fe20003800000 */
[C---:B------:R-:W-:Y:S02]  /*26bc0*/  ISETP.LT.OR P1, PT, R0.reuse, 0x1f9, !P6 ;  /* 0x000001f90000780c */ /* 0x040fe40007721670 */
[C---:B------:R-:W-:Y:S02]  /*26bd0*/  ISETP.LT.OR P4, PT, R0.reuse, 0x1f9, !P5 ;  /* 0x000001f90000780c */ /* 0x040fe40006f81670 */
[----:B------:R-:W-:Y:S01]  /*26be0*/  ISETP.LT.OR P5, PT, R0, 0x1fa, !P5 ;  /* 0x000001fa0000780c */ /* 0x000fe20006fa1670 */
[----:B--2---:R-:W-:-:S05]  /*26bf0*/  @!P0 IMAD R5, R5, R17, R4 ;  /* 0x0000001105058224 */ /* 0x004fca00078e0204 */
[----:B------:R0:W-:Y:S01]  /*26c00*/  @!P0 STG.E.U8 desc[UR50][R154.64+0x1f0], R5 ;  /* 0x0001f0059a008986 */ /* 0x0001e2000c101132 */
[----:B------:R-:W-:Y:S01]  /*26c10*/  ISETP.LT.OR P0, PT, R0, 0x1fa, !P6 ;  /* 0x000001fa0000780c */ /* 0x000fe20007701670 */
[----:B------:R-:W-:-:S12]  /*26c20*/  @P3 BRA `(.L_x_1306) ;  /* 0x00000000000c3947 */ /* 0x000fd80003800000 */
[----:B------:R-:W0:Y:S02]  /*26c30*/  LDG.E.U8 R16, desc[UR50][R12.64+0x1f1] ;  /* 0x0001f1320c107981 */ /* 0x000e24000c1e1100 */
[----:B0-----:R-:W-:-:S05]  /*26c40*/  PRMT R5, R16, 0x8880, RZ ;  /* 0x0000888010057816 */ /* 0x001fca00000000ff */
[----:B------:R-:W-:-:S07]  /*26c50*/  IMAD R4, R5, R18, RZ ;  /* 0x0000001205047224 */ /* 0x000fce00078e02ff */
.L_x_1306:
[----:B------:R-:W-:Y:S05]  /*26c60*/  BSYNC B1 ;  /* 0x0000000000017941 */ /* 0x000fea0003800000 */
.L_x_1305:
[----:B0-----:R-:W2:Y:S01]  /*26c70*/  LDL.LU R5, [R1+0x1ec] ;  /* 0x0001ec0001057983 */ /* 0x001ea20000300800 */
[----:B------:R-:W-:Y:S01]  /*26c80*/  BSSY B1, `(.L_x_1307) ;  /* 0x0000007000017945 */ /* 0x000fe20003800000 */
[----:B--2---:R-:W-:-:S05]  /*26c90*/  @!P3 IMAD R5, R5, R17, R4 ;  /* 0x000000110505b224 */ /* 0x004fca00078e0204 */
[----:B------:R0:W-:Y:S01]  /*26ca0*/  @!P3 STG.E.U8 desc[UR50][R156.64+0x1f1], R5 ;  /* 0x0001f1059c00b986 */ /* 0x0001e2000c101132 */
[----:B------:R-:W-:Y:S05]  /*26cb0*/  @P1 BRA `(.L_x_1308) ;  /* 0x00000000000c1947 */ /* 0x000fea0003800000 */
[----:B------:R-:W0:Y:S02]  /*26cc0*/  LDG.E.U8 R16, desc[UR50][R14.64+0x1f8] ;  /* 0x0001f8320e107981 */ /* 0x000e24000c1e1100 */
[----:B0-----:R-:W-:-:S05]  /*26cd0*/  PRMT R5, R16, 0x8880, RZ ;  /* 0x0000888010057816 */ /* 0x001fca00000000ff */
[----:B------:R-:W-:-:S07]  /*26ce0*/  IMAD R4, R5, R18, RZ ;  /* 0x0000001205047224 */ /* 0x000fce00078e02ff */
.L_x_1308:
[----:B------:R-:W-:Y:S05]  /*26cf0*/  BSYNC B1 ;  /* 0x0000000000017941 */ /* 0x000fea0003800000 */
.L_x_1307:
        /* <DEDUP_REMOVED lines=8> */
.L_x_1310:
[----:B------:R-:W-:Y:S05]  /*26d80*/  BSYNC B1 ;  /* 0x0000000000017941 */ /* 0x000fea0003800000 */
.L_x_1309:
[----:B0-----:R-:W2:Y:S01]  /*26d90*/  LDL.LU R5, [R1+0x1f4] ;  /* 0x0001f40001057983 */ /* 0x001ea20000300800 */
[----:B------:R-:W-:Y:S01]  /*26da0*/  IMAD.U32 R15, RZ, RZ, UR44 ;  /* 0x0000002cff0f7e24 */ /* 0x000fe2000f8e00ff */
[----:B------:R-:W-:Y:S01]  /*26db0*/  BSSY B1, `(.L_x_1311) ;  /* 0x000000d000017945 */ /* 0x000fe20003800000 */
[----:B------:R-:W-:Y:S02]  /*26dc0*/  IMAD.U32 R23, RZ, RZ, UR43 ;  /* 0x0000002bff177e24 */ /* 0x000fe4000f8e00ff */
[----:B------:R-:W-:Y:S01]  /*26dd0*/  IMAD.U32 R153, RZ, RZ, UR44 ;  /* 0x0000002cff997e24 */ /* 0x000fe2000f8e00ff */
[----:B------:R-:W-:-:S04]  /*26de0*/  @!P4 IADD3 R14, P1, P3, R15, UR42, R2 ;  /* 0x0000002a0f0ecc10 */ /* 0x000fc8000fb3e002 */
[----:B------:R-:W-:Y:S02]  /*26df0*/  @!P4 IADD3.X R15, R23, UR41, R3, P1, P3 ;  /* 0x00000029170fcc10 */ /* 0x000fe40008fe6403 */
[----:B------:R-:W-:Y:S01]  /*26e00*/  @!P5 IADD3 R152, P1, P3, R153, UR42, R2 ;  /* 0x0000002a9998dc10 */ /* 0x000fe2000fb3e002 */
[----:B--2---:R-:W-:-:S05]  /*26e10*/  @!P0 IMAD R5, R5, R17, R4 ;  /* 0x0000001105058224 */ /* 0x004fca00078e0204 */
[----:B------:R0:W-:Y:S01]  /*26e20*/  @!P0 STG.E.U8 desc[UR50][R20.64+0x1f9], R5 ;  /* 0x0001f90514008986 */ /* 0x0001e2000c101132 */
[----:B------:R-:W-:Y:S01]  /*26e30*/  ISETP.LT.OR P0, PT, R0, 0x101, !P2 ;  /* 0x000001010000780c */ /* 0x000fe20005701670 */
[----:B------:R-:W-:-:S12]  /*26e40*/  @P4 BRA `(.L_x_1312) ;  /* 0x00000000000c4947 */ /* 0x000fd80003800000 */
[----:B------:R-:W0:Y:S02]  /*26e50*/  LDG.E.U8 R16, desc[UR50][R12.64+0x1f8] ;  /* 0x0001f8320c107981 */ /* 0x000e24000c1e1100 */
[----:B0-----:R-:W-:-:S05]  /*26e60*/  PRMT R5, R16, 0x8880, RZ ;  /* 0x0000888010057816 */ /* 0x001fca00000000ff */
[----:B------:R-:W-:-:S07]  /*26e70*/  IMAD R4, R5, R18, RZ ;  /* 0x0000001205047224 */ /* 0x000fce00078e02ff */
.L_x_1312:
[----:B------:R-:W-:Y:S05]  /*26e80*/  BSYNC B1 ;  /* 0x0000000000017941 */ /* 0x000fea0003800000 */
.L_x_1311:
[----:B0-----:R-:W2:Y:S01]  /*26e90*/  LDL.LU R5, [R1+0x1f8] ;  /* 0x0001f80001057983 */ /* 0x001ea20000300800 */
[----:B------:R-:W-:Y:S01]  /*26ea0*/  BSSY B1, `(.L_x_1313) ;  /* 0x0000008000017945 */ /* 0x000fe20003800000 */
[----:B------:R-:W-:Y:S01]  /*26eb0*/  @!P5 IADD3.X R153, R23, UR41, R3, P1, P3 ;  /* 0x000000291799dc10 */ /* 0x000fe20008fe6403 */
[----:B--2---:R-:W-:-:S05]  /*26ec0*/  @!P4 IMAD R5, R5, R17, R4 ;  /* 0x000000110505c224 */ /* 0x004fca00078e0204 */
[----:B------:R0:W-:Y:S01]  /*26ed0*/  @!P4 STG.E.U8 desc[UR50][R14.64+0x1f8], R5 ;  /* 0x0001f8050e00c986 */ /* 0x0001e2000c101132 */
[----:B------:R-:W-:Y:S05]  /*26ee0*/  @P5 BRA `(.L_x_1314) ;  /* 0x00000000000c5947 */ /* 0x000fea0003800000 */
[----:B------:R-:W0:Y:S02]  /*26ef0*/  LDG.E.U8 R16, desc[UR50][R12.64+0x1f9] ;  /* 0x0001f9320c107981 */ /* 0x000e24000c1e1100 */
[----:B0-----:R-:W-:-:S05]  /*26f00*/  PRMT R5, R16, 0x8880, RZ ;  /* 0x0000888010057816 */ /* 0x001fca00000000ff */
[----:B------:R-:W-:-:S07]  /*26f10*/  IMAD R4, R5, R18, RZ ;  /* 0x0000001205047224 */ /* 0x000fce00078e02ff */
.L_x_1314:
[----:B------:R-:W-:Y:S05]  /*26f20*/  BSYNC B1 ;  /* 0x0000000000017941 */ /* 0x000fea0003800000 */
.L_x_1313:
[----:B0-----:R-:W2:Y:S01]  /*26f30*/  LDL.LU R5, [R1+0x1fc] ;  /* 0x0001fc0001057983 */ /* 0x001ea20000300800 */
[----:B------:R-:W-:Y:S01]  /*26f40*/  LOP3.LUT P6, RZ, R22, 0x1, RZ, 0xc0, !PT ;  /* 0x0000000116ff7812 */ /* 0x000fe200078cc0ff */
[----:B------:R-:W-:Y:S01]  /*26f50*/  IMAD.U32 R13, RZ, RZ, UR44 ;  /* 0x0000002cff0d7e24 */ /* 0x000fe2000f8e00ff */
[----:B------:R-:W-:Y:S01]  /*26f60*/  BSSY B1, `(.L_x_1315) ;  /* 0x000000c000017945 */ /* 0x000fe20003800000 */
[C---:B------:R-:W-:Y:S01]  /*26f70*/  ISETP.LT.OR P4, PT, R0.reuse, 0x102, !P2 ;  /* 0x000001020000780c */ /* 0x040fe20005781670 */
[----:B------:R-:W-:Y:S01]  /*26f80*/  IMAD.U32 R15, RZ, RZ, UR43 ;  /* 0x0000002bff0f7e24 */ /* 0x000fe2000f8e00ff */
[----:B------:R-:W-:Y:S01]  /*26f90*/  ISETP.LT.OR P1, PT, R0, 0x101, !P6 ;  /* 0x000001010000780c */ /* 0x000fe20007721670 */
[----:B------:R-:W-:Y:S02]  /*26fa0*/  IMAD.U32 R21, RZ, RZ, UR44 ;  /* 0x0000002cff157e24 */ /* 0x000fe4000f8e00ff */
[----:B--2---:R-:W-:-:S05]  /*26fb0*/  @!P5 IMAD R5, R5, R17, R4 ;  /* 0x000000110505d224 */ /* 0x004fca00078e0204 */
[----:B------:R0:W-:Y:S01]  /*26fc0*/  @!P5 STG.E.U8 desc[UR50][R152.64+0x1f9], R5 ;  /* 0x0001f9059800d986 */ /* 0x0001e2000c101132 */
[----:B------:R-:W-:-:S04]  /*26fd0*/  @!P0 IADD3 R12, P3, P5, R13, UR46, R2 ;  /* 0x0000002e0d0c8c10 */ /* 0x000fc8000fd7e002 */
[----:B------:R-:W-:Y:S09]  /*26fe0*/  @P1 BRA `(.L_x_1316) ;  /* 0x00000000000c1947 */ /* 0x000ff20003800000 */
[----:B------:R-:W0:Y:S02]  /*26ff0*/  LDG.E.U8 R16, desc[UR50][R6.64+0x100] ;  /* 0x0001003206107981 */ /* 0x000e24000c1e1100 */
[----:B0-----:R-:W-:-:S05]  /*27000*/  PRMT R5, R16, 0x8880, RZ ;  /* 0x0000888010057816 */ /* 0x001fca00000000ff */
[----:B------:R-:W-:-:S07]  /*27010*/  IMAD R4, R5, R18, RZ ;  /* 0x0000001205047224 */ /* 0x000fce00078e02ff */
.L_x_1316:
[----:B------:R-:W-:Y:S05]  /*27020*/  BSYNC B1 ;  /* 0x0000000000017941 */ /* 0x000fea0003800000 */
.L_x_1315:
[----:B0-----:R-:W-:Y:S01]  /*27030*/  @!P1 IMAD R5, R24, R17, R4 ;  /* 0x0000001118059224 */ /* 0x001fe200078e0204 */
[--C-:B------:R-:W-:Y:S01]  /*27040*/  @!P0 IADD3.X R13, R15, UR45, R3.reuse, P3, P5 ;  /* 0x0000002d0f0d8c10 */ /* 0x100fe20009fea403 */
[----:B------:R-:W-:Y:S01]  /*27050*/  IMAD.U32 R23, RZ, RZ, UR43 ;  /* 0x0000002bff177e24 */ /* 0x000fe2000f8e00ff */
[----:B------:R-:W-:Y:S01]  /*27060*/  @!P4 IADD3 R14, P3, P5, R21, UR46, R2 ;  /* 0x0000002e150ecc10 */ /* 0x000fe2000fd7e002 */
[----:B------:R-:W-:Y:S01]  /*27070*/  BSSY B1, `(.L_x_1317) ;  /* 0x000000a000017945 */ /* 0x000fe20003800000 */
[----:B------:R0:W-:Y:S01]  /*27080*/  @!P1 STG.E.U8 desc[UR50][R10.64+0x100], R5 ;  /* 0x000100050a009986 */ /* 0x0001e2000c101132 */
[C---:B------:R-:W-:Y:S02]  /*27090*/  ISETP.LT.OR P1, PT, R0.reuse, 0x102, !P6 ;  /* 0x000001020000780c */ /* 0x040fe40007721670 */
[----:B------:R-:W-:Y:S02]  /*270a0*/  @!P4 IADD3.X R15, R23, UR45, R3, P3, P5 ;  /* 0x0000002d170fcc10 */ /* 0x000fe40009fea403 */
[----:B------:R-:W-:-:S02]  /*270b0*/  ISETP.LT.OR P5, PT, R0, 0x109, !P6 ;  /* 0x000001090000780c */ /* 0x000fc400077a1670 */
[----:B------:R-:W-:-:S07]  /*270c0*/  ISETP.LT.OR P3, PT, R0, 0x109, !P2 ;  /* 0x000001090000780c */ /* 0x000fce0005761670 */
[----:B0-----:R-:W-:Y:S06]  /*270d0*/  @P1 BRA `(.L_x_1318) ;  /* 0x00000000000c1947 */ /* 0x001fec0003800000 */
[----:B------:R-:W2:Y:S02]  /*270e0*/  LDG.E.U8 R16, desc[UR50][R6.64+0x101] ;  /* 0x0001013206107981 */ /* 0x000ea4000c1e1100 */
[----:B--2---:R-:W-:-:S05]  /*270f0*/  PRMT R5, R16, 0x8880, RZ ;  /* 0x0000888010057816 */ /* 0x004fca00000000ff */
[----:B------:R-:W-:-:S07]  /*27100*/  IMAD R4, R5, R18, RZ ;  /* 0x0000001205047224 */ /* 0x000fce00078e02ff */
.L_x_1318:
[----:B------:R-:W-:Y:S05]  /*27110*/  BSYNC B1 ;  /* 0x0000000000017941 */ /* 0x000fea0003800000 */
.L_x_1317:
[----:B------:R-:W-:Y:S01]  /*27120*/  @!P1 IMAD R25, R25, R17, R4 ;  /* 0x0000001119199224 */ /* 0x000fe200078e0204 */
[----:B------:R-:W-:Y:S04]  /*27130*/  BSSY B1, `(.L_x_1319) ;  /* 0x0000006000017945 */ /* 0x000fe80003800000 */
[----:B------:R0:W-:Y:S01]  /*27140*/  @!P1 STG.E.U8 desc[UR50][R10.64+0x101], R25 ;  /* 0x000101190a009986 */ /* 0x0001e2000c101132 */
[----:B------:R-:W-:Y:S05]  /*27150*/  @P0 BRA `(.L_x_1320) ;  /* 0x00000000000c0947 */ /* 0x000fea0003800000 */
[----:B------:R-:W2:Y:S02]  /*27160*/  LDG.E.U8 R16, desc[UR50][R8.64+0x100] ;  /* 0x0001003208107981 */ /* 0x000ea4000c1e1100 */
[----:B--2---:R-:W-:-:S05]  /*27170*/  PRMT R5, R16, 0x8880, RZ ;  /* 0x0000888010057816 */ /* 0x004fca00000000ff */
[----:B------:R-:W-:-:S07]  /*27180*/  IMAD R4, R5, R18, RZ ;  /* 0x0000001205047224 */ /* 0x000fce00078e02ff */
.L_x_1320:
[----:B------:R-:W-:Y:S05]  /*27190*/  BSYNC B1 ;  /* 0x0000000000017941 */ /* 0x000fea0003800000 */
.L_x_1319:
[----:B------:R-:W-:Y:S01]  /*271a0*/  @!P0 IMAD R5, R26, R17, R4 ;  /* 0x000000111a058224 */ /* 0x000fe200078e0204 */
[----:B------:R-:W-:Y:S04]  /*271b0*/  BSSY B1, `(.L_x_1321) ;  /* 0x0000006000017945 */ /* 0x000fe80003800000 */
[----:B------:R1:W-:Y:S01]  /*271c0*/  @!P0 STG.E.U8 desc[UR50][R12.64+0x100], R5 ;  /* 0x000100050c008986 */ /* 0x0003e2000c101132 */
[----:B------:R-:W-:Y:S05]  /*271d0*/  @P4 BRA `(.L_x_1322) ;  /* 0x00000000000c4947 */ /* 0x000fea0003800000 */
[----:B------:R-:W1:Y:S02]  /*271e0*/  LDG.E.U8 R16, desc[UR50][R8.64+0x101] ;  /* 0x0001013208107981 */ /* 0x000e64000c1e1100 */
[----:B-1----:R-:W-:-:S05]  /*271f0*/  PRMT R5, R16, 0x8880, RZ ;  /* 0x0000888010057816 */ /* 0x002fca00000000ff */
[----:B------:R-:W-:-:S07]  /*27200*/  IMAD R4, R5, R18, RZ ;  /* 0x0000001205047224 */ /* 0x000fce00078e02ff */
.L_x_1322:
[----:B------:R-:W-:Y:S05]  /*27210*/  BSYNC B1 ;  /* 0x0000000000017941 */ /* 0x000fea0003800000 */
.L_x_1321:
[----:B------:R-:W-:Y:S01]  /*27220*/  @!P4 IMAD R27, R27, R17, R4 ;  /* 0x000000111b1bc224 */ /* 0x000fe200078e0204 */
[----:B------:R-:W-:Y:S04]  /*27230*/  BSSY B1, `(.L_x_1323) ;  /* 0x0000006000017945 */ /* 0x000fe80003800000 */
[----:B------:R2:W-:Y:S01]  /*27240*/  @!P4 STG.E.U8 desc[UR50][R14.64+0x101], R27 ;  /* 0x0001011b0e00c986 */ /* 0x0005e2000c101132 */
[----:B------:R-:W-:Y:S05]  /*27250*/  @P5 BRA `(.L_x_1324) ;  /* 0x00000000000c5947 */ /* 0x000fea0003800000 */
[----:B------:R-:W1:Y:S02]  /*27260*/  LDG.E.U8 R16, desc[UR50][R6.64+0x108] ;  /* 0x0001083206107981 */ /* 0x000e64000c1e1100 */
[----:B-1----:R-:W-:-:S05]  /*27270*/  PRMT R5, R16, 0x8880, RZ ;  /* 0x0000888010057816 */ /* 0x002fca00000000ff */
[----:B------:R-:W-:-:S07]  /*27280*/  IMAD R4, R5, R18, RZ ;  /* 0x0000001205047224 */ /* 0x000fce00078e02ff */
.L_x_1324:
[----:B------:R-:W-:Y:S05]  /*27290*/  BSYNC B1 ;  /* 0x0000000000017941 */ /* 0x000fea0003800000 */
.L_x_1323:
[----:B------:R-:W-:Y:S01]  /*272a0*/  ISETP.LT.OR P0, PT, R0, 0x10a, !P6 ;  /* 0x0000010a0000780c */ /* 0x000fe20007701670 */
[----:B-1----:R-:W-:Y:S01]  /*272b0*/  @!P5 IMAD R5, R28, R17, R4 ;  /* 0x000000111c05d224 */ /* 0x002fe200078e0204 */
[----:B------:R-:W-:Y:S01]  /*272c0*/  BSSY B1, `(.L_x_1325) ;  /* 0x000000a000017945 */ /* 0x000fe20003800000 */
[----:B------:R-:W-:Y:S02]  /*272d0*/  IMAD.U32 R13, RZ, RZ, UR44 ;  /* 0x0000002cff0d7e24 */ /* 0x000fe4000f8e00ff */
[----:B--2---:R-:W-:Y:S01]  /*272e0*/  IMAD.U32 R15, RZ, RZ, UR43 ;  /* 0x0000002bff0f7e24 */ /* 0x004fe2000f8e00ff */
[----:B------:R1:W-:Y:S01]  /*272f0*/  @!P5 STG.E.U8 desc[UR50][R10.64+0x108], R5 ;  /* 0x000108050a00d986 */ /* 0x0003e2000c101132 */
[----:B------:R-:W-:Y:S02]  /*27300*/  ISETP.LT.OR P5, PT, R0, 0x10a, !P2 ;  /* 0x0000010a0000780c */ /* 0x000fe400057a1670 */
[----:B------:R-:W-:-:S04]  /*27310*/  @!P3 IADD3 R12, P1, P4, R13, UR46, R2 ;  /* 0x0000002e0d0cbc10 */ /* 0x000fc8000fc3e002 */
[----:B------:R-:W-:Y:S09]  /*27320*/  @P0 BRA `(.L_x_1326) ;  /* 0x00000000000c0947 */ /* 0x000ff20003800000 */
[----:B------:R-:W1:Y:S02]  /*27330*/  LDG.E.U8 R16, desc[UR50][R6.64+0x109] ;  /* 0x0001093206107981 */ /* 0x000e64000c1e1100 */
[----:B-1----:R-:W-:-:S05]  /*27340*/  PRMT R5, R16, 0x8880, RZ ;  /* 0x0000888010057816 */ /* 0x002fca00000000ff */
[----:B------:R-:W-:-:S07]  /*27350*/  IMAD R4, R5, R18, RZ ;  /* 0x0000001205047224 */ /* 0x000fce00078e02ff */
.L_x_1326:
[----:B------:R-:W-:Y:S05]  /*27360*/  BSYNC B1 ;  /* 0x0000000000017941 */ /* 0x000fea0003800000 */
.L_x_1325:
[----:B------:R-:W-:Y:S01]  /*27370*/  @!P0 IMAD R29, R29, R17, R4 ;  /* 0x000000111d1d8224 */ /* 0x000fe200078e0204 */
[----:B------:R-:W-:Y:S01]  /*27380*/  BSSY B1, `(.L_x_1327) ;  /* 0x0000008000017945 */ /* 0x000fe20003800000 */
[----:B------:R-:W-:Y:S01]  /*27390*/  IMAD.U32 R21, RZ, RZ, UR44 ;  /* 0x0000002cff157e24 */ /* 0x000fe2000f8e00ff */
[----:B------:R-:W-:Y:S02]  /*273a0*/  @!P3 IADD3.X R13, R15, UR45, R3, P1, P4 ;  /* 0x0000002d0f0dbc10 */ /* 0x000fe40008fe8403 */
[----:B------:R2:W-:Y:S01]  /*273b0*/  @!P0 STG.E.U8 desc[UR50][R10.64+0x109], R29 ;  /* 0x0001091d0a008986 */ /* 0x0005e2000c101132 */
[----:B------:R-:W-:Y:S05]  /*273c0*/  @P3 BRA `(.L_x_1328) ;  /* 0x00000000000c3947 */ /* 0x000fea0003800000 */
[----:B------:R-:W1:Y:S02]  /*273d0*/  LDG.E.U8 R16, desc[UR50][R8.64+0x108] ;  /* 0x0001083208107981 */ /* 0x000e64000c1e1100 */
[----:B-1----:R-:W-:-:S05]  /*273e0*/  PRMT R5, R16, 0x8880, RZ ;  /* 0x0000888010057816 */ /* 0x002fca00000000ff */
[----:B------:R-:W-:-:S07]  /*273f0*/  IMAD R4, R5, R18, RZ ;  /* 0x0000001205047224 */ /* 0x000fce00078e02ff */
.L_x_1328:
[----:B------:R-:W-:Y:S05]  /*27400*/  BSYNC B1 ;  /* 0x0000000000017941 */ /* 0x000fea0003800000 */
.L_x_1327:
[----:B-1----:R-:W-:Y:S01]  /*27410*/  @!P3 IMAD R5, R30, R17, R4 ;  /* 0x000000111e05b224 */ /* 0x002fe200078e0204 */
[----:B------:R-:W-:Y:S01]  /*27420*/  @!P5 IADD3 R14, P0, P1, R21, UR46, R2 ;  /* 0x0000002e150edc10 */ /* 0x000fe2000f91e002 */
[----:B------:R-:W-:Y:S01]  /*27430*/  IMAD.U32 R15, RZ, RZ, UR43 ;  /* 0x0000002bff0f7e24 */ /* 0x000fe2000f8e00ff */
[----:B------:R-:W-:Y:S01]  /*27440*/  BSSY B1, `(.L_x_1329) ;  /* 0x000000b000017945 */ /* 0x000fe20003800000 */
[C---:B------:R-:W-:Y:S01]  /*27450*/  ISETP.LT.OR P4, PT, R0.reuse, 0x111, !P6 ;  /* 0x000001110000780c */ /* 0x040fe20007781670 */
[----:B------:R1:W-:Y:S01]  /*27460*/  @!P3 STG.E.U8 desc[UR50][R12.64+0x108], R5 ;  /* 0x000108050c00b986 */ /* 0x0003e2000c101132 */
[C---:B------:R-:W-:Y:S02]  /*27470*/  ISETP.LT.OR P3, PT, R0.reuse, 0x112, !P6 ;  /* 0x000001120000780c */ /* 0x040fe40007761670 */
[----:B------:R-:W-:Y:S02]  /*27480*/  @!P5 IADD3.X R15, R15, UR45, R3, P0, P1 ;  /* 0x0000002d0f0fdc10 */ /* 0x000fe400087e2403 */
[----:B------:R-:W-:-:S02]  /*27490*/  ISETP.LT.OR P0, PT, R0, 0x111, !P2 ;  /* 0x000001110000780c */ /* 0x000fc40005701670 */
[----:B------:R-:W-:Y:S01]  /*274a0*/  ISETP.LT.OR P1, PT, R0, 0x112, !P2 ;  /* 0x000001120000780c */ /* 0x000fe20005721670 */
[----:B------:R-:W-:-:S12]  /*274b0*/  @P5 BRA `(.L_x_1330) ;  /* 0x00000000000c5947 */ /* 0x000fd80003800000 */
[----:B------:R-:W1:Y:S02]  /*274c0*/  LDG.E.U8 R16, desc[UR50][R8.64+0x109] ;  /* 0x0001093208107981 */ /* 0x000e64000c1e1100 */
[----:B-1----:R-:W-:-:S05]  /*274d0*/  PRMT R5, R16, 0x8880, RZ ;  /* 0x0000888010057816 */ /* 0x002fca00000000ff */
[----:B------:R-:W-:-:S07]  /*274e0*/  IMAD R4, R5, R18, RZ ;  /* 0x0000001205047224 */ /* 0x000fce00078e02ff */
.L_x_1330:
[----:B------:R-:W-:Y:S05]  /*274f0*/  BSYNC B1 ;  /* 0x0000000000017941 */ /* 0x000fea0003800000 */
.L_x_1329:
[----:B------:R-:W-:Y:S01]  /*27500*/  @!P5 IMAD R31, R31, R17, R4 ;  /* 0x000000111f1fd224 */ /* 0x000fe200078e0204 */
[----:B------:R-:W-:Y:S04]  /*27510*/  BSSY B1, `(.L_x_1331) ;  /* 0x0000006000017945 */ /* 0x000fe80003800000 */
[----:B------:R3:W-:Y:S01]  /*27520*/  @!P5 STG.E.U8 desc[UR50][R14.64+0x109], R31 ;  /* 0x0001091f0e00d986 */ /* 0x0007e2000c101132 */
[----:B------:R-:W-:Y:S05]  /*27530*/  @P4 BRA `(.L_x_1332) ;  /* 0x00000000000c4947 */ /* 0x000fea0003800000 */
[----:B------:R-:W1:Y:S02]  /*27540*/  LDG.E.U8 R16, desc[UR50][R6.64+0x110] ;  /* 0x0001103206107981 */ /* 0x000e64000c1e1100 */
[----:B-1----:R-:W-:-:S05]  /*27550*/  PRMT R5, R16, 0x8880, RZ ;  /* 0x0000888010057816 */ /* 0x002fca00000000ff */
[----:B------:R-:W-:-:S07]  /*27560*/  IMAD R4, R5, R18, RZ ;  /* 0x0000001205047224 */ /* 0x000fce00078e02ff */
.L_x_1332:
[----:B------:R-:W-:Y:S05]  /*27570*/  BSYNC B1 ;  /* 0x0000000000017941 */ /* 0x000fea0003800000 */
.L_x_1331:
[----:B-1----:R-:W-:Y:S01]  /*27580*/  @!P4 IMAD R5, R32, R17, R4 ;  /* 0x000000112005c224 */ /* 0x002fe200078e0204 */
[----:B------:R-:W-:Y:S01]  /*27590*/  BSSY B1, `(.L_x_1333) ;  /* 0x0000007000017945 */ /* 0x000fe20003800000 */
[----:B------:R-:W-:-:S03]  /*275a0*/  IMAD.U32 R13, RZ, RZ, UR44 ;  /* 0x0000002cff0d7e24 */ /* 0x000fc6000f8e00ff */
[----:B------:R1:W-:Y:S01]  /*275b0*/  @!P4 STG.E.U8 desc[UR50][R10.64+0x110], R5 ;  /* 0x000110050a00c986 */ /* 0x0003e2000c101132 */
[----:B------:R-:W-:Y:S05]  /*275c0*/  @P3 BRA `(.L_x_1334) ;  /* 0x00000000000c3947 */ /* 0x000fea0003800000 */
[----:B------:R-:W1:Y:S02]  /*275d0*/  LDG.E.U8 R16, desc[UR50][R6.64+0x111] ;  /* 0x0001113206107981 */ /* 0x000e64000c1e1100 */
[----:B-1----:R-:W-:-:S05]  /*275e0*/  PRMT R5, R16, 0x8880, RZ ;  /* 0x0000888010057816 */ /* 0x002fca00000000ff */
[----:B------:R-:W-:-:S07]  /*275f0*/  IMAD R4, R5, R18, RZ ;  /* 0x0000001205047224 */ /* 0x000fce00078e02ff */
.L_x_1334:
[----:B------:R-:W-:Y:S05]  /*27600*/  BSYNC B1 ;  /* 0x0000000000017941 */ /* 0x000fea0003800000 */
.L_x_1333:
[----:B------:R-:W-:Y:S01]  /*27610*/  @!P3 IMAD R33, R33, R17, R4 ;  /* 0x000000112121b224 */ /* 0x000fe200078e0204 */
[--C-:B------:R-:W-:Y:S01]  /*27620*/  @!P0 IADD3 R12, P4, P5, R13, UR46, R2.reuse ;  /* 0x0000002e0d0c8c10 */ /* 0x100fe2000fd9e002 */
[----:B-1----:R-:W-:Y:S01]  /*27630*/  IMAD.U32 R5, RZ, RZ, UR43 ;  /* 0x0000002bff057e24 */ /* 0x002fe2000f8e00ff */
[----:B------:R-:W-:Y:S01]  /*27640*/  BSSY B1, `(.L_x_1335) ;  /* 0x000000b000017945 */ /* 0x000fe20003800000 */
[----:B---3--:R-:W-:Y:S01]  /*27650*/  IMAD.U32 R15, RZ, RZ, UR44 ;  /* 0x0000002cff0f7e24 */ /* 0x008fe2000f8e00ff */
[----:B------:R1:W-:Y:S01]  /*27660*/  @!P3 STG.E.U8 desc[UR50][R10.64+0x111], R33 ;  /* 0x000111210a00b986 */ /* 0x0003e2000c101132 */
[----:B------:R-:W-:Y:S01]  /*27670*/  ISETP.LT.OR P3, PT, R0, 0x119, !P2 ;  /* 0x000001190000780c */ /* 0x000fe20005761670 */
[----:B------:R-:W-:Y:S01]  /*27680*/  IMAD.U32 R21, RZ, RZ, UR43 ;  /* 0x0000002bff157e24 */ /* 0x000fe2000f8e00ff */
[----:B------:R-:W-:Y:S02]  /*27690*/  @!P0 IADD3.X R13, R5, UR45, R3, P4, P5 ;  /* 0x0000002d050d8c10 */ /* 0x000fe4000a7ea403 */
[----:B------:R-:W-:Y:S01]  /*276a0*/  @!P1 IADD3 R14, P4, P5, R15, UR46, R2 ;  /* 0x0000002e0f0e9c10 */ /* 0x000fe2000fd9e002 */
[----:B------:R-:W-:-:S12]  /*276b0*/  @P0 BRA `(.L_x_1336) ;  /* 0x00000000000c0947 */ /* 0x000fd80003800000 */
[----:B------:R-:W3:Y:S02]  /*276c0*/  LDG.E.U8 R16, desc[UR50][R8.64+0x110] ;  /* 0x0001103208107981 */ /* 0x000ee4000c1e1100 */
[----:B---3--:R-:W-:-:S05]  /*276d0*/  PRMT R5, R16, 0x8880, RZ ;  /* 0x0000888010057816 */ /* 0x008fca00000000ff */
[----:B------:R-:W-:-:S07]  /*276e0*/  IMAD R4, R5, R18, RZ ;  /* 0x0000001205047224 */ /* 0x000fce00078e02ff */
.L_x_1336:
[----:B------:R-:W-:Y:S05]  /*276f0*/  BSYNC B1 ;  /* 0x0000000000017941 */ /* 0x000fea0003800000 */
.L_x_1335:
[----:B------:R-:W-:Y:S01]  /*27700*/  @!P0 IMAD R5, R34, R17, R4 ;  /* 0x0000001122058224 */ /* 0x000fe200078e0204 */
[----:B------:R-:W-:Y:S01]  /*27710*/  BSSY B1, `(.L_x_1337) ;  /* 0x0000007000017945 */ /* 0x000fe20003800000 */
[----:B------:R-:W-:-:S03]  /*27720*/  @!P1 IADD3.X R15, R21, UR45, R3, P4, P5 ;  /* 0x0000002d150f9c10 */ /* 0x000fc6000a7ea403 */
[----:B------:R3:W-:Y:S01]  /*27730*/  @!P0 STG.E.U8 desc[UR50][R12.64+0x110], R5 ;  /* 0x000110050c008986 */ /* 0x0007e2000c101132 */
[----:B------:R-:W-:Y:S05]  /*27740*/  @P1 BRA `(.L_x_1338) ;  /* 0x00000000000c1947 */ /* 0x000fea0003800000 */
[----:B------:R-:W3:Y:S02]  /*27750*/  LDG.E.U8 R16, desc[UR50][R8.64+0x111] ;  /* 0x0001113208107981 */ /* 0x000ee4000c1e1100 */
[----:B---3--:R-:W-:-:S05]  /*27760*/  PRMT R5, R16, 0x8880, RZ ;  /* 0x0000888010057816 */ /* 0x008fca00000000ff */
[----:B------:R-:W-:-:S07]  /*27770*/  IMAD R4, R5, R18, RZ ;  /* 0x0000001205047224 */ /* 0x000fce00078e02ff */
.L_x_1338:
[----:B------:R-:W-:Y:S05]  /*27780*/  BSYNC B1 ;  /* 0x0000000000017941 */ /* 0x000fea0003800000 */
.L_x_1337:
[C---:B------:R-:W-:Y:S01]  /*27790*/  ISETP.LT.OR P0, PT, R0.reuse, 0x119, !P6 ;  /* 0x000001190000780c */ /* 0x040fe20007701670 */
[----:B------:R-:W-:Y:S01]  /*277a0*/  @!P1 IMAD R35, R35, R17, R4 ;  /* 0x0000001123239224 */ /* 0x000fe200078e0204 */
[----:B------:R-:W-:Y:S01]  /*277b0*/  BSSY B1, `(.L_x_1339) ;  /* 0x000000b000017945 */ /* 0x000fe20003800000 */
[----:B---3--:R-:W-:Y:S02]  /*277c0*/  IMAD.U32 R13, RZ, RZ, UR44 ;  /* 0x0000002cff0d7e24 */ /* 0x008fe4000f8e00ff */
[----:B------:R-:W-:Y:S01]  /*277d0*/  IMAD.U32 R21, RZ, RZ, UR43 ;  /* 0x0000002bff157e24 */ /* 0x000fe2000f8e00ff */
[----:B------:R3:W-:Y:S01]  /*277e0*/  @!P1 STG.E.U8 desc[UR50][R14.64+0x111], R35 ;  /* 0x000111230e009986 */ /* 0x0007e2000c101132 */
[----:B------:R-:W-:Y:S01]  /*277f0*/  ISETP.LT.OR P1, PT, R0, 0x11a, !P2 ;  /* 0x0000011a0000780c */ /* 0x000fe20005721670 */
[----:B------:R-:W-:Y:S01]  /*27800*/  IMAD.U32 R23, RZ, RZ, UR44 ;  /* 0x0000002cff177e24 */ /* 0x000fe2000f8e00ff */
[----:B------:R-:W-:-:S04]  /*27810*/  @!P3 IADD3 R12, P4, P5, R13, UR46, R2 ;  /* 0x0000002e0d0cbc10 */ /* 0x000fc8000fd9e002 */
[----:B------:R-:W-:Y:S09]  /*27820*/  @P0 BRA `(.L_x_1340) ;  /* 0x00000000000c0947 */ /* 0x000ff20003800000 */
[----:B------:R-:W4:Y:S02]  /*27830*/  LDG.E.U8 R16, desc[UR50][R6.64+0x118] ;  /* 0x0001183206107981 */ /* 0x000f24000c1e1100 */
[----:B----4-:R-:W-:-:S05]  /*27840*/  PRMT R5, R16, 0x8880, RZ ;  /* 0x0000888010057816 */ /* 0x010fca00000000ff */
[----:B------:R-:W-:-:S07]  /*27850*/  IMAD R4, R5, R18, RZ ;  /* 0x0000001205047224 */ /* 0x000fce00078e02ff */
.L_x_1340:
[----:B------:R-:W-:Y:S05]  /*27860*/  BSYNC B1 ;  /* 0x0000000000017941 */ /* 0x000fea0003800000 */
.L_x_1339:
[----:B------:R-:W-:Y:S01]  /*27870*/  @!P0 IMAD R5, R36, R17, R4 ;  /* 0x0000001124058224 */ /* 0x000fe200078e0204 */
[--C-:B------:R-:W-:Y:S01]  /*27880*/  @!P3 IADD3.X R13, R21, UR45, R3.reuse, P4, P5 ;  /* 0x0000002d150dbc10 */ /* 0x100fe2000a7ea403 */
[----:B---3--:R-:W-:Y:S01]  /*27890*/  IMAD.U32 R15, RZ, RZ, UR43 ;  /* 0x0000002bff0f7e24 */ /* 0x008fe2000f8e00ff */
[----:B------:R-:W-:Y:S01]  /*278a0*/  @!P1 IADD3 R14, P4, P5, R23, UR46, R2 ;  /* 0x0000002e170e9c10 */ /* 0x000fe2000fd9e002 */
[----:B------:R-:W-:Y:S01]  /*278b0*/  BSSY B1, `(.L_x_1341) ;  /* 0x000000a000017945 */ /* 0x000fe20003800000 */
[----:B------:R3:W-:Y:S01]  /*278c0*/  @!P0 STG.E.U8 desc[UR50][R10.64+0x118], R5 ;  /* 0x000118050a008986 */ /* 0x0007e2000c101132 */
[C---:B------:R-:W-:Y:S02]  /*278d0*/  ISETP.LT.OR P0, PT, R0.reuse, 0x11a, !P6 ;  /* 0x0000011a0000780c */ /* 0x040fe40007701670 */
[----:B------:R-:W-:Y:S02]  /*278e0*/  @!P1 IADD3.X R15, R15, UR45, R3, P4, P5 ;  /* 0x0000002d0f0f9c10 */ /* 0x000fe4000a7ea403 */
[----:B------:R-:W-:-:S02]  /*278f0*/  ISETP.LT.OR P5, PT, R0, 0x121, !P6 ;  /* 0x000001210000780c */ /* 0x000fc400077a1670 */
[----:B------:R-:W-:-:S07]  /*27900*/  ISETP.LT.OR P4, PT, R0, 0x121, !P2 ;  /* 0x000001210000780c */ /* 0x000fce0005781670 */
[----:B---3--:R-:W-:Y:S06]  /*27910*/  @P0 BRA `(.L_x_1342) ;  /* 0x00000000000c0947 */ /* 0x008fec0003800000 */
[----:B------:R-:W3:Y:S02]  /*27920*/  LDG.E.U8 R16, desc[UR50][R6.64+0x119] ;  /* 0x0001193206107981 */ /* 0x000ee4000c1e1100 */
[----:B---3--:R-:W-:-:S05]  /*27930*/  PRMT R5, R16, 0x8880, RZ ;  /* 0x0000888010057816 */ /* 0x008fca00000000ff */
[----:B------:R-:W-:-:S07]  /*27940*/  IMAD R4, R5, R18, RZ ;  /* 0x0000001205047224 */ /* 0x000fce00078e02ff */
.L_x_1342:
[----:B------:R-:W-:Y:S05]  /*27950*/  BSYNC B1 ;  /* 0x0000000000017941 */ /* 0x000fea0003800000 */
.L_x_1341:
[----:B------:R-:W-:Y:S01]  /*27960*/  @!P0 IMAD R37, R37, R17, R4 ;  /* 0x0000001125258224 */ /* 0x000fe200078e0204 */
[----:B------:R-:W-:Y:S04]  /*27970*/  BSSY B1, `(.L_x_1343) ;  /* 0x0000006000017945 */ /* 0x000fe80003800000 */
[----:B------:R3:W-:Y:S01]  /*27980*/  @!P0 STG.E.U8 desc[UR50][R10.64+0x119], R37 ;  /* 0x000119250a008986 */ /* 0x0007e2000c101132 */
[----:B------:R-:W-:Y:S05]  /*27990*/  @P3 BRA `(.L_x_1344) ;  /* 0x00000000000c3947 */ /* 0x000fea0003800000 */
[----:B------:R-:W4:Y:S02]  /*279a0*/  LDG.E.U8 R16, desc[UR50][R8.64+0x118] ;  /* 0x0001183208107981 */ /* 0x000f24000c1e1100 */
[----:B----4-:R-:W-:-:S05]  /*279b0*/  PRMT R5, R16, 0x8880, RZ ;  /* 0x0000888010057816 */ /* 0x010fca00000000ff */
[----:B------:R-:W-:-:S07]  /*279c0*/  IMAD R4, R5, R18, RZ ;  /* 0x0000001205047224 */ /* 0x000fce00078e02ff */
.L_x_1344:
[----:B------:R-:W-:Y:S05]  /*279d0*/  BSYNC B1 ;  /* 0x0000000000017941 */ /* 0x000fea0003800000 */
.L_x_1343:
[----:B------:R-:W-:Y:S01]  /*279e0*/  @!P3 IMAD R5, R38, R17, R4 ;  /* 0x000000112605b224 */ /* 0x000fe200078e0204 */
[----:B------:R-:W-:Y:S04]  /*279f0*/  BSSY B1, `(.L_x_1345) ;  /* 0x0000006000017945 */ /* 0x000fe80003800000 */
[----:B------:R4:W-:Y:S01]  /*27a00*/  @!P3 STG.E.U8 desc[UR50][R12.64+0x118], R5 ;  /* 0x000118050c00b986 */ /* 0x0009e2000c101132 */
[----:B------:R-:W-:Y:S05]  /*27a10*/  @P1 BRA `(.L_x_1346) ;  /* 0x00000000000c1947 */ /* 0x000fea0003800000 */
[----:B------:R-:W4:Y:S02]  /*27a20*/  LDG.E.U8 R16, desc[UR50][R8.64+0x119] ;  /* 0x0001193208107981 */ /* 0x000f24000c1e1100 */
[----:B----4-:R-:W-:-:S05]  /*27a30*/  PRMT R5, R16, 0x8880, RZ ;  /* 0x0000888010057816 */ /* 0x010fca00000000ff */
[----:B------:R-:W-:-:S07]  /*27a40*/  IMAD R4, R5, R18, RZ ;  /* 0x0000001205047224 */ /* 0x000fce00078e02ff */
.L_x_1346:
[----:B------:R-:W-:Y:S05]  /*27a50*/  BSYNC B1 ;  /* 0x0000000000017941 */ /* 0x000fea0003800000 */
.L_x_1345:
[----:B------:R-:W-:Y:S01]  /*27a60*/  @!P1 IMAD R39, R39, R17, R4 ;  /* 0x0000001127279224 */ /* 0x000fe200078e0204 */
[----:B------:R-:W-:Y:S04]  /*27a70*/  BSSY B1, `(.L_x_1347) ;  /* 0x0000006000017945 */ /* 0x000fe80003800000 */
[----:B------:R0:W-:Y:S01]  /*27a80*/  @!P1 STG.E.U8 desc[UR50][R14.64+0x119], R39 ;  /* 0x000119270e009986 */ /* 0x0001e2000c101132 */
[----:B------:R-:W-:Y:S05]  /*27a90*/  @P5 BRA `(.L_x_1348) ;  /* 0x00000000000c5947 */ /* 0x000fea0003800000 */
[----:B------:R-:W4:Y:S02]  /*27aa0*/  LDG.E.U8 R16, desc[UR50][R6.64+0x120] ;  /* 0x0001203206107981 */ /* 0x000f24000c1e1100 */
[----:B----4-:R-:W-:-:S05]  /*27ab0*/  PRMT R5, R16, 0x8880, RZ ;  /* 0x0000888010057816 */ /* 0x010fca00000000ff */
[----:B------:R-:W-:-:S07]  /*27ac0*/  IMAD R4, R5, R18, RZ ;  /* 0x0000001205047224 */ /* 0x000fce00078e02ff */
.L_x_1348:
[----:B------:R-:W-:Y:S05]  /*27ad0*/  BSYNC B1 ;  /* 0x0000000000017941 */ /* 0x000fea0003800000 */
.L_x_1347:
[----:B------:R-:W-:Y:S01]  /*27ae0*/  ISETP.LT.OR P0, PT, R0, 0x122, !P6 ;  /* 0x000001220000780c */ /* 0x000fe20007701670 */
[----:B----4-:R-:W-:Y:S01]  /*27af0*/  @!P5 IMAD R5, R40, R17, R4 ;  /* 0x000000112805d224 */ /* 0x010fe200078e0204 */
[----:B------:R-:W-:Y:S01]  /*27b00*/  BSSY B1, `(.L_x_1349) ;  /* 0x000000a000017945 */ /* 0x000fe20003800000 */
[----:B------:R-:W-:Y:S02]  /*27b10*/  IMAD.U32 R13, RZ, RZ, UR44 ;  /* 0x0000002cff0d7e24 */ /* 0x000fe4000f8e00ff */
[----:B0-----:R-:W-:Y:S01]  /*27b20*/  IMAD.U32 R15, RZ, RZ, UR43 ;  /* 0x0000002bff0f7e24 */ /* 0x001fe2000f8e00ff */
[----:B------:R0:W-:Y:S01]  /*27b30*/  @!P5 STG.E.U8 desc[UR50][R10.64+0x120], R5 ;  /* 0x000120050a00d986 */ /* 0x0001e2000c101132 */
[----:B------:R-:W-:Y:S02]  /*27b40*/  ISETP.LT.OR P5, PT, R0, 0x122, !P2 ;  /* 0x000001220000780c */ /* 0x000fe400057a1670 */
[----:B------:R-:W-:-:S04]  /*27b50*/  @!P4 IADD3 R12, P1, P3, R13, UR46, R2 ;  /* 0x0000002e0d0ccc10 */ /* 0x000fc8000fb3e002 */
[----:B------:R-:W-:Y:S09]  /*27b60*/  @P0 BRA `(.L_x_1350) ;  /* 0x00000000000c0947 */ /* 0x000ff20003800000 */
[----:B------:R-:W0:Y:S02]  /*27b70*/  LDG.E.U8 R16, desc[UR50][R6.64+0x121] ;  /* 0x0001213206107981 */ /* 0x000e24000c1e1100 */
[----:B0-----:R-:W-:-:S05]  /*27b80*/  PRMT R5, R16, 0x8880, RZ ;  /* 0x0000888010057816 */ /* 0x001fca00000000ff */
[----:B------:R-:W-:-:S07]  /*27b90*/  IMAD R4, R5, R18, RZ ;  /* 0x0000001205047224 */ /* 0x000fce00078e02ff */
.L_x_1350:
[----:B------:R-:W-:Y:S05]  /*27ba0*/  BSYNC B1 ;  /* 0x0000000000017941 */ /* 0x000fea0003800000 */
.L_x_1349:
[----:B------:R-:W-:Y:S01]  /*27bb0*/  @!P0 IMAD R41, R41, R17, R4 ;  /* 0x0000001129298224 */ /* 0x000fe200078e0204 */
[----:B------:R-:W-:Y:S01]  /*27bc0*/  BSSY B1, `(.L_x_1351) ;  /* 0x0000008000017945 */ /* 0x000fe20003800000 */
[----:B------:R-:W-:Y:S01]  /*27bd0*/  IMAD.U32 R21, RZ, RZ, UR44 ;  /* 0x0000002cff157e24 */ /* 0x000fe2000f8e00ff */
[----:B------:R-:W-:Y:S02]  /*27be0*/  @!P4 IADD3.X R13, R15, UR45, R3, P1, P3 ;  /* 0x0000002d0f0dcc10 */ /* 0x000fe40008fe6403 */
[----:B------:R4:W-:Y:S01]  /*27bf0*/  @!P0 STG.E.U8 desc[UR50][R10.64+0x121], R41 ;  /* 0x000121290a008986 */ /* 0x0009e2000c101132 */
[----:B------:R-:W-:Y:S05]  /*27c00*/  @P4 BRA `(.L_x_1352) ;  /* 0x00000000000c4947 */ /* 0x000fea0003800000 */
[----:B------:R-:W0:Y:S02]  /*27c10*/  LDG.E.U8 R16, desc[UR50][R8.64+0x120] ;  /* 0x0001203208107981 */ /* 0x000e24000c1e1100 */
[----:B0-----:R-:W-:-:S05]  /*27c20*/  PRMT R5, R16, 0x8880, RZ ;  /* 0x0000888010057816 */ /* 0x001fca00000000ff */
[----:B------:R-:W-:-:S07]  /*27c30*/  IMAD R4, R5, R18, RZ ;  /* 0x0000001205047224 */ /* 0x000fce00078e02ff */
.L_x_1352:
[----:B------:R-:W-:Y:S05]  /*27c40*/  BSYNC B1 ;  /* 0x0000000000017941 */ /* 0x000fea0003800000 */
.L_x_1351:
[----:B0-----:R-:W-:Y:S01]  /*27c50*/  @!P4 IMAD R5, R42, R17, R4 ;  /* 0x000000112a05c224 */ /* 0x001fe200078e0204 */
        /* <DEDUP_REMOVED lines=10> */
[----:B------:R-:W0:Y:S02]  /*27d00*/  LDG.E.U8 R16, desc[UR50][R8.64+0x121] ;  /* 0x0001213208107981 */ /* 0x000e24000c1e1100 */
[----:B0-----:R-:W-:-:S05]  /*27d10*/  PRMT R5, R16, 0x8880, RZ ;  /* 0x0000888010057816 */ /* 0x001fca00000000ff */
[----:B------:R-:W-:-:S07]  /*27d20*/  IMAD R4, R5, R18, RZ ;  /* 0x0000001205047224 */ /* 0x000fce00078e02ff */
.L_x_1354:
[----:B------:R-:W-:Y:S05]  /*27d30*/  BSYNC B1 ;  /* 0x0000000000017941 */ /* 0x000fea0003800000 */
.L_x_1353:
[----:B------:R-:W-:Y:S01]  /*27d40*/  @!P5 IMAD R43, R43, R17, R4 ;  /* 0x000000112b2bd224 */ /* 0x000fe200078e0204 */
[----:B------:R-:W-:Y:S04]  /*27d50*/  BSSY B1, `(.L_x_1355) ;  /* 0x0000006000017945 */ /* 0x000fe80003800000 */
[----:B------:R0:W-:Y:S01]  /*27d60*/  @!P5 STG.E.U8 desc[UR50][R14.64+0x121], R43 ;  /* 0x0001212b0e00d986 */ /* 0x0001e2000c101132 */
[----:B------:R-:W-:Y:S05]  /*27d70*/  @P4 BRA `(.L_x_1356) ;  /* 0x00000000000c4947 */ /* 0x000fea0003800000 */
[----:B------:R-:W0:Y:S02]  /*27d80*/  LDG.E.U8 R16, desc[UR50][R6.64+0x128] ;  /* 0x0001283206107981 */ /* 0x000e24000c1e1100 */
[----:B0-----:R-:W-:-:S05]  /*27d90*/  PRMT R5, R16, 0x8880, RZ ;  /* 0x0000888010057816 */ /* 0x001fca00000000ff */
[----:B------:R-:W-:-:S07]  /*27da0*/  IMAD R4, R5, R18, RZ ;  /* 0x0000001205047224 */ /* 0x000fce00078e02ff */
.L_x_1356:
[----:B------:R-:W-:Y:S05]  /*27db0*/  BSYNC B1 ;  /* 0x0000000000017941 */ /* 0x000fea0003800000 */
.L_x_1355:
[----:B0-----:R-:W-:Y:S01]  /*27dc0*/  @!P4 IMAD R5, R44, R17, R4 ;  /* 0x000000112c05c224 */ /* 0x001fe200078e0204 */
[----:B------:R-:W-:Y:S01]  /*27dd0*/  BSSY B1, `(.L_x_1357) ;  /* 0x0000007000017945 */ /* 0x000fe20003800000 */
[----:B------:R-:W-:-:S03]  /*27de0*/  IMAD.U32 R13, RZ, RZ, UR44 ;  /* 0x0000002cff0d7e24 */ /* 0x000fc6000f8e00ff */
[----:B------:R0:W-:Y:S01]  /*27df0*/  @!P4 STG.E.U8 desc[UR50][R10.64+0x128], R5 ;  /* 0x000128050a00c986 */ /* 0x0001e2000c101132 */
[----:B------:R-:W-:Y:S05]  /*27e00*/  @P3 BRA `(.L_x_1358) ;  /* 0x00000000000c3947 */ /* 0x000fea0003800000 */
[----:B------:R-:W0:Y:S02]  /*27e10*/  LDG.E.U8 R16, desc[UR50][R6.64+0x129] ;  /* 0x0001293206107981 */ /* 0x000e24000c1e1100 */
[----:B0-----:R-:W-:-:S05]  /*27e20*/  PRMT R5, R16, 0x8880, RZ ;  /* 0x0000888010057816 */ /* 0x001fca00000000ff */
[----:B------:R-:W-:-:S07]  /*27e30*/  IMAD R4, R5, R18, RZ ;  /* 0x0000001205047224 */ /* 0x000fce00078e02ff */
.L_x_1358:
[----:B------:R-:W-:Y:S05]  /*27e40*/  BSYNC B1 ;  /* 0x0000000000017941 */ /* 0x000fea0003800000 */
.L_x_1357:
[----:B------:R-:W-:Y:S01]  /*27e50*/  @!P3 IMAD R45, R45, R17, R4 ;  /* 0x000000112d2db224 */ /* 0x000fe200078e0204 */
[--C-:B------:R-:W-:Y:S01]  /*27e60*/  @!P0 IADD3 R12, P4, P5, R13, UR46, R2.reuse ;  /* 0x0000002e0d0c8c10 */ /* 0x100fe2000fd9e002 */
[----:B0-----:R-:W-:Y:S01]  /*27e70*/  IMAD.U32 R5, RZ, RZ, UR43 ;  /* 0x0000002bff057e24 */ /* 0x001fe2000f8e00ff */
[----:B------:R-:W-:Y:S01]  /*27e80*/  BSSY B1, `(.L_x_1359) ;  /* 0x000000b000017945 */ /* 0x000fe20003800000 */
[----:B------:R-:W-:Y:S01]  /*27e90*/  IMAD.U32 R15, RZ, RZ, UR44 ;  /* 0x0000002cff0f7e24 */ /* 0x000fe2000f8e00ff */
[----:B------:R0:W-:Y:S01]  /*27ea0*/  @!P3 STG.E.U8 desc[UR50][R10.64+0x129], R45 ;  /* 0x0001292d0a00b986 */ /* 0x0001e2000c101132 */
[----:B------:R-:W-:Y:S01]  /*27eb0*/  ISETP.LT.OR P3, PT, R0, 0x131, !P2 ;  /* 0x000001310000780c */ /* 0x000fe20005761670 */
[----:B------:R-:W-:Y:S01]  /*27ec0*/  IMAD.U32 R21, RZ, RZ, UR43 ;  /* 0x0000002bff157e24 */ /* 0x000fe2000f8e00ff */
[----:B------:R-:W-:Y:S02]  /*27ed0*/  @!P0 IADD3.X R13, R5, UR45, R3, P4, P5 ;  /* 0x0000002d050d8c10 */ /* 0x000fe4000a7ea403 */
[----:B------:R-:W-:Y:S01]  /*27ee0*/  @!P1 IADD3 R14, P4, P5, R15, UR46, R2 ;  /* 0x0000002e0f0e9c10 */ /* 0x000fe2000fd9e002 */
[----:B------:R-:W-:-:S12]  /*27ef0*/  @P0 BRA `(.L_x_1360) ;  /* 0x00000000000c0947 */ /* 0x000fd80003800000 */
[----:B------:R-:W5:Y:S02]  /*27f00*/  LDG.E.U8 R16, desc[UR50][R8.64+0x128] ;  /* 0x0001283208107981 */ /* 0x000f64000c1e1100 */
[----:B-----5:R-:W-:-:S05]  /*27f10*/  PRMT R5, R16, 0x8880, RZ ;  /* 0x0000888010057816 */ /* 0x020fca00000000ff */
[----:B------:R-:W-:-:S07]  /*27f20*/  IMAD R4, R5, R18, RZ ;  /* 0x0000001205047224 */ /* 0x000fce00078e02ff */
.L_x_1360:
[----:B------:R-:W-:Y:S05]  /*27f30*/  BSYNC B1 ;  /* 0x0000000000017941 */ /* 0x000fea0003800000 */
.L_x_1359:
[----:B------:R-:W-:Y:S01]  /*27f40*/  @!P0 IMAD R5, R46, R17, R4 ;  /* 0x000000112e058224 */ /* 0x000fe200078e0204 */
[----:B------:R-:W-:Y:S01]  /*27f50*/  BSSY B1, `(.L_x_1361) ;  /* 0x0000007000017945 */ /* 0x000fe20003800000 */
[----:B------:R-:W-:-:S03]  /*27f60*/  @!P1 IADD3.X R15, R21, UR45, R3, P4, P5 ;  /* 0x0000002d150f9c10 */ /* 0x000fc6000a7ea403 */
[----:B------:R0:W-:Y:S01]  /*27f70*/  @!P0 STG.E.U8 desc[UR50][R12.64+0x128], R5 ;  /* 0x000128050c008986 */ /* 0x0001e2000c101132 */
[----:B------:R-:W-:Y:S05]  /*27f80*/  @P1 BRA `(.L_x_1362) ;  /* 0x00000000000c1947 */ /* 0x000fea0003800000 */
[----:B------:R-:W0:Y:S02]  /*27f90*/  LDG.E.U8 R16, desc[UR50][R8.64+0x129] ;  /* 0x0001293208107981 */ /* 0x000e24000c1e1100 */
[----:B0-----:R-:W-:-:S05]  /*27fa0*/  PRMT R5, R16, 0x8880, RZ ;  /* 0x0000888010057816 */ /* 0x001fca00000000ff */
[----:B------:R-:W-:-:S07]  /*27fb0*/  IMAD R4, R5, R18, RZ ;  /* 0x0000001205047224 */ /* 0x000fce00078e02ff */
.L_x_1362:
[----:B------:R-:W-:Y:S05]  /*27fc0*/  BSYNC B1 ;  /* 0x0000000000017941 */ /* 0x000fea0003800000 */
.L_x_1361:
[C---:B------:R-:W-:Y:S01]  /*27fd0*/  ISETP.LT.OR P0, PT, R0.reuse, 0x131, !P6 ;  /* 0x000001310000780c */ /* 0x040fe20007701670 */
[----:B------:R-:W-:Y:S01]  /*27fe0*/  @!P1 IMAD R47, R47, R17, R4 ;  /* 0x000000112f2f9224 */ /* 0x000fe200078e0204 */
[----:B------:R-:W-:Y:S01]  /*27ff0*/  BSSY B1, `(.L_x_1363) ;  /* 0x000000b000017945 */ /* 0x000fe20003800000 */
[----:B0-----:R-:W-:Y:S02]  /*28000*/  IMAD.U32 R13, RZ, RZ, UR44 ;  /* 0x0000002cff0d7e24 */ /* 0x001fe4000f8e00ff */
[----:B------:R-:W-:Y:S01]  /*28010*/  IMAD.U32 R21, RZ, RZ, UR43 ;  /* 0x0000002bff157e24 */ /* 0x000fe2000f8e00ff */
[----:B------:R0:W-:Y:S01]  /*28020*/  @!P1 STG.E.U8 desc[UR50][R14.64+0x129], R47 ;  /* 0x0001292f0e009986 */ /* 0x0001e2000c101132 */
[----:B------:R-:W-:Y:S01]  /*28030*/  ISETP.LT.OR P1, PT, R0, 0x132, !P2 ;  /* 0x000001320000780c */ /* 0x000fe20005721670 */
[----:B------:R-:W-:Y:S01]  /*28040*/  IMAD.U32 R23, RZ, RZ, UR44 ;  /* 0x0000002cff177e24 */ /* 0x000fe2000f8e00ff */
[----:B------:R-:W-:-:S04]  /*28050*/  @!P3 IADD3 R12, P4, P5, R13, UR46, R2 ;  /* 0x0000002e0d0cbc10 */ /* 0x000fc8000fd9e002 */
[----:B------:R-:W-:Y:S09]  /*28060*/  @P0 BRA `(.L_x_1364) ;  /* 0x00000000000c0947 */ /* 0x000ff20003800000 */
[----:B------:R-:W5:Y:S02]  /*28070*/  LDG.E.U8 R16, desc[UR50][R6.64+0x130] ;  /* 0x0001303206107981 */ /* 0x000f64000c1e1100 */
[----:B-----5:R-:W-:-:S05]  /*28080*/  PRMT R5, R16, 0x8880, RZ ;  /* 0x0000888010057816 */ /* 0x020fca00000000ff */
[----:B------:R-:W-:-:S07]  /*28090*/  IMAD R4, R5, R18, RZ ;  /* 0x0000001205047224 */ /* 0x000fce00078e02ff */
.L_x_1364:
[----:B------:R-:W-:Y:S05]  /*280a0*/  BSYNC B1 ;  /* 0x0000000000017941 */ /* 0x000fea0003800000 */
.L_x_1363:
[----:B------:R-:W-:Y:S01]  /*280b0*/  @!P0 IMAD R5, R48, R17, R4 ;  /* 0x0000001130058224 */ /* 0x000fe200078e0204 */
[--C-:B------:R-:W-:Y:S01]  /*280c0*/  @!P3 IADD3.X R13, R21, UR45, R3.reuse, P4, P5 ;  /* 0x0000002d150dbc10 */ /* 0x100fe2000a7ea403 */
[----:B0-----:R-:W-:Y:S01]  /*280d0*/  IMAD.U32 R15, RZ, RZ, UR43 ;  /* 0x0000002bff0f7e24 */ /* 0x001fe2000f8e00ff */
        /* <DEDUP_REMOVED lines=8> */
[----:B------:R-:W5:Y:S02]  /*28160*/  LDG.E.U8 R16, desc[UR50][R6.64+0x131] ;  /* 0x0001313206107981 */ /* 0x000f64000c1e1100 */
[----:B-----5:R-:W-:-:S05]  /*28170*/  PRMT R5, R16, 0x8880, RZ ;  /* 0x0000888010057816 */ /* 0x020fca00000000ff */
[----:B------:R-:W-:-:S07]  /*28180*/  IMAD R4, R5, R18, RZ ;  /* 0x0000001205047224 */ /* 0x000fce00078e02ff */
.L_x_1366:
[----:B------:R-:W-:Y:S05]  /*28190*/  BSYNC B1 ;  /* 0x0000000000017941 */ /* 0x000fea0003800000 */
.L_x_1365:
[----:B------:R-:W-:Y:S01]  /*281a0*/  @!P0 IMAD R49, R49, R17, R4 ;  /* 0x0000001131318224 */ /* 0x000fe200078e0204 */
[----:B------:R-:W-:Y:S04]  /*281b0*/  BSSY B1, `(.L_x_1367) ;  /* 0x0000006000017945 */ /* 0x000fe80003800000 */
[----:B------:R0:W-:Y:S01]  /*281c0*/  @!P0 STG.E.U8 desc[UR50][R10.64+0x131], R49 ;  /* 0x000131310a008986 */ /* 0x0001e2000c101132 */
[----:B------:R-:W-:Y:S05]  /*281d0*/  @P3 BRA `(.L_x_1368) ;  /* 0x00000000000c3947 */ /* 0x000fea0003800000 */
[----:B------:R-:W5:Y:S02]  /*281e0*/  LDG.E.U8 R16, desc[UR50][R8.64+0x130] ;  /* 0x0001303208107981 */ /* 0x000f64000c1e1100 */
[----:B-----5:R-:W-:-:S05]  /*281f0*/  PRMT R5, R16, 0x8880, RZ ;  /* 0x0000888010057816 */ /* 0x020fca00000000ff */
[----:B------:R-:W-:-:S07]  /*28200*/  IMAD R4, R5, R18, RZ ;  /* 0x0000001205047224 */ /* 0x000fce00078e02ff */
.L_x_1368:
[----:B------:R-:W-:Y:S05]  /*28210*/  BSYNC B1 ;  /* 0x0000000000017941 */ /* 0x000fea0003800000 */
.L_x_1367:
[----:B------:R-:W-:Y:S01]  /*28220*/  @!P3 IMAD R5, R50, R17, R4 ;  /* 0x000000113205b224 */ /* 0x000fe200078e0204 */
[----:B------:R-:W-:Y:S04]  /*28230*/  BSSY B1, `(.L_x_1369) ;  /* 0x0000006000017945 */ /* 0x000fe80003800000 */
[----:B------:R0:W-:Y:S01]  /*28240*/  @!P3 STG.E.U8 desc[UR50][R12.64+0x130], R5 ;  /* 0x000130050c00b986 */ /* 0x0001e2000c101132 */
[----:B------:R-:W-:Y:S05]  /*28250*/  @P1 BRA `(.L_x_1370) ;  /* 0x00000000000c1947 */ /* 0x000fea0003800000 */
[----:B------:R-:W0:Y:S02]  /*28260*/  LDG.E.U8 R16, desc[UR50][R8.64+0x131] ;  /* 0x0001313208107981 */ /* 0x000e24000c1e1100 */
[----:B0-----:R-:W-:-:S05]  /*28270*/  PRMT R5, R16, 0x8880, RZ ;  /* 0x0000888010057816 */ /* 0x001fca00000000ff */
[----:B------:R-:W-:-:S07]  /*28280*/  IMAD R4, R5, R18, RZ ;  /* 0x0000001205047224 */ /* 0x000fce00078e02ff */
.L_x_1370:
[----:B------:R-:W-:Y:S05]  /*28290*/  BSYNC B1 ;  /* 0x0000000000017941 */ /* 0x000fea0003800000 */
.L_x_1369:
[----:B------:R-:W-:Y:S01]  /*282a0*/  @!P1 IMAD R51, R51, R17, R4 ;  /* 0x0000001133339224 */ /* 0x000fe200078e0204 */
[----:B------:R-:W-:Y:S04]  /*282b0*/  BSSY B1, `(.L_x_1371) ;  /* 0x0000006000017945 */ /* 0x000fe80003800000 */
[----:B------:R0:W-:Y:S01]  /*282c0*/  @!P1 STG.E.U8 desc[UR50][R14.64+0x131], R51 ;  /* 0x000131330e009986 */ /* 0x0001e2000c101132 */
[----:B------:R-:W-:Y:S05]  /*282d0*/  @P5 BRA `(.L_x_1372) ;  /* 0x00000000000c5947 */ /* 0x000fea0003800000 */
[----:B------:R-:W0:Y:S02]  /*282e0*/  LDG.E.U8 R16, desc[UR50][R6.64+0x138] ;  /* 0x0001383206107981 */ /* 0x000e24000c1e1100 */
[----:B0-----:R-:W-:-:S05]  /*282f0*/  PRMT R5, R16, 0x8880, RZ ;  /* 0x0000888010057816 */ /* 0x001fca00000000ff */
[----:B------:R-:W-:-:S07]  /*28300*/  IMAD R4, R5, R18, RZ ;  /* 0x0000001205047224 */ /* 0x000fce00078e02ff */
.L_x_1372:
[----:B------:R-:W-:Y:S05]  /*28310*/  BSYNC B1 ;  /* 0x0000000000017941 */ /* 0x000fea0003800000 */
.L_x_1371:
[----:B------:R-:W-:Y:S01]  /*28320*/  ISETP.LT.OR P0, PT, R0, 0x13a, !P6 ;  /* 0x0000013a0000780c */ /* 0x000fe20007701670 */
[----:B0-----:R-:W-:Y:S01]  /*28330*/  @!P5 IMAD R5, R52, R17, R4 ;  /* 0x000000113405d224 */ /* 0x001fe200078e0204 */
[----:B------:R-:W-:Y:S01]  /*28340*/  BSSY B1, `(.L_x_1373) ;  /* 0x000000a000017945 */ /* 0x000fe20003800000 */
[----:B------:R-:W-:Y:S02]  /*28350*/  IMAD.U32 R13, RZ, RZ, UR44 ;  /* 0x0000002cff0d7e24 */ /* 0x000fe4000f8e00ff */
[----:B------:R-:W-:Y:S01]  /*28360*/  IMAD.U32 R15, RZ, RZ, UR43 ;  /* 0x0000002bff0f7e24 */ /* 0x000fe2000f8e00ff */
[----:B------:R0:W-:Y:S01]  /*28370*/  @!P5 STG.E.U8 desc[UR50][R10.64+0x138], R5 ;  /* 0x000138050a00d986 */ /* 0x0001e2000c101132 */
[----:B------:R-:W-:Y:S02]  /*28380*/  ISETP.LT.OR P5, PT, R0, 0x13a, !P2 ;  /* 0x0000013a0000780c */ /* 0x000fe400057a1670 */
[----:B------:R-:W-:-:S04]  /*28390*/  @!P4 IADD3 R12, P1, P3, R13, UR46, R2 ;  /* 0x0000002e0d0ccc10 */ /* 0x000fc8000fb3e002 */
[----:B------:R-:W-:Y:S09]  /*283a0*/  @P0 BRA `(.L_x_1374) ;  /* 0x00000000000c0947 */ /* 0x000ff20003800000 */
[----:B------:R-:W0:Y:S02]  /*283b0*/  LDG.E.U8 R16, desc[UR50][R6.64+0x139] ;  /* 0x0001393206107981 */ /* 0x000e24000c1e1100 */
[----:B0-----:R-:W-:-:S05]  /*283c0*/  PRMT R5, R16, 0x8880, RZ ;  /* 0x0000888010057816 */ /* 0x001fca00000000ff */
[----:B------:R-:W-:-:S07]  /*283d0*/  IMAD R4, R5, R18, RZ ;  /* 0x0000001205047224 */ /* 0x000fce00078e02ff */
.L_x_1374:
[----:B------:R-:W-:Y:S05]  /*283e0*/  BSYNC B1 ;  /* 0x0000000000017941 */ /* 0x000fea0003800000 */
.L_x_1373:
        /* <DEDUP_REMOVED lines=9> */
.L_x_1376:
[----:B------:R-:W-:Y:S05]  /*28480*/  BSYNC B1 ;  /* 0x0000000000017941 */ /* 0x000fea0003800000 */
.L_x_1375:
        /* <DEDUP_REMOVED lines=14> */
.L_x_1378:
[----:B------:R-:W-:Y:S05]  /*28570*/  BSYNC B1 ;  /* 0x0000000000017941 */ /* 0x000fea0003800000 */
.L_x_1377:
[----:B------:R-:W-:Y:S01]  /*28580*/  @!P5 IMAD R55, R55, R17, R4 ;  /* 0x000000113737d224 */ /* 0x000fe200078e0204 */
[----:B------:R-:W-:Y:S04]  /*28590*/  BSSY B1, `(.L_x_1379) ;  /* 0x0000006000017945 */ /* 0x000fe80003800000 */
[----:B------:R0:W-:Y:S01]  /*285a0*/  @!P5 STG.E.U8 desc[UR50][R14.64+0x139], R55 ;  /* 0x000139370e00d986 */ /* 0x0001e2000c101132 */
[----:B------:R-:W-:Y:S05]  /*285b0*/  @P4 BRA `(.L_x_1380) ;  /* 0x00000000000c4947 */ /* 0x000fea0003800000 */
[----:B------:R-:W0:Y:S02]  /*285c0*/  LDG.E.U8 R16, desc[UR50][R6.64+0x140] ;  /* 0x0001403206107981 */ /* 0x000e24000c1e1100 */
[----:B0-----:R-:W-:-:S05]  /*285d0*/  PRMT R5, R16, 0x8880, RZ ;  /* 0x0000888010057816 */ /* 0x001fca00000000ff */
[----:B------:R-:W-:-:S07]  /*285e0*/  IMAD R4, R5, R18, RZ ;  /* 0x0000001205047224 */ /* 0x000fce00078e02ff */
.L_x_1380:
[----:B------:R-:W-:Y:S05]  /*285f0*/  BSYNC B1 ;  /* 0x0000000000017941 */ /* 0x000fea0003800000 */
.L_x_1379:
        /* <DEDUP_REMOVED lines=8> */
.L_x_1382:
[----:B------:R-:W-:Y:S05]  /*28680*/  BSYNC B1 ;  /* 0x0000000000017941 */ /* 0x000fea0003800000 */
.L_x_1381:
        /* <DEDUP_REMOVED lines=14> */
.L_x_1384:
[----:B------:R-:W-:Y:S05]  /*28770*/  BSYNC B1 ;  /* 0x0000000000017941 */ /* 0x000fea0003800000 */
.L_x_1383:
        /* <DEDUP_REMOVED lines=8> */
.L_x_1386:
[----:B------:R-:W-:Y:S05]  /*28800*/  BSYNC B1 ;  /* 0x0000000000017941 */ /* 0x000fea0003800000 */
.L_x_1385:
        /* <DEDUP_REMOVED lines=13> */
.L_x_1388:
[----:B------:R-:W-:Y:S05]  /*288e0*/  BSYNC B1 ;  /* 0x0000000000017941 */ /* 0x000fea0003800000 */
.L_x_1387:
        /* <DEDUP_REMOVED lines=14> */
.L_x_1390:
[----:B------:R-:W-:Y:S05]  /*289d0*/  BSYNC B1 ;  /* 0x0000000000017941 */ /* 0x000fea0003800000 */
.L_x_1389:
[----:B------:R-:W-:Y:S01]  /*289e0*/  @!P0 IMAD R61, R61, R17, R4 ;  /* 0x000000113d3d8224 */ /* 0x000fe200078e0204 */
[----:B------:R-:W-:Y:S04]  /*289f0*/  BSSY B1, `(.L_x_1391) ;  /* 0x0000006000017945 */ /* 0x000fe80003800000 */
[----:B------:R0:W-:Y:S01]  /*28a00*/  @!P0 STG.E.U8 desc[UR50][R10.64+0x149], R61 ;  /* 0x0001493d0a008986 */ /* 0x0001e2000c101132 */
[----:B------:R-:W-:Y:S05]  /*28a10*/  @P3 BRA `(.L_x_1392) ;  /* 0x00000000000c3947 */ /* 0x000fea0003800000 */
[----:B------:R-:W5:Y:S02]  /*28a20*/  LDG.E.U8 R16, desc[UR50][R8.64+0x148] ;  /* 0x0001483208107981 */ /* 0x000f64000c1e1100 */
[----:B-----5:R-:W-:-:S05]  /*28a30*/  PRMT R5, R16, 0x8880, RZ ;  /* 0x0000888010057816 */ /* 0x020fca00000000ff */
[----:B------:R-:W-:-:S07]  /*28a40*/  IMAD R4, R5, R18, RZ ;  /* 0x0000001205047224 */ /* 0x000fce00078e02ff */
.L_x_1392:
[----:B------:R-:W-:Y:S05]  /*28a50*/  BSYNC B1 ;  /* 0x0000000000017941 */ /* 0x000fea0003800000 */
.L_x_1391:
[----:B------:R-:W-:Y:S01]  /*28a60*/  @!P3 IMAD R5, R62, R17, R4 ;  /* 0x000000113e05b224 */ /* 0x000fe200078e0204 */
[----:B------:R-:W-:Y:S04]  /*28a70*/  BSSY B1, `(.L_x_1393) ;  /* 0x0000006000017945 */ /* 0x000fe80003800000 */
[----:B------:R0:W-:Y:S01]  /*28a80*/  @!P3 STG.E.U8 desc[UR50][R12.64+0x148], R5 ;  /* 0x000148050c00b986 */ /* 0x0001e2000c101132 */
[----:B------:R-:W-:Y:S05]  /*28a90*/  @P1 BRA `(.L_x_1394) ;  /* 0x00000000000c1947 */ /* 0x000fea0003800000 */
[----:B------:R-:W0:Y:S02]  /*28aa0*/  LDG.E.U8 R16, desc[UR50][R8.64+0x149] ;  /* 0x0001493208107981 */ /* 0x000e24000c1e1100 */
[----:B0-----:R-:W-:-:S05]  /*28ab0*/  PRMT R5, R16, 0x8880, RZ ;  /* 0x0000888010057816 */ /* 0x001fca00000000ff */
[----:B------:R-:W-:-:S07]  /*28ac0*/  IMAD R4, R5, R18, RZ ;  /* 0x0000001205047224 */ /* 0x000fce00078e02ff */
.L_x_1394:
[----:B------:R-:W-:Y:S05]  /*28ad0*/  BSYNC B1 ;  /* 0x0000000000017941 */ /* 0x000fea0003800000 */
.L_x_1393:
[----:B------:R-:W-:Y:S01]  /*28ae0*/  @!P1 IMAD R63, R63, R17, R4 ;  /* 0x000000113f3f9224 */ /* 0x000fe200078e0204 */
[----:B------:R-:W-:Y:S04]  /*28af0*/  BSSY B1, `(.L_x_1395) ;  /* 0x0000006000017945 */ /* 0x000fe80003800000 */
[----:B------:R0:W-:Y:S01]  /*28b00*/  @!P1 STG.E.U8 desc[UR50][R14.64+0x149], R63 ;  /* 0x0001493f0e009986 */ /* 0x0001e2000c101132 */
[----:B------:R-:W-:Y:S05]  /*28b10*/  @P5 BRA `(.L_x_1396) ;  /* 0x00000000000c5947 */ /* 0x000fea0003800000 */
[----:B------:R-:W0:Y:S02]  /*28b20*/  LDG.E.U8 R16, desc[UR50][R6.64+0x150] ;  /* 0x0001503206107981 */ /* 0x000e24000c1e1100 */
[----:B0-----:R-:W-:-:S05]  /*28b30*/  PRMT R5, R16, 0x8880, RZ ;  /* 0x0000888010057816 */ /* 0x001fca00000000ff */
[----:B------:R-:W-:-:S07]  /*28b40*/  IMAD R4, R5, R18, RZ ;  /* 0x0000001205047224 */ /* 0x000fce00078e02ff */
.L_x_1396:
[----:B------:R-:W-:Y:S05]  /*28b50*/  BSYNC B1 ;  /* 0x0000000000017941 */ /* 0x000fea0003800000 */
.L_x_1395:
        /* <DEDUP_REMOVED lines=12> */
.L_x_1398:
[----:B------:R-:W-:Y:S05]  /*28c20*/  BSYNC B1 ;  /* 0x0000000000017941 */ /* 0x000fea0003800000 */
.L_x_1397:
        /* <DEDUP_REMOVED lines=9> */
.L_x_1400:
[----:B------:R-:W-:Y:S05]  /*28cc0*/  BSYNC B1 ;  /* 0x0000000000017941 */ /* 0x000fea0003800000 */
.L_x_1399:
        /* <DEDUP_REMOVED lines=14> */
.L_x_1402:
[----:B------:R-:W-:Y:S05]  /*28db0*/  BSYNC B1 ;  /* 0x0000000000017941 */ /* 0x000fea0003800000 */
.L_x_1401:
[----:B------:R-:W-:Y:S01]  /*28dc0*/  @!P5 IMAD R67, R67, R17, R4 ;  /* 0x000000114343d224 */ /* 0x000fe200078e0204 */
[----:B------:R-:W-:Y:S04]  /*28dd0*/  BSSY B1, `(.L_x_1403) ;  /* 0x0000006000017945 */ /* 0x000fe80003800000 */
[----:B------:R0:W-:Y:S01]  /*28de0*/  @!P5 STG.E.U8 desc[UR50][R14.64+0x151], R67 ;  /* 0x000151430e00d986 */ /* 0x0001e2000c101132 */
[----:B------:R-:W-:Y:S05]  /*28df0*/  @P4 BRA `(.L_x_1404) ;  /* 0x00000000000c4947 */ /* 0x000fea0003800000 */
[----:B------:R-:W0:Y:S02]  /*28e00*/  LDG.E.U8 R16, desc[UR50][R6.64+0x158] ;  /* 0x0001583206107981 */ /* 0x000e24000c1e1100 */
[----:B0-----:R-:W-:-:S05]  /*28e10*/  PRMT R5, R16, 0x8880, RZ ;  /* 0x0000888010057816 */ /* 0x001fca00000000ff */
[----:B------:R-:W-:-:S07]  /*28e20*/  IMAD R4, R5, R18, RZ ;  /* 0x0000001205047224 */ /* 0x000fce00078e02ff */
.L_x_1404:
[----:B------:R-:W-:Y:S05]  /*28e30*/  BSYNC B1 ;  /* 0x0000000000017941 */ /* 0x000fea0003800000 */
.L_x_1403:
        /* <DEDUP_REMOVED lines=8> */
.L_x_1406:
[----:B------:R-:W-:Y:S05]  /*28ec0*/  BSYNC B1 ;  /* 0x0000000000017941 */ /* 0x000fea0003800000 */
.L_x_1405:
        /* <DEDUP_REMOVED lines=14> */
.L_x_1408:
[----:B------:R-:W-:Y:S05]  /*28fb0*/  BSYNC B1 ;  /* 0x0000000000017941 */ /* 0x000fea0003800000 */
.L_x_1407:
        /* <DEDUP_REMOVED lines=8> */
.L_x_1410:
[----:B------:R-:W-:Y:S05]  /*29040*/  BSYNC B1 ;  /* 0x0000000000017941 */ /* 0x000fea0003800000 */
.L_x_1409:
        /* <DEDUP_REMOVED lines=13> */
.L_x_1412:
[----:B------:R-:W-:Y:S05]  /*29120*/  BSYNC B1 ;  /* 0x0000000000017941 */ /* 0x000fea0003800000 */
.L_x_1411:
        /* <DEDUP_REMOVED lines=14> */
.L_x_1414:
[----:B------:R-:W-:Y:S05]  /*29210*/  BSYNC B1 ;  /* 0x0000000000017941 */ /* 0x000fea0003800000 */
.L_x_1413:
[----:B------:R-:W-:Y:S01]  /*29220*/  @!P0 IMAD R73, R73, R17, R4 ;  /* 0x0000001149498224 */ /* 0x000fe200078e0204 */
[----:B------:R-:W-:Y:S04]  /*29230*/  BSSY B1, `(.L_x_1415) ;  /* 0x0000006000017945 */ /* 0x000fe80003800000 */
[----:B------:R0:W-:Y:S01]  /*29240*/  @!P0 STG.E.U8 desc[UR50][R10.64+0x161], R73 ;  /* 0x000161490a008986 */ /* 0x0001e2000c101132 */
[----:B------:R-:W-:Y:S05]  /*29250*/  @P3 BRA `(.L_x_1416) ;  /* 0x00000000000c3947 */ /* 0x000fea0003800000 */
[----:B------:R-:W5:Y:S02]  /*29260*/  LDG.E.U8 R16, desc[UR50][R8.64+0x160] ;  /* 0x0001603208107981 */ /* 0x000f64000c1e1100 */
[----:B-----5:R-:W-:-:S05]  /*29270*/  PRMT R5, R16, 0x8880, RZ ;  /* 0x0000888010057816 */ /* 0x020fca00000000ff */
[----:B------:R-:W-:-:S07]  /*29280*/  IMAD R4, R5, R18, RZ ;  /* 0x0000001205047224 */ /* 0x000fce00078e02ff */
.L_x_1416:
[----:B------:R-:W-:Y:S05]  /*29290*/  BSYNC B1 ;  /* 0x0000000000017941 */ /* 0x000fea0003800000 */
.L_x_1415:
[----:B------:R-:W-:Y:S01]  /*292a0*/  @!P3 IMAD R5, R74, R17, R4 ;  /* 0x000000114a05b224 */ /* 0x000fe200078e0204 */
[----:B------:R-:W-:Y:S04]  /*292b0*/  BSSY B1, `(.L_x_1417) ;  /* 0x0000006000017945 */ /* 0x000fe80003800000 */
[----:B------:R0:W-:Y:S01]  /*292c0*/  @!P3 STG.E.U8 desc[UR50][R12.64+0x160], R5 ;  /* 0x000160050c00b986 */ /* 0x0001e2000c101132 */
[----:B------:R-:W-:Y:S05]  /*292d0*/  @P1 BRA `(.L_x_1418) ;  /* 0x00000000000c1947 */ /* 0x000fea0003800000 */
[----:B------:R-:W0:Y:S02]  /*292e0*/  LDG.E.U8 R16, desc[UR50][R8.64+0x161] ;  /* 0x0001613208107981 */ /* 0x000e24000c1e1100 */
[----:B0-----:R-:W-:-:S05]  /*292f0*/  PRMT R5, R16, 0x8880, RZ ;  /* 0x0000888010057816 */ /* 0x001fca00000000ff */
[----:B------:R-:W-:-:S07]  /*29300*/  IMAD R4, R5, R18, RZ ;  /* 0x0000001205047224 */ /* 0x000fce00078e02ff */
.L_x_1418:
[----:B------:R-:W-:Y:S05]  /*29310*/  BSYNC B1 ;  /* 0x0000000000017941 */ /* 0x000fea0003800000 */
.L_x_1417:
[----:B------:R-:W-:Y:S01]  /*29320*/  @!P1 IMAD R75, R75, R17, R4 ;  /* 0x000000114b4b9224 */ /* 0x000fe200078e0204 */
[----:B------:R-:W-:Y:S04]  /*29330*/  BSSY B1, `(.L_x_1419) ;  /* 0x0000006000017945 */ /* 0x000fe80003800000 */
[----:B------:R0:W-:Y:S01]  /*29340*/  @!P1 STG.E.U8 desc[UR50][R14.64+0x161], R75 ;  /* 0x0001614b0e009986 */ /* 0x0001e2000c101132 */
[----:B------:R-:W-:Y:S05]  /*29350*/  @P5 BRA `(.L_x_1420) ;  /* 0x00000000000c5947 */ /* 0x000fea0003800000 */
[----:B------:R-:W0:Y:S02]  /*29360*/  LDG.E.U8 R16, desc[UR50][R6.64+0x168] ;  /* 0x0001683206107981 */ /* 0x000e24000c1e1100 */
[----:B0-----:R-:W-:-:S05]  /*29370*/  PRMT R5, R16, 0x8880, RZ ;  /* 0x0000888010057816 */ /* 0x001fca00000000ff */
[----:B------:R-:W-:-:S07]  /*29380*/  IMAD R4, R5, R18, RZ ;  /* 0x0000001205047224 */ /* 0x000fce00078e02ff */
.L_x_1420:
[----:B------:R-:W-:Y:S05]  /*29390*/  BSYNC B1 ;  /* 0x0000000000017941 */ /* 0x000fea0003800000 */
.L_x_1419:
        /* <DEDUP_REMOVED lines=12> */
.L_x_1422:
[----:B------:R-:W-:Y:S05]  /*29460*/  BSYNC B1 ;  /* 0x0000000000017941 */ /* 0x000fea0003800000 */
.L_x_1421:
        /* <DEDUP_REMOVED lines=9> */
.L_x_1424:
[----:B------:R-:W-:Y:S05]  /*29500*/  BSYNC B1 ;  /* 0x0000000000017941 */ /* 0x000fea0003800000 */
.L_x_1423:
        /* <DEDUP_REMOVED lines=14> */
.L_x_1426:
[----:B------:R-:W-:Y:S05]  /*295f0*/  BSYNC B1 ;  /* 0x0000000000017941 */ /* 0x000fea0003800000 */
.L_x_1425:
[----:B------:R-:W-:Y:S01]  /*29600*/  @!P5 IMAD R79, R79, R17, R4 ;  /* 0x000000114f4fd224 */ /* 0x000fe200078e0204 */
[----:B------:R-:W-:Y:S04]  /*29610*/  BSSY B1, `(.L_x_1427) ;  /* 0x0000006000017945 */ /* 0x000fe80003800000 */
[----:B------:R0:W-:Y:S01]  /*29620*/  @!P5 STG.E.U8 desc[UR50][R14.64+0x169], R79 ;  /* 0x0001694f0e00d986 */ /* 0x0001e2000c101132 */
[----:B------:R-:W-:Y:S05]  /*29630*/  @P4 BRA `(.L_x_1428) ;  /* 0x00000000000c4947 */ /* 0x000fea0003800000 */
[----:B------:R-:W0:Y:S02]  /*29640*/  LDG.E.U8 R16, desc[UR50][R6.64+0x170] ;  /* 0x0001703206107981 */ /* 0x000e24000c1e1100 */
[----:B0-----:R-:W-:-:S05]  /*29650*/  PRMT R5, R16, 0x8880, RZ ;  /* 0x0000888010057816 */ /* 0x001fca00000000ff */
[----:B------:R-:W-:-:S07]  /*29660*/  IMAD R4, R5, R18, RZ ;  /* 0x0000001205047224 */ /* 0x000fce00078e02ff */
.L_x_1428:
[----:B------:R-:W-:Y:S05]  /*29670*/  BSYNC B1 ;  /* 0x0000000000017941 */ /* 0x000fea0003800000 */
.L_x_1427:
        /* <DEDUP_REMOVED lines=8> */
.L_x_1430:
[----:B------:R-:W-:Y:S05]  /*29700*/  BSYNC B1 ;  /* 0x0000000000017941 */ /* 0x000fea0003800000 */
.L_x_1429:
        /* <DEDUP_REMOVED lines=14> */
.L_x_1432:
[----:B------:R-:W-:Y:S05]  /*297f0*/  BSYNC B1 ;  /* 0x0000000000017941 */ /* 0x000fea0003800000 */
.L_x_1431:
        /* <DEDUP_REMOVED lines=8> */
.L_x_1434:
[----:B------:R-:W-:Y:S05]  /*29880*/  BSYNC B1 ;  /* 0x0000000000017941 */ /* 0x000fea0003800000 */
.L_x_1433:
        /* <DEDUP_REMOVED lines=13> */
.L_x_1436:
[----:B------:R-:W-:Y:S05]  /*29960*/  BSYNC B1 ;  /* 0x0000000000017941 */ /* 0x000fea0003800000 */
.L_x_1435:
        /* <DEDUP_REMOVED lines=14> */
.L_x_1438:
[----:B------:R-:W-:Y:S05]  /*29a50*/  BSYNC B1 ;  /* 0x0000000000017941 */ /* 0x000fea0003800000 */
.L_x_1437:
[----:B------:R-:W-:Y:S01]  /*29a60*/  @!P0 IMAD R85, R85, R17, R4 ;  /* 0x0000001155558224 */ /* 0x000fe200078e0204 */
[----:B------:R-:W-:Y:S04]  /*29a70*/  BSSY B1, `(.L_x_1439) ;  /* 0x0000006000017945 */ /* 0x000fe80003800000 */
[----:B------:R0:W-:Y:S01]  /*29a80*/  @!P0 STG.E.U8 desc[UR50][R10.64+0x179], R85 ;  /* 0x000179550a008986 */ /* 0x0001e2000c101132 */
[----:B------:R-:W-:Y:S05]  /*29a90*/  @P3 BRA `(.L_x_1440) ;  /* 0x00000000000c3947 */ /* 0x000fea0003800000 */
[----:B------:R-:W5:Y:S02]  /*29aa0*/  LDG.E.U8 R16, desc[UR50][R8.64+0x178] ;  /* 0x0001783208107981 */ /* 0x000f64000c1e1100 */
[----:B-----5:R-:W-:-:S05]  /*29ab0*/  PRMT R5, R16, 0x8880, RZ ;  /* 0x0000888010057816 */ /* 0x020fca00000000ff */
[----:B------:R-:W-:-:S07]  /*29ac0*/  IMAD R4, R5, R18, RZ ;  /* 0x0000001205047224 */ /* 0x000fce00078e02ff */
.L_x_1440:
[----:B------:R-:W-:Y:S05]  /*29ad0*/  BSYNC B1 ;  /* 0x0000000000017941 */ /* 0x000fea0003800000 */
.L_x_1439:
[----:B------:R-:W-:Y:S01]  /*29ae0*/  @!P3 IMAD R5, R86, R17, R4 ;  /* 0x000000115605b224 */ /* 0x000fe200078e0204 */
[----:B------:R-:W-:Y:S04]  /*29af0*/  BSSY B1, `(.L_x_1441) ;  /* 0x0000006000017945 */ /* 0x000fe80003800000 */
[----:B------:R0:W-:Y:S01]  /*29b00*/  @!P3 STG.E.U8 desc[UR50][R12.64+0x178], R5 ;  /* 0x000178050c00b986 */ /* 0x0001e2000c101132 */
[----:B------:R-:W-:Y:S05]  /*29b10*/  @P1 BRA `(.L_x_1442) ;  /* 0x00000000000c1947 */ /* 0x000fea0003800000 */
[----:B------:R-:W0:Y:S02]  /*29b20*/  LDG.E.U8 R16, desc[UR50][R8.64+0x179] ;  /* 0x0001793208107981 */ /* 0x000e24000c1e1100 */
[----:B0-----:R-:W-:-:S05]  /*29b30*/  PRMT R5, R16, 0x8880, RZ ;  /* 0x0000888010057816 */ /* 0x001fca00000000ff */
[----:B------:R-:W-:-:S07]  /*29b40*/  IMAD R4, R5, R18, RZ ;  /* 0x0000001205047224 */ /* 0x000fce00078e02ff */
.L_x_1442:
[----:B------:R-:W-:Y:S05]  /*29b50*/  BSYNC B1 ;  /* 0x0000000000017941 */ /* 0x000fea0003800000 */
.L_x_1441:
[----:B------:R-:W-:Y:S01]  /*29b60*/  @!P1 IMAD R87, R87, R17, R4 ;  /* 0x0000001157579224 */ /* 0x000fe200078e0204 */
[----:B------:R-:W-:Y:S04]  /*29b70*/  BSSY B1, `(.L_x_1443) ;  /* 0x0000006000017945 */ /* 0x000fe80003800000 */
[----:B------:R0:W-:Y:S01]  /*29b80*/  @!P1 STG.E.U8 desc[UR50][R14.64+0x179], R87 ;  /* 0x000179570e009986 */ /* 0x0001e2000c101132 */
[----:B------:R-:W-:Y:S05]  /*29b90*/  @P5 BRA `(.L_x_1444) ;  /* 0x00000000000c5947 */ /* 0x000fea0003800000 */
[----:B------:R-:W0:Y:S02]  /*29ba0*/  LDG.E.U8 R16, desc[UR50][R6.64+0x180] ;  /* 0x0001803206107981 */ /* 0x000e24000c1e1100 */
[----:B0-----:R-:W-:-:S05]  /*29bb0*/  PRMT R5, R16, 0x8880, RZ ;  /* 0x0000888010057816 */ /* 0x001fca00000000ff */
[----:B------:R-:W-:-:S07]  /*29bc0*/  IMAD R4, R5, R18, RZ ;  /* 0x0000001205047224 */ /* 0x000fce00078e02ff */
.L_x_1444:
[----:B------:R-:W-:Y:S05]  /*29bd0*/  BSYNC B1 ;  /* 0x0000000000017941 */ /* 0x000fea0003800000 */
.L_x_1443:
        /* <DEDUP_REMOVED lines=12> */
.L_x_1446:
[----:B------:R-:W-:Y:S05]  /*29ca0*/  BSYNC B1 ;  /* 0x0000000000017941 */ /* 0x000fea0003800000 */
.L_x_1445:
        /* <DEDUP_REMOVED lines=9> */
.L_x_1448:
[----:B------:R-:W-:Y:S05]  /*29d40*/  BSYNC B1 ;  /* 0x0000000000017941 */ /* 0x000fea0003800000 */
.L_x_1447:
        /* <DEDUP_REMOVED lines=14> */
.L_x_1450:
[----:B------:R-:W-:Y:S05]  /*29e30*/  BSYNC B1 ;  /* 0x0000000000017941 */ /* 0x000fea0003800000 */
.L_x_1449:
[----:B------:R-:W-:Y:S01]  /*29e40*/  @!P5 IMAD R91, R91, R17, R4 ;  /* 0x000000115b5bd224 */ /* 0x000fe200078e0204 */
[----:B------:R-:W-:Y:S04]  /*29e50*/  BSSY B1, `(.L_x_1451) ;  /* 0x0000006000017945 */ /* 0x000fe80003800000 */
[----:B------:R0:W-:Y:S01]  /*29e60*/  @!P5 STG.E.U8 desc[UR50][R14.64+0x181], R91 ;  /* 0x0001815b0e00d986 */ /* 0x0001e2000c101132 */
[----:B------:R-:W-:Y:S05]  /*29e70*/  @P4 BRA `(.L_x_1452) ;  /* 0x00000000000c4947 */ /* 0x000fea0003800000 */
[----:B------:R-:W0:Y:S02]  /*29e80*/  LDG.E.U8 R16, desc[UR50][R6.64+0x188] ;  /* 0x0001883206107981 */ /* 0x000e24000c1e1100 */
[----:B0-----:R-:W-:-:S05]  /*29e90*/  PRMT R5, R16, 0x8880, RZ ;  /* 0x0000888010057816 */ /* 0x001fca00000000ff */
[----:B------:R-:W-:-:S07]  /*29ea0*/  IMAD R4, R5, R18, RZ ;  /* 0x0000001205047224 */ /* 0x000fce00078e02ff */
.L_x_1452:
[----:B------:R-:W-:Y:S05]  /*29eb0*/  BSYNC B1 ;  /* 0x0000000000017941 */ /* 0x000fea0003800000 */
.L_x_1451:
        /* <DEDUP_REMOVED lines=8> */
.L_x_1454:
[----:B------:R-:W-:Y:S05]  /*29f40*/  BSYNC B1 ;  /* 0x0000000000017941 */ /* 0x000fea0003800000 */
.L_x_1453:
        /* <DEDUP_REMOVED lines=14> */
.L_x_1456:
[----:B------:R-:W-:Y:S05]  /*2a030*/  BSYNC B1 ;  /* 0x0000000000017941 */ /* 0x000fea0003800000 */
.L_x_1455:
        /* <DEDUP_REMOVED lines=8> */
.L_x_1458:
[----:B------:R-:W-:Y:S05]  /*2a0c0*/  BSYNC B1 ;  /* 0x0000000000017941 */ /* 0x000fea0003800000 */
.L_x_1457:
        /* <DEDUP_REMOVED lines=13> */
.L_x_1460:
[----:B------:R-:W-:Y:S05]  /*2a1a0*/  BSYNC B1 ;  /* 0x0000000000017941 */ /* 0x000fea0003800000 */
.L_x_1459:
        /* <DEDUP_REMOVED lines=14> */
.L_x_1462:
[----:B------:R-:W-:Y:S05]  /*2a290*/  BSYNC B1 ;  /* 0x0000000000017941 */ /* 0x000fea0003800000 */
.L_x_1461:
[----:B------:R-:W-:Y:S01]  /*2a2a0*/  @!P0 IMAD R97, R97, R17, R4 ;  /* 0x0000001161618224 */ /* 0x000fe200078e0204 */
[----:B------:R-:W-:Y:S04]  /*2a2b0*/  BSSY B1, `(.L_x_1463) ;  /* 0x0000006000017945 */ /* 0x000fe80003800000 */
[----:B------:R0:W-:Y:S01]  /*2a2c0*/  @!P0 STG.E.U8 desc[UR50][R10.64+0x191], R97 ;  /* 0x000191610a008986 */ /* 0x0001e2000c101132 */
[----:B------:R-:W-:Y:S05]  /*2a2d0*/  @P3 BRA `(.L_x_1464) ;  /* 0x00000000000c3947 */ /* 0x000fea0003800000 */
[----:B------:R-:W5:Y:S02]  /*2a2e0*/  LDG.E.U8 R16, desc[UR50][R8.64+0x190] ;  /* 0x0001903208107981 */ /* 0x000f64000c1e1100 */
[----:B-----5:R-:W-:-:S05]  /*2a2f0*/  PRMT R5, R16, 0x8880, RZ ;  /* 0x0000888010057816 */ /* 0x020fca00000000ff */
[----:B------:R-:W-:-:S07]  /*2a300*/  IMAD R4, R5, R18, RZ ;  /* 0x0000001205047224 */ /* 0x000fce00078e02ff */
.L_x_1464:
[----:B------:R-:W-:Y:S05]  /*2a310*/  BSYNC B1 ;  /* 0x0000000000017941 */ /* 0x000fea0003800000 */
.L_x_1463:
[----:B------:R-:W-:Y:S01]  /*2a320*/  @!P3 IMAD R5, R98, R17, R4 ;  /* 0x000000116205b224 */ /* 0x000fe200078e0204 */
[----:B------:R-:W-:Y:S04]  /*2a330*/  BSSY B1, `(.L_x_1465) ;  /* 0x0000006000017945 */ /* 0x000fe80003800000 */
[----:B------:R0:W-:Y:S01]  /*2a340*/  @!P3 STG.E.U8 desc[UR50][R12.64+0x190], R5 ;  /* 0x000190050c00b986 */ /* 0x0001e2000c101132 */
[----:B------:R-:W-:Y:S05]  /*2a350*/  @P1 BRA `(.L_x_1466) ;  /* 0x00000000000c1947 */ /* 0x000fea0003800000 */
[----:B------:R-:W0:Y:S02]  /*2a360*/  LDG.E.U8 R16, desc[UR50][R8.64+0x191] ;  /* 0x0001913208107981 */ /* 0x000e24000c1e1100 */
[----:B0-----:R-:W-:-:S05]  /*2a370*/  PRMT R5, R16, 0x8880, RZ ;  /* 0x0000888010057816 */ /* 0x001fca00000000ff */
[----:B------:R-:W-:-:S07]  /*2a380*/  IMAD R4, R5, R18, RZ ;  /* 0x0000001205047224 */ /* 0x000fce00078e02ff */
.L_x_1466:
[----:B------:R-:W-:Y:S05]  /*2a390*/  BSYNC B1 ;  /* 0x0000000000017941 */ /* 0x000fea0003800000 */
.L_x_1465:
[----:B------:R-:W-:Y:S01]  /*2a3a0*/  @!P1 IMAD R99, R99, R17, R4 ;  /* 0x0000001163639224 */ /* 0x000fe200078e0204 */
[----:B------:R-:W-:Y:S04]  /*2a3b0*/  BSSY B1, `(.L_x_1467) ;  /* 0x0000006000017945 */ /* 0x000fe80003800000 */
[----:B------:R0:W-:Y:S01]  /*2a3c0*/  @!P1 STG.E.U8 desc[UR50][R14.64+0x191], R99 ;  /* 0x000191630e009986 */ /* 0x0001e2000c101132 */
[----:B------:R-:W-:Y:S05]  /*2a3d0*/  @P5 BRA `(.L_x_1468) ;  /* 0x00000000000c5947 */ /* 0x000fea0003800000 */
[----:B------:R-:W0:Y:S02]  /*2a3e0*/  LDG.E.U8 R16, desc[UR50][R6.64+0x198] ;  /* 0x0001983206107981 */ /* 0x000e24000c1e1100 */
[----:B0-----:R-:W-:-:S05]  /*2a3f0*/  PRMT R5, R16, 0x8880, RZ ;  /* 0x0000888010057816 */ /* 0x001fca00000000ff */
[----:B------:R-:W-:-:S07]  /*2a400*/  IMAD R4, R5, R18, RZ ;  /* 0x0000001205047224 */ /* 0x000fce00078e02ff */
.L_x_1468:
[----:B------:R-:W-:Y:S05]  /*2a410*/  BSYNC B1 ;  /* 0x0000000000017941 */ /* 0x000fea0003800000 */
.L_x_1467:
        /* <DEDUP_REMOVED lines=12> */
.L_x_1470:
[----:B------:R-:W-:Y:S05]  /*2a4e0*/  BSYNC B1 ;  /* 0x0000000000017941 */ /* 0x000fea0003800000 */
.L_x_1469:
        /* <DEDUP_REMOVED lines=9> */
.L_x_1472:
[----:B------:R-:W-:Y:S05]  /*2a580*/  BSYNC B1 ;  /* 0x0000000000017941 */ /* 0x000fea0003800000 */
.L_x_1471:
        /* <DEDUP_REMOVED lines=14> */
.L_x_1474:
[----:B------:R-:W-:Y:S05]  /*2a670*/  BSYNC B1 ;  /* 0x0000000000017941 */ /* 0x000fea0003800000 */
.L_x_1473:
[----:B------:R-:W-:Y:S01]  /*2a680*/  @!P5 IMAD R103, R103, R17, R4 ;  /* 0x000000116767d224 */ /* 0x000fe200078e0204 */
[----:B------:R-:W-:Y:S04]  /*2a690*/  BSSY B1, `(.L_x_1475) ;  /* 0x0000006000017945 */ /* 0x000fe80003800000 */
[----:B------:R0:W-:Y:S01]  /*2a6a0*/  @!P5 STG.E.U8 desc[UR50][R14.64+0x199], R103 ;  /* 0x000199670e00d986 */ /* 0x0001e2000c101132 */
[----:B------:R-:W-:Y:S05]  /*2a6b0*/  @P4 BRA `(.L_x_1476) ;  /* 0x00000000000c4947 */ /* 0x000fea0003800000 */
[----:B------:R-:W0:Y:S02]  /*2a6c0*/  LDG.E.U8 R16, desc[UR50][R6.64+0x1a0] ;  /* 0x0001a03206107981 */ /* 0x000e24000c1e1100 */
[----:B0-----:R-:W-:-:S05]  /*2a6d0*/  PRMT R5, R16, 0x8880, RZ ;  /* 0x0000888010057816 */ /* 0x001fca00000000ff */
[----:B------:R-:W-:-:S07]  /*2a6e0*/  IMAD R4, R5, R18, RZ ;  /* 0x0000001205047224 */ /* 0x000fce00078e02ff */
.L_x_1476:
[----:B------:R-:W-:Y:S05]  /*2a6f0*/  BSYNC B1 ;  /* 0x0000000000017941 */ /* 0x000fea0003800000 */
.L_x_1475:
        /* <DEDUP_REMOVED lines=8> */
.L_x_1478:
[----:B------:R-:W-:Y:S05]  /*2a780*/  BSYNC B1 ;  /* 0x0000000000017941 */ /* 0x000fea0003800000 */
.L_x_1477:
        /* <DEDUP_REMOVED lines=14> */
.L_x_1480:
[----:B------:R-:W-:Y:S05]  /*2a870*/  BSYNC B1 ;  /* 0x0000000000017941 */ /* 0x000fea0003800000 */
.L_x_1479:
        /* <DEDUP_REMOVED lines=8> */
.L_x_1482:
[----:B------:R-:W-:Y:S05]  /*2a900*/  BSYNC B1 ;  /* 0x0000000000017941 */ /* 0x000fea0003800000 */
.L_x_1481:
        /* <DEDUP_REMOVED lines=13> */
.L_x_1484:
[----:B------:R-:W-:Y:S05]  /*2a9e0*/  BSYNC B1 ;  /* 0x0000000000017941 */ /* 0x000fea0003800000 */
.L_x_1483:
        /* <DEDUP_REMOVED lines=14> */
.L_x_1486:
[----:B------:R-:W-:Y:S05]  /*2aad0*/  BSYNC B1 ;  /* 0x0000000000017941 */ /* 0x000fea0003800000 */
.L_x_1485:
[----:B------:R-:W-:Y:S01]  /*2aae0*/  @!P0 IMAD R109, R109, R17, R4 ;  /* 0x000000116d6d8224 */ /* 0x000fe200078e0204 */
[----:B------:R-:W-:Y:S04]  /*2aaf0*/  BSSY B1, `(.L_x_1487) ;  /* 0x0000006000017945 */ /* 0x000fe80003800000 */
[----:B------:R0:W-:Y:S01]  /*2ab00*/  @!P0 STG.E.U8 desc[UR50][R10.64+0x1a9], R109 ;  /* 0x0001a96d0a008986 */ /* 0x0001e2000c101132 */
[----:B------:R-:W-:Y:S05]  /*2ab10*/  @P3 BRA `(.L_x_1488) ;  /* 0x00000000000c3947 */ /* 0x000fea0003800000 */
[----:B------:R-:W5:Y:S02]  /*2ab20*/  LDG.E.U8 R16, desc[UR50][R8.64+0x1a8] ;  /* 0x0001a83208107981 */ /* 0x000f64000c1e1100 */
[----:B-----5:R-:W-:-:S05]  /*2ab30*/  PRMT R5, R16, 0x8880, RZ ;  /* 0x0000888010057816 */ /* 0x020fca00000000ff */
[----:B------:R-:W-:-:S07]  /*2ab40*/  IMAD R4, R5, R18, RZ ;  /* 0x0000001205047224 */ /* 0x000fce00078e02ff */
.L_x_1488:
[----:B------:R-:W-:Y:S05]  /*2ab50*/  BSYNC B1 ;  /* 0x0000000000017941 */ /* 0x000fea0003800000 */
.L_x_1487:
[----:B------:R-:W-:Y:S01]  /*2ab60*/  @!P3 IMAD R5, R110, R17, R4 ;  /* 0x000000116e05b224 */ /* 0x000fe200078e0204 */
[----:B------:R-:W-:Y:S04]  /*2ab70*/  BSSY B1, `(.L_x_1489) ;  /* 0x0000006000017945 */ /* 0x000fe80003800000 */
[----:B------:R0:W-:Y:S01]  /*2ab80*/  @!P3 STG.E.U8 desc[UR50][R12.64+0x1a8], R5 ;  /* 0x0001a8050c00b986 */ /* 0x0001e2000c101132 */
[----:B------:R-:W-:Y:S05]  /*2ab90*/  @P1 BRA `(.L_x_1490) ;  /* 0x00000000000c1947 */ /* 0x000fea0003800000 */
[----:B------:R-:W0:Y:S02]  /*2aba0*/  LDG.E.U8 R16, desc[UR50][R8.64+0x1a9] ;  /* 0x0001a93208107981 */ /* 0x000e24000c1e1100 */
[----:B0-----:R-:W-:-:S05]  /*2abb0*/  PRMT R5, R16, 0x8880, RZ ;  /* 0x0000888010057816 */ /* 0x001fca00000000ff */
[----:B------:R-:W-:-:S07]  /*2abc0*/  IMAD R4, R5, R18, RZ ;  /* 0x0000001205047224 */ /* 0x000fce00078e02ff */
.L_x_1490:
[----:B------:R-:W-:Y:S05]  /*2abd0*/  BSYNC B1 ;  /* 0x0000000000017941 */ /* 0x000fea0003800000 */
.L_x_1489:
[----:B------:R-:W-:Y:S01]  /*2abe0*/  @!P1 IMAD R111, R111, R17, R4 ;  /* 0x000000116f6f9224 */ /* 0x000fe200078e0204 */
[----:B------:R-:W-:Y:S04]  /*2abf0*/  BSSY B1, `(.L_x_1491) ;  /* 0x0000006000017945 */ /* 0x000fe80003800000 */
[----:B------:R0:W-:Y:S01]  /*2ac00*/  @!P1 STG.E.U8 desc[UR50][R14.64+0x1a9], R111 ;  /* 0x0001a96f0e009986 */ /* 0x0001e2000c101132 */
[----:B------:R-:W-:Y:S05]  /*2ac10*/  @P5 BRA `(.L_x_1492) ;  /* 0x00000000000c5947 */ /* 0x000fea0003800000 */
[----:B------:R-:W0:Y:S02]  /*2ac20*/  LDG.E.U8 R16, desc[UR50][R6.64+0x1b0] ;  /* 0x0001b03206107981 */ /* 0x000e24000c1e1100 */
[----:B0-----:R-:W-:-:S05]  /*2ac30*/  PRMT R5, R16, 0x8880, RZ ;  /* 0x0000888010057816 */ /* 0x001fca00000000ff */
[----:B------:R-:W-:-:S07]  /*2ac40*/  IMAD R4, R5, R18, RZ ;  /* 0x0000001205047224 */ /* 0x000fce00078e02ff */
.L_x_1492:
[----:B------:R-:W-:Y:S05]  /*2ac50*/  BSYNC B1 ;  /* 0x0000000000017941 */ /* 0x000fea0003800000 */
.L_x_1491:
        /* <DEDUP_REMOVED lines=12> */
.L_x_1494:
[----:B------:R-:W-:Y:S05]  /*2ad20*/  BSYNC B1 ;  /* 0x0000000000017941 */ /* 0x000fea0003800000 */
.L_x_1493:
        /* <DEDUP_REMOVED lines=9> */
.L_x_1496:
[----:B------:R-:W-:Y:S05]  /*2adc0*/  BSYNC B1 ;  /* 0x0000000000017941 */ /* 0x000fea0003800000 */
.L_x_1495:
        /* <DEDUP_REMOVED lines=14> */
.L_x_1498:
[----:B------:R-:W-:Y:S05]  /*2aeb0*/  BSYNC B1 ;  /* 0x0000000000017941 */ /* 0x000fea0003800000 */
.L_x_1497:
[----:B------:R-:W-:Y:S01]  /*2aec0*/  @!P5 IMAD R115, R115, R17, R4 ;  /* 0x000000117373d224 */ /* 0x000fe200078e0204 */
[----:B------:R-:W-:Y:S04]  /*2aed0*/  BSSY B1, `(.L_x_1499) ;  /* 0x0000006000017945 */ /* 0x000fe80003800000 */
[----:B------:R0:W-:Y:S01]  /*2aee0*/  @!P5 STG.E.U8 desc[UR50][R14.64+0x1b1], R115 ;  /* 0x0001b1730e00d986 */ /* 0x0001e2000c101132 */
[----:B------:R-:W-:Y:S05]  /*2aef0*/  @P4 BRA `(.L_x_1500) ;  /* 0x00000000000c4947 */ /* 0x000fea0003800000 */
[----:B------:R-:W0:Y:S02]  /*2af00*/  LDG.E.U8 R16, desc[UR50][R6.64+0x1b8] ;  /* 0x0001b83206107981 */ /* 0x000e24000c1e1100 */
[----:B0-----:R-:W-:-:S05]  /*2af10*/  PRMT R5, R16, 0x8880, RZ ;  /* 0x0000888010057816 */ /* 0x001fca00000000ff */
[----:B------:R-:W-:-:S07]  /*2af20*/  IMAD R4, R5, R18, RZ ;  /* 0x0000001205047224 */ /* 0x000fce00078e02ff */
.L_x_1500:
[----:B------:R-:W-:Y:S05]  /*2af30*/  BSYNC B1 ;  /* 0x0000000000017941 */ /* 0x000fea0003800000 */
.L_x_1499:
        /* <DEDUP_REMOVED lines=8> */
.L_x_1502:
[----:B------:R-:W-:Y:S05]  /*2afc0*/  BSYNC B1 ;  /* 0x0000000000017941 */ /* 0x000fea0003800000 */
.L_x_1501:
        /* <DEDUP_REMOVED lines=14> */
.L_x_1504:
[----:B------:R-:W-:Y:S05]  /*2b0b0*/  BSYNC B1 ;  /* 0x0000000000017941 */ /* 0x000fea0003800000 */
.L_x_1503:
        /* <DEDUP_REMOVED lines=8> */
.L_x_1506:
[----:B------:R-:W-:Y:S05]  /*2b140*/  BSYNC B1 ;  /* 0x0000000000017941 */ /* 0x000fea0003800000 */
.L_x_1505:
        /* <DEDUP_REMOVED lines=13> */
.L_x_1508:
[----:B------:R-:W-:Y:S05]  /*2b220*/  BSYNC B1 ;  /* 0x0000000000017941 */ /* 0x000fea0003800000 */
.L_x_1507:
        /* <DEDUP_REMOVED lines=14> */
.L_x_1510:
[----:B------:R-:W-:Y:S05]  /*2b310*/  BSYNC B1 ;  /* 0x0000000000017941 */ /* 0x000fea0003800000 */
.L_x_1509:
[----:B------:R-:W-:Y:S01]  /*2b320*/  @!P0 IMAD R121, R121, R17, R4 ;  /* 0x0000001179798224 */ /* 0x000fe200078e0204 */
[----:B------:R-:W-:Y:S04]  /*2b330*/  BSSY B1, `(.L_x_1511) ;  /* 0x0000006000017945 */ /* 0x000fe80003800000 */
[----:B------:R0:W-:Y:S01]  /*2b340*/  @!P0 STG.E.U8 desc[UR50][R10.64+0x1c1], R121 ;  /* 0x0001c1790a008986 */ /* 0x0001e2000c101132 */
[----:B------:R-:W-:Y:S05]  /*2b350*/  @P3 BRA `(.L_x_1512) ;  /* 0x00000000000c3947 */ /* 0x000fea0003800000 */
[----:B------:R-:W5:Y:S02]  /*2b360*/  LDG.E.U8 R16, desc[UR50][R8.64+0x1c0] ;  /* 0x0001c03208107981 */ /* 0x000f64000c1e1100 */
[----:B-----5:R-:W-:-:S05]  /*2b370*/  PRMT R5, R16, 0x8880, RZ ;  /* 0x0000888010057816 */ /* 0x020fca00000000ff */
[----:B------:R-:W-:-:S07]  /*2b380*/  IMAD R4, R5, R18, RZ ;  /* 0x0000001205047224 */ /* 0x000fce00078e02ff */
.L_x_1512:
[----:B------:R-:W-:Y:S05]  /*2b390*/  BSYNC B1 ;  /* 0x0000000000017941 */ /* 0x000fea0003800000 */
.L_x_1511:
[----:B------:R-:W-:Y:S01]  /*2b3a0*/  @!P3 IMAD R5, R122, R17, R4 ;  /* 0x000000117a05b224 */ /* 0x000fe200078e0204 */
[----:B------:R-:W-:Y:S04]  /*2b3b0*/  BSSY B1, `(.L_x_1513) ;  /* 0x0000006000017945 */ /* 0x000fe80003800000 */
[----:B------:R0:W-:Y:S01]  /*2b3c0*/  @!P3 STG.E.U8 desc[UR50][R12.64+0x1c0], R5 ;  /* 0x0001c0050c00b986 */ /* 0x0001e2000c101132 */
[----:B------:R-:W-:Y:S05]  /*2b3d0*/  @P1 BRA `(.L_x_1514) ;  /* 0x00000000000c1947 */ /* 0x000fea0003800000 */
[----:B------:R-:W0:Y:S02]  /*2b3e0*/  LDG.E.U8 R16, desc[UR50][R8.64+0x1c1] ;  /* 0x0001c13208107981 */ /* 0x000e24000c1e1100 */
[----:B0-----:R-:W-:-:S05]  /*2b3f0*/  PRMT R5, R16, 0x8880, RZ ;  /* 0x0000888010057816 */ /* 0x001fca00000000ff */
[----:B------:R-:W-:-:S07]  /*2b400*/  IMAD R4, R5, R18, RZ ;  /* 0x0000001205047224 */ /* 0x000fce00078e02ff */
.L_x_1514:
[----:B------:R-:W-:Y:S05]  /*2b410*/  BSYNC B1 ;  /* 0x0000000000017941 */ /* 0x000fea0003800000 */
.L_x_1513:
[----:B------:R-:W-:Y:S01]  /*2b420*/  @!P1 IMAD R123, R123, R17, R4 ;  /* 0x000000117b7b9224 */ /* 0x000fe200078e0204 */
[----:B------:R-:W-:Y:S04]  /*2b430*/  BSSY B1, `(.L_x_1515) ;  /* 0x0000006000017945 */ /* 0x000fe80003800000 */
[----:B------:R0:W-:Y:S01]  /*2b440*/  @!P1 STG.E.U8 desc[UR50][R14.64+0x1c1], R123 ;  /* 0x0001c17b0e009986 */ /* 0x0001e2000c101132 */
[----:B------:R-:W-:Y:S05]  /*2b450*/  @P5 BRA `(.L_x_1516) ;  /* 0x00000000000c5947 */ /* 0x000fea0003800000 */
[----:B------:R-:W0:Y:S02]  /*2b460*/  LDG.E.U8 R16, desc[UR50][R6.64+0x1c8] ;  /* 0x0001c83206107981 */ /* 0x000e24000c1e1100 */
[----:B0-----:R-:W-:-:S05]  /*2b470*/  PRMT R5, R16, 0x8880, RZ ;  /* 0x0000888010057816 */ /* 0x001fca00000000ff */
[----:B------:R-:W-:-:S07]  /*2b480*/  IMAD R4, R5, R18, RZ ;  /* 0x0000001205047224 */ /* 0x000fce00078e02ff */
.L_x_1516:
[----:B------:R-:W-:Y:S05]  /*2b490*/  BSYNC B1 ;  /* 0x0000000000017941 */ /* 0x000fea0003800000 */
.L_x_1515:
        /* <DEDUP_REMOVED lines=12> */
.L_x_1518:
[----:B------:R-:W-:Y:S05]  /*2b560*/  BSYNC B1 ;  /* 0x0000000000017941 */ /* 0x000fea0003800000 */
.L_x_1517:
        /* <DEDUP_REMOVED lines=9> */
.L_x_1520:
[----:B------:R-:W-:Y:S05]  /*2b600*/  BSYNC B1 ;  /* 0x0000000000017941 */ /* 0x000fea0003800000 */
.L_x_1519:
        /* <DEDUP_REMOVED lines=14> */
.L_x_1522:
[----:B------:R-:W-:Y:S05]  /*2b6f0*/  BSYNC B1 ;  /* 0x0000000000017941 */ /* 0x000fea0003800000 */
.L_x_1521:
[----:B------:R-:W-:Y:S01]  /*2b700*/  @!P5 IMAD R127, R127, R17, R4 ;  /* 0x000000117f7fd224 */ /* 0x000fe200078e0204 */
[----:B------:R-:W-:Y:S04]  /*2b710*/  BSSY B1, `(.L_x_1523) ;  /* 0x0000006000017945 */ /* 0x000fe80003800000 */
[----:B------:R0:W-:Y:S01]  /*2b720*/  @!P5 STG.E.U8 desc[UR50][R14.64+0x1c9], R127 ;  /* 0x0001c97f0e00d986 */ /* 0x0001e2000c101132 */
[----:B------:R-:W-:Y:S05]  /*2b730*/  @P4 BRA `(.L_x_1524) ;  /* 0x00000000000c4947 */ /* 0x000fea0003800000 */
[----:B------:R-:W0:Y:S02]  /*2b740*/  LDG.E.U8 R16, desc[UR50][R6.64+0x1d0] ;  /* 0x0001d03206107981 */ /* 0x000e24000c1e1100 */
[----:B0-----:R-:W-:-:S05]  /*2b750*/  PRMT R5, R16, 0x8880, RZ ;  /* 0x0000888010057816 */ /* 0x001fca00000000ff */
[----:B------:R-:W-:-:S07]  /*2b760*/  IMAD R4, R5, R18, RZ ;  /* 0x0000001205047224 */ /* 0x000fce00078e02ff */
.L_x_1524:
[----:B------:R-:W-:Y:S05]  /*2b770*/  BSYNC B1 ;  /* 0x0000000000017941 */ /* 0x000fea0003800000 */
.L_x_1523:
        /* <DEDUP_REMOVED lines=8> */
.L_x_1526:
[----:B------:R-:W-:Y:S05]  /*2b800*/  BSYNC B1 ;  /* 0x0000000000017941 */ /* 0x000fea0003800000 */
.L_x_1525:
        /* <DEDUP_REMOVED lines=14> */
.L_x_1528:
[----:B------:R-:W-:Y:S05]  /*2b8f0*/  BSYNC B1 ;  /* 0x0000000000017941 */ /* 0x000fea0003800000 */
.L_x_1527:
        /* <DEDUP_REMOVED lines=8> */
.L_x_1530:
[----:B------:R-:W-:Y:S05]  /*2b980*/  BSYNC B1 ;  /* 0x0000000000017941 */ /* 0x000fea0003800000 */
.L_x_1529:
        /* <DEDUP_REMOVED lines=13> */
.L_x_1532:
[----:B------:R-:W-:Y:S05]  /*2ba60*/  BSYNC B1 ;  /* 0x0000000000017941 */ /* 0x000fea0003800000 */
.L_x_1531:
        /* <DEDUP_REMOVED lines=14> */
.L_x_1534:
[----:B------:R-:W-:Y:S05]  /*2bb50*/  BSYNC B1 ;  /* 0x0000000000017941 */ /* 0x000fea0003800000 */
.L_x_1533:
[----:B------:R-:W-:Y:S01]  /*2bb60*/  @!P0 IMAD R133, R133, R17, R4 ;  /* 0x0000001185858224 */ /* 0x000fe200078e0204 */
[----:B------:R-:W-:Y:S04]  /*2bb70*/  BSSY B1, `(.L_x_1535) ;  /* 0x0000006000017945 */ /* 0x000fe80003800000 */
[----:B------:R0:W-:Y:S01]  /*2bb80*/  @!P0 STG.E.U8 desc[UR50][R10.64+0x1d9], R133 ;  /* 0x0001d9850a008986 */ /* 0x0001e2000c101132 */
[----:B------:R-:W-:Y:S05]  /*2bb90*/  @P3 BRA `(.L_x_1536) ;  /* 0x00000000000c3947 */ /* 0x000fea0003800000 */
[----:B------:R-:W5:Y:S02]  /*2bba0*/  LDG.E.U8 R16, desc[UR50][R8.64+0x1d8] ;  /* 0x0001d83208107981 */ /* 0x000f64000c1e1100 */
[----:B-----5:R-:W-:-:S05]  /*2bbb0*/  PRMT R5, R16, 0x8880, RZ ;  /* 0x0000888010057816 */ /* 0x020fca00000000ff */
[----:B------:R-:W-:-:S07]  /*2bbc0*/  IMAD R4, R5, R18, RZ ;  /* 0x0000001205047224 */ /* 0x000fce00078e02ff */
.L_x_1536:
[----:B------:R-:W-:Y:S05]  /*2bbd0*/  BSYNC B1 ;  /* 0x0000000000017941 */ /* 0x000fea0003800000 */
.L_x_1535:
[----:B------:R-:W-:Y:S01]  /*2bbe0*/  @!P3 IMAD R5, R134, R17, R4 ;  /* 0x000000118605b224 */ /* 0x000fe200078e0204 */
[----:B------:R-:W-:Y:S04]  /*2bbf0*/  BSSY B1, `(.L_x_1537) ;  /* 0x0000006000017945 */ /* 0x000fe80003800000 */
[----:B------:R0:W-:Y:S01]  /*2bc00*/  @!P3 STG.E.U8 desc[UR50][R12.64+0x1d8], R5 ;  /* 0x0001d8050c00b986 */ /* 0x0001e2000c101132 */
[----:B------:R-:W-:Y:S05]  /*2bc10*/  @P1 BRA `(.L_x_1538) ;  /* 0x00000000000c1947 */ /* 0x000fea0003800000 */
[----:B------:R-:W0:Y:S02]  /*2bc20*/  LDG.E.U8 R16, desc[UR50][R8.64+0x1d9] ;  /* 0x0001d93208107981 */ /* 0x000e24000c1e1100 */
[----:B0-----:R-:W-:-:S05]  /*2bc30*/  PRMT R5, R16, 0x8880, RZ ;  /* 0x0000888010057816 */ /* 0x001fca00000000ff */
[----:B------:R-:W-:-:S07]  /*2bc40*/  IMAD R4, R5, R18, RZ ;  /* 0x0000001205047224 */ /* 0x000fce00078e02ff */
.L_x_1538:
[----:B------:R-:W-:Y:S05]  /*2bc50*/  BSYNC B1 ;  /* 0x0000000000017941 */ /* 0x000fea0003800000 */
.L_x_1537:
[----:B------:R-:W-:Y:S01]  /*2bc60*/  @!P1 IMAD R135, R135, R17, R4 ;  /* 0x0000001187879224 */ /* 0x000fe200078e0204 */
[----:B------:R-:W-:Y:S04]  /*2bc70*/  BSSY B1, `(.L_x_1539) ;  /* 0x0000006000017945 */ /* 0x000fe80003800000 */
[----:B------:R0:W-:Y:S01]  /*2bc80*/  @!P1 STG.E.U8 desc[UR50][R14.64+0x1d9], R135 ;  /* 0x0001d9870e009986 */ /* 0x0001e2000c101132 */
[----:B------:R-:W-:Y:S05]  /*2bc90*/  @P4 BRA `(.L_x_1540) ;  /* 0x00000000000c4947 */ /* 0x000fea0003800000 */
[----:B------:R-:W0:Y:S02]  /*2bca0*/  LDG.E.U8 R16, desc[UR50][R6.64+0x1e0] ;  /* 0x0001e03206107981 */ /* 0x000e24000c1e1100 */
[----:B0-----:R-:W-:-:S05]  /*2bcb0*/  PRMT R5, R16, 0x8880, RZ ;  /* 0x0000888010057816 */ /* 0x001fca00000000ff */
[----:B------:R-:W-:-:S07]  /*2bcc0*/  IMAD R4, R5, R18, RZ ;  /* 0x0000001205047224 */ /* 0x000fce00078e02ff */
.L_x_1540:
[----:B------:R-:W-:Y:S05]  /*2bcd0*/  BSYNC B1 ;  /* 0x0000000000017941 */ /* 0x000fea0003800000 */
.L_x_1539:
        /* <DEDUP_REMOVED lines=12> */
.L_x_1542:
[----:B------:R-:W-:Y:S05]  /*2bda0*/  BSYNC B1 ;  /* 0x0000000000017941 */ /* 0x000fea0003800000 */
.L_x_1541:
        /* <DEDUP_REMOVED lines=9> */
.L_x_1544:
[----:B------:R-:W-:Y:S05]  /*2be40*/  BSYNC B1 ;  /* 0x0000000000017941 */ /* 0x000fea0003800000 */
.L_x_1543:
        /* <DEDUP_REMOVED lines=14> */
.L_x_1546:
[----:B------:R-:W-:Y:S05]  /*2bf30*/  BSYNC B1 ;  /* 0x0000000000017941 */ /* 0x000fea0003800000 */
.L_x_1545:
[----:B------:R-:W-:Y:S01]  /*2bf40*/  @!P4 IMAD R139, R139, R17, R4 ;  /* 0x000000118b8bc224 */ /* 0x000fe200078e0204 */
[----:B------:R-:W-:Y:S04]  /*2bf50*/  BSSY B1, `(.L_x_1547) ;  /* 0x0000006000017945 */ /* 0x000fe80003800000 */
[----:B------:R0:W-:Y:S01]  /*2bf60*/  @!P4 STG.E.U8 desc[UR50][R14.64+0x1e1], R139 ;  /* 0x0001e18b0e00c986 */ /* 0x0001e2000c101132 */
[----:B------:R-:W-:Y:S05]  /*2bf70*/  @P3 BRA `(.L_x_1548) ;  /* 0x00000000000c3947 */ /* 0x000fea0003800000 */
[----:B------:R-:W0:Y:S02]  /*2bf80*/  LDG.E.U8 R16, desc[UR50][R6.64+0x1e8] ;  /* 0x0001e83206107981 */ /* 0x000e24000c1e1100 */
[----:B0-----:R-:W-:-:S05]  /*2bf90*/  PRMT R5, R16, 0x8880, RZ ;  /* 0x0000888010057816 */ /* 0x001fca00000000ff */
[----:B------:R-:W-:-:S07]  /*2bfa0*/  IMAD R4, R5, R18, RZ ;  /* 0x0000001205047224 */ /* 0x000fce00078e02ff */
.L_x_1548:
[----:B------:R-:W-:Y:S05]  /*2bfb0*/  BSYNC B1 ;  /* 0x0000000000017941 */ /* 0x000fea0003800000 */
.L_x_1547:
        /* <DEDUP_REMOVED lines=8> */
.L_x_1550:
[----:B------:R-:W-:Y:S05]  /*2c040*/  BSYNC B1 ;  /* 0x0000000000017941 */ /* 0x000fea0003800000 */
.L_x_1549:
        /* <DEDUP_REMOVED lines=14> */
.L_x_1552:
[----:B------:R-:W-:Y:S05]  /*2c130*/  BSYNC B1 ;  /* 0x0000000000017941 */ /* 0x000fea0003800000 */
.L_x_1551:
        /* <DEDUP_REMOVED lines=9> */
.L_x_1554:
[----:B------:R-:W-:Y:S05]  /*2c1d0*/  BSYNC B1 ;  /* 0x0000000000017941 */ /* 0x000fea0003800000 */
.L_x_1553:
[C---:B------:R-:W-:Y:S01]  /*2c1e0*/  ISETP.LT.OR P4, PT, R0.reuse, 0x1f1, !P6 ;  /* 0x000001f10000780c */ /* 0x040fe20007781670 */
[----:B------:R-:W-:Y:S01]  /*2c1f0*/  @!P0 IMAD R143, R143, R17, R4 ;  /* 0x000000118f8f8224 */ /* 0x000fe200078e0204 */
[----:B0-----:R-:W-:Y:S01]  /*2c200*/  @!P5 IADD3 R12, P1, P3, R23, UR46, R2 ;  /* 0x0000002e170cdc10 */ /* 0x001fe2000fb3e002 */
[----:B------:R-:W-:Y:S01]  /*2c210*/  IMAD.U32 R5, RZ, RZ, UR43 ;  /* 0x0000002bff057e24 */ /* 0x000fe2000f8e00ff */
[----:B------:R-:W-:Y:S02]  /*2c220*/  BSSY B1, `(.L_x_1555) ;  /* 0x000000a000017945 */ /* 0x000fe40003800000 */
[----:B------:R0:W-:Y:S01]  /*2c230*/  @!P0 STG.E.U8 desc[UR50][R14.64+0x1e9], R143 ;  /* 0x0001e98f0e008986 */ /* 0x0001e2000c101132 */
[C---:B------:R-:W-:Y:S02]  /*2c240*/  ISETP.LT.OR P0, PT, R0.reuse, 0x1f2, !P6 ;  /* 0x000001f20000780c */ /* 0x040fe40007701670 */
[----:B------:R-:W-:Y:S02]  /*2c250*/  @!P5 IADD3.X R13, R5, UR45, R3, P1, P3 ;  /* 0x0000002d050ddc10 */ /* 0x000fe40008fe6403 */
[----:B------:R-:W-:-:S02]  /*2c260*/  ISETP.LT.OR P3, PT, R0, 0x1f2, !P2 ;  /* 0x000001f20000780c */ /* 0x000fc40005761670 */
[----:B------:R-:W-:Y:S01]  /*2c270*/  ISETP.LT.OR P1, PT, R0, 0x1f9, !P2 ;  /* 0x000001f90000780c */ /* 0x000fe20005721670 */
[----:B------:R-:W-:-:S12]  /*2c280*/  @P4 BRA `(.L_x_1556) ;  /* 0x00000000000c4947 */ /* 0x000fd80003800000 */
[----:B------:R-:W5:Y:S02]  /*2c290*/  LDG.E.U8 R16, desc[UR50][R6.64+0x1f0] ;  /* 0x0001f03206107981 */ /* 0x000f64000c1e1100 */
[----:B-----5:R-:W-:-:S05]  /*2c2a0*/  PRMT R5, R16, 0x8880, RZ ;  /* 0x0000888010057816 */ /* 0x020fca00000000ff */
[----:B------:R-:W-:-:S07]  /*2c2b0*/  IMAD R4, R5, R18, RZ ;  /* 0x0000001205047224 */ /* 0x000fce00078e02ff */
.L_x_1556:
[----:B------:R-:W-:Y:S05]  /*2c2c0*/  BSYNC B1 ;  /* 0x0000000000017941 */ /* 0x000fea0003800000 */
.L_x_1555:
[----:B------:R-:W-:Y:S01]  /*2c2d0*/  @!P4 IMAD R5, R144, R17, R4 ;  /* 0x000000119005c224 */ /* 0x000fe200078e0204 */
[----:B------:R-:W-:Y:S04]  /*2c2e0*/  BSSY B1, `(.L_x_1557) ;  /* 0x0000006000017945 */ /* 0x000fe80003800000 */
[----:B------:R0:W-:Y:S01]  /*2c2f0*/  @!P4 STG.E.U8 desc[UR50][R10.64+0x1f0], R5 ;  /* 0x0001f0050a00c986 */ /* 0x0001e2000c101132 */
[----:B------:R-:W-:Y:S05]  /*2c300*/  @P0 BRA `(.L_x_1558) ;  /* 0x00000000000c0947 */ /* 0x000fea0003800000 */
[----:B------:R-:W0:Y:S02]  /*2c310*/  LDG.E.U8 R16, desc[UR50][R6.64+0x1f1] ;  /* 0x0001f13206107981 */ /* 0x000e24000c1e1100 */
[----:B0-----:R-:W-:-:S05]  /*2c320*/  PRMT R5, R16, 0x8880, RZ ;  /* 0x0000888010057816 */ /* 0x001fca00000000ff */
[----:B------:R-:W-:-:S07]  /*2c330*/  IMAD R4, R5, R18, RZ ;  /* 0x0000001205047224 */ /* 0x000fce00078e02ff */
.L_x_1558:
[----:B------:R-:W-:Y:S05]  /*2c340*/  BSYNC B1 ;  /* 0x0000000000017941 */ /* 0x000fea0003800000 */
.L_x_1557:
[----:B------:R-:W-:Y:S01]  /*2c350*/  @!P0 IMAD R145, R145, R17, R4 ;  /* 0x0000001191918224 */ /* 0x000fe200078e0204 */
[----:B------:R-:W-:Y:S04]  /*2c360*/  BSSY B1, `(.L_x_1559) ;  /* 0x0000006000017945 */ /* 0x000fe80003800000 */
[----:B------:R0:W-:Y:S01]  /*2c370*/  @!P0 STG.E.U8 desc[UR50][R10.64+0x1f1], R145 ;  /* 0x0001f1910a008986 */ /* 0x0001e2000c101132 */
[----:B------:R-:W-:Y:S05]  /*2c380*/  @P5 BRA `(.L_x_1560) ;  /* 0x00000000000c5947 */ /* 0x000fea0003800000 */
[----:B------:R-:W0:Y:S02]  /*2c390*/  LDG.E.U8 R16, desc[UR50][R8.64+0x1f0] ;  /* 0x0001f03208107981 */ /* 0x000e24000c1e1100 */
[----:B0-----:R-:W-:-:S05]  /*2c3a0*/  PRMT R5, R16, 0x8880, RZ ;  /* 0x0000888010057816 */ /* 0x001fca00000000ff */
[----:B------:R-:W-:-:S07]  /*2c3b0*/  IMAD R4, R5, R18, RZ ;  /* 0x0000001205047224 */ /* 0x000fce00078e02ff */
.L_x_1560:
[----:B------:R-:W-:Y:S05]  /*2c3c0*/  BSYNC B1 ;  /* 0x0000000000017941 */ /* 0x000fea0003800000 */
.L_x_1559:
[----:B0-----:R-:W-:Y:S01]  /*2c3d0*/  @!P5 IMAD R5, R146, R17, R4 ;  /* 0x000000119205d224 */ /* 0x001fe200078e0204 */
[----:B------:R-:W-:Y:S01]  /*2c3e0*/  BSSY B1, `(.L_x_1561) ;  /* 0x000000e000017945 */ /* 0x000fe20003800000 */
[----:B------:R-:W-:Y:S01]  /*2c3f0*/  IMAD.U32 R15, RZ, RZ, UR44 ;  /* 0x0000002cff0f7e24 */ /* 0x000fe2000f8e00ff */
[C---:B------:R-:W-:Y:S01]  /*2c400*/  ISETP.LT.OR P0, PT, R0.reuse, 0x1f9, !P6 ;  /* 0x000001f90000780c */ /* 0x040fe20007701670 */
[----:B------:R-:W-:Y:S01]  /*2c410*/  IMAD.U32 R21, RZ, RZ, UR43 ;  /* 0x0000002bff157e24 */ /* 0x000fe2000f8e00ff */
[----:B------:R0:W-:Y:S01]  /*2c420*/  @!P5 STG.E.U8 desc[UR50][R12.64+0x1f0], R5 ;  /* 0x0001f0050c00d986 */ /* 0x0001e2000c101132 */
[----:B------:R-:W-:Y:S01]  /*2c430*/  IMAD.U32 R23, RZ, RZ, UR44 ;  /* 0x0000002cff177e24 */ /* 0x000fe2000f8e00ff */
[----:B------:R-:W-:Y:S02]  /*2c440*/  @!P3 IADD3 R14, P4, P5, R15, UR46, R2 ;  /* 0x0000002e0f0ebc10 */ /* 0x000fe4000fd9e002 */
[----:B------:R-:W-:Y:S02]  /*2c450*/  ISETP.LT.OR P6, PT, R0, 0x1fa, !P6 ;  /* 0x000001fa0000780c */ /* 0x000fe400077c1670 */
[----:B------:R-:W-:-:S02]  /*2c460*/  @!P3 IADD3.X R15, R21, UR45, R3, P4, P5 ;  /* 0x0000002d150fbc10 */ /* 0x000fc4000a7ea403 */
[----:B------:R-:W-:Y:S01]  /*2c470*/  @!P1 IADD3 R20, P4, P5, R23, UR46, R2 ;  /* 0x0000002e17149c10 */ /* 0x000fe2000fd9e002 */
[----:B------:R-:W-:-:S12]  /*2c480*/  @P3 BRA `(.L_x_1562) ;  /* 0x00000000000c3947 */ /* 0x000fd80003800000 */
[----:B------:R-:W0:Y:S02]  /*2c490*/  LDG.E.U8 R16, desc[UR50][R8.64+0x1f1] ;  /* 0x0001f13208107981 */ /* 0x000e24000c1e1100 */
[----:B0-----:R-:W-:-:S05]  /*2c4a0*/  PRMT R5, R16, 0x8880, RZ ;  /* 0x0000888010057816 */ /* 0x001fca00000000ff */
[----:B------:R-:W-:-:S07]  /*2c4b0*/  IMAD R4, R5, R18, RZ ;  /* 0x0000001205047224 */ /* 0x000fce00078e02ff */
.L_x_1562:
[----:B------:R-:W-:Y:S05]  /*2c4c0*/  BSYNC B1 ;  /* 0x0000000000017941 */ /* 0x000fea0003800000 */
.L_x_1561:
[----:B------:R-:W-:Y:S01]  /*2c4d0*/  @!P3 IMAD R147, R147, R17, R4 ;  /* 0x000000119393b224 */ /* 0x000fe200078e0204 */
[----:B------:R-:W-:Y:S04]  /*2c4e0*/  BSSY B1, `(.L_x_1563) ;  /* 0x0000006000017945 */ /* 0x000fe80003800000 */
[----:B------:R0:W-:Y:S01]  /*2c4f0*/  @!P3 STG.E.U8 desc[UR50][R14.64+0x1f1], R147 ;  /* 0x0001f1930e00b986 */ /* 0x0001e2000c101132 */
[----:B------:R-:W-:Y:S05]  /*2c500*/  @P0 BRA `(.L_x_1564) ;  /* 0x00000000000c0947 */ /* 0x000fea0003800000 */
[----:B------:R-:W0:Y:S02]  /*2c510*/  LDG.E.U8 R16, desc[UR50][R6.64+0x1f8] ;  /* 0x0001f83206107981 */ /* 0x000e24000c1e1100 */
[----:B0-----:R-:W-:-:S05]  /*2c520*/  PRMT R5, R16, 0x8880, RZ ;  /* 0x0000888010057816 */ /* 0x001fca00000000ff */
[----:B------:R-:W-:-:S07]  /*2c530*/  IMAD R4, R5, R18, RZ ;  /* 0x0000001205047224 */ /* 0x000fce00078e02ff */
.L_x_1564:
[----:B------:R-:W-:Y:S05]  /*2c540*/  BSYNC B1 ;  /* 0x0000000000017941 */ /* 0x000fea0003800000 */
.L_x_1563:
        /* <DEDUP_REMOVED lines=8> */
.L_x_1566:
[----:B------:R-:W-:Y:S05]  /*2c5d0*/  BSYNC B1 ;  /* 0x0000000000017941 */ /* 0x000fea0003800000 */
.L_x_1565:
        /* <DEDUP_REMOVED lines=8> */
.L_x_1568:
[----:B------:R-:W-:Y:S05]  /*2c660*/  BSYNC B1 ;  /* 0x0000000000017941 */ /* 0x000fea0003800000 */
.L_x_1567:
[----:B0-----:R-:W-:Y:S01]  /*2c670*/  @!P1 IMAD R5, R150, R17, R4 ;  /* 0x0000001196059224 */ /* 0x001fe200078e0204 */
[----:B------:R-:W-:Y:S01]  /*2c680*/  ISETP.LT.OR P2, PT, R0, 0x1fa, !P2 ;  /* 0x000001fa0000780c */ /* 0x000fe20005741670 */
[----:B------:R-:W-:Y:S03]  /*2c690*/  BSSY B1, `(.L_x_1569) ;  /* 0x0000006000017945 */ /* 0x000fe60003800000 */
[----:B------:R0:W-:Y:S09]  /*2c6a0*/  @!P1 STG.E.U8 desc[UR50][R20.64+0x1f8], R5 ;  /* 0x0001f80514009986 */ /* 0x0001f2000c101132 */
[----:B------:R-:W-:Y:S05]  /*2c6b0*/  @P2 BRA `(.L_x_1570) ;  /* 0x00000000000c2947 */ /* 0x000fea0003800000 */
[----:B------:R-:W0:Y:S02]  /*2c6c0*/  LDG.E.U8 R16, desc[UR50][R8.64+0x1f9] ;  /* 0x0001f93208107981 */ /* 0x000e24000c1e1100 */
[----:B0-----:R-:W-:-:S05]  /*2c6d0*/  PRMT R5, R16, 0x8880, RZ ;  /* 0x0000888010057816 */ /* 0x001fca00000000ff */
[----:B------:R-:W-:-:S07]  /*2c6e0*/  IMAD R4, R5, R18, RZ ;  /* 0x0000001205047224 */ /* 0x000fce00078e02ff */
.L_x_1570:
[----:B------:R-:W-:Y:S05]  /*2c6f0*/  BSYNC B1 ;  /* 0x0000000000017941 */ /* 0x000fea0003800000 */
.L_x_1569:
[----:B------:R-:W-:Y:S01]  /*2c700*/  IMAD R151, R151, R17, R4 ;  /* 0x0000001197977224 */ /* 0x000fe200078e0204 */
[----:B------:R-:W-:Y:S06]  /*2c710*/  @P2 BRA `(.L_x_1571) ;  /* 0x0000013000342947 */ /* 0x000fec0003800000 */
[----:B0-----:R-:W-:Y:S02]  /*2c720*/  IMAD.U32 R5, RZ, RZ, UR44 ;  /* 0x0000002cff057e24 */ /* 0x001fe4000f8e00ff */
[----:B------:R-:W-:-:S03]  /*2c730*/  IMAD.U32 R7, RZ, RZ, UR43 ;  /* 0x0000002bff077e24 */ /* 0x000fc6000f8e00ff */
[----:B------:R-:W-:-:S04]  /*2c740*/  IADD3 R2, P0, P1, R5, UR46, R2 ;  /* 0x0000002e05027c10 */ /* 0x000fc8000f91e002 */
[----:B------:R-:W-:-:S05]  /*2c750*/  IADD3.X R3, R7, UR45, R3, P0, P1 ;  /* 0x0000002d07037c10 */ /* 0x000fca00087e2403 */
[----:B------:R0:W-:Y:S01]  /*2c760*/  STG.E.U8 desc[UR50][R2.64+0x1f9], R151 ;  /* 0x0001f99702007986 */ /* 0x0001e2000c101132 */
[----:B------:R-:W-:Y:S05]  /*2c770*/  BRA `(.L_x_1571) ;  /* 0x00000130001c7947 */ /* 0x000fea0003800000 */
.L_x_34:
[----:B------:R-:W2:Y:S01]  /*2c780*/  LDL.LU R4, [R1+0x800] ;  /* 0x0008000001047983 */ /* 0x000ea20000300800 */
[----:B------:R-:W-:Y:S01]  /*2c790*/  ISETP.GE.AND P1, PT, R23, 0x1, PT ;  /* 0x000000011700780c */ /* 0x000fe20003f26270 */
[----:B------:R-:W-:Y:S02]  /*2c7a0*/  ULDC.64 UR4, c[0x0][0x5c0] ;  /* 0x0001700000047ab9 */ /* 0x000fe40000000a00 */
[----:B------:R-:W4:Y:S04]  /*2c7b0*/  LDL.LU R5, [R1+0x804] ;  /* 0x0008040001057983 */ /* 0x000f280000300800 */
[----:B------:R-:W3:Y:S04]  /*2c7c0*/  LDL.LU R6, [R1+0x808] ;  /* 0x0008080001067983 */ /* 0x000ee80000300800 */
[----:B------:R-:W3:Y:S04]  /*2c7d0*/  LDL.LU R199, [R1+0x80c] ;  /* 0x00080c0001c77983 */ /* 0x000ee80000300800 */
[----:B------:R-:W3:Y:S04]  /*2c7e0*/  LDL.LU R198, [R1+0x810] ;  /* 0x0008100001c67983 */ /* 0x000ee80000300800 */
[----:B------:R-:W3:Y:S04]  /*2c7f0*/  LDL.LU R197, [R1+0x814] ;  /* 0x0008140001c57983 */ /* 0x000ee80000300800 */
[----:B------:R-:W3:Y:S04]  /*2c800*/  LDL.LU R196, [R1+0x818] ;  /* 0x0008180001c47983 */ /* 0x000ee80000300800 */
[----:B------:R-:W3:Y:S04]  /*2c810*/  LDL.LU R195, [R1+0x81c] ;  /* 0x00081c0001c37983 */ /* 0x000ee80000300800 */
[----:B------:R-:W3:Y:S04]  /*2c820*/  LDL.LU R194, [R1+0x820] ;  /* 0x0008200001c27983 */ /* 0x000ee80000300800 */
[----:B------:R-:W3:Y:S04]  /*2c830*/  LDL.LU R193, [R1+0x824] ;  /* 0x0008240001c17983 */ /* 0x000ee80000300800 */
[----:B------:R-:W3:Y:S01]  /*2c840*/  LDL.LU R192, [R1+0x828] ;  /* 0x0008280001c07983 */ /* 0x000ee20000300800 */
[----:B------:R-:W-:-:S03]  /*2c850*/  ISETP.LT.OR P0, PT, R0, 0x1, !P1 ;  /* 0x000000010000780c */ /* 0x000fc60004f01670 */
[----:B------:R-:W3:Y:S01]  /*2c860*/  LDL.LU R191, [R1+0x82c] ;  /* 0x00082c0001bf7983 */ /* 0x000ee20000300800 */
[----:B------:R-:W-:Y:S02]  /*2c870*/  ISETP.LT.OR P2, PT, R0, 0x2, !P1 ;  /* 0x000000020000780c */ /* 0x000fe40004f41670 */
[----:B------:R-:W-:Y:S01]  /*2c880*/  IADD3 R2, P3, R2, UR4, RZ ;  /* 0x0000000402027c10 */ /* 0x000fe2000ff7e0ff */
[----:B------:R-:W3:Y:S03]  /*2c890*/  LDL.LU R190, [R1+0x830] ;  /* 0x0008300001be7983 */ /* 0x000ee60000300800 */
[----:B------:R-:W-:Y:S01]  /*2c8a0*/  IADD3.X R3, R12, UR5, RZ, P3, !PT ;  /* 0x000000050c037c10 */ /* 0x000fe20009ffe4ff */
[----:B------:R-:W-:Y:S01]  /*2c8b0*/  IMAD.U32 R14, RZ, RZ, UR44 ;  /* 0x0000002cff0e7e24 */ /* 0x000fe2000f8e00ff */
[----:B------:R-:W3:Y:S01]  /*2c8c0*/  LDL.LU R189, [R1+0x834] ;  /* 0x0008340001bd7983 */ /* 0x000ee20000300800 */
[----:B------:R-:W-:-:S02]  /*2c8d0*/  IMAD.U32 R20, RZ, RZ, UR44 ;  /* 0x0000002cff147e24 */ /* 0x000fc4000f8e00ff */
[----:B------:R-:W-:Y:S01]  /*2c8e0*/  IMAD.U32 R152, RZ, RZ, UR44 ;  /* 0x0000002cff987e24 */ /* 0x000fe2000f8e00ff */
[----:B------:R-:W3:Y:S01]  /*2c8f0*/  LDL.LU R188, [R1+0x838] ;  /* 0x0008380001bc7983 */ /* 0x000ee20000300800 */
[----:B------:R-:W-:-:S03]  /*2c900*/  IMAD.U32 R200, RZ, RZ, UR44 ;  /* 0x0000002cffc87e24 */ /* 0x000fc6000f8e00ff */
        /* <DEDUP_REMOVED lines=25> */
[----:B------:R-:W3:Y:S04]  /*2caa0*/  LDL R162, [R1+0x8a0] ;  /* 0x0008a00001a27983 */ /* 0x000ee80000100800 */
[----:B------:R-:W3:Y:S04]  /*2cab0*/  LDL R159, [R1+0x8a4] ;  /* 0x0008a400019f7983 */ /* 0x000ee80000100800 */
[----:B------:R-:W3:Y:S04]  /*2cac0*/  LDL R158, [R1+0x8a8] ;  /* 0x0008a800019e7983 */ /* 0x000ee80000100800 */
[----:B------:R-:W3:Y:S04]  /*2cad0*/  LDL R157, [R1+0x8ac] ;  /* 0x0008ac00019d7983 */ /* 0x000ee80000100800 */
[----:B------:R-:W3:Y:S04]  /*2cae0*/  LDL R156, [R1+0x8b0] ;  /* 0x0008b000019c7983 */ /* 0x000ee80000100800 */
[----:B------:R-:W3:Y:S04]  /*2caf0*/  LDL R155, [R1+0x8b4] ;  /* 0x0008b400019b7983 */ /* 0x000ee80000100800 */
[----:B------:R-:W3:Y:S04]  /*2cb00*/  LDL R154, [R1+0x8b8] ;  /* 0x0008b800019a7983 */ /* 0x000ee80000100800 */
        /* <DEDUP_REMOVED lines=28> */
[----:B--2---:R-:W-:-:S03]  /*2ccd0*/  @!P0 IMAD R4, R4, R17, RZ ;  /* 0x0000001104048224 */ /* 0x004fc600078e02ff */
[----:B------:R-:W2:Y:S04]  /*2cce0*/  LDL.LU R208, [R1+0x9e0] ;  /* 0x0009e00001d07983 */ /* 0x000ea80000300800 */
[----:B------:R4:W-:Y:S04]  /*2ccf0*/  @!P0 STG.E.U8 desc[UR50][R2.64], R4 ;  /* 0x0000000402008986 */ /* 0x0009e8000c101132 */
[----:B------:R-:W2:Y:S04]  /*2cd00*/  LDL.LU R207, [R1+0x9e4] ;  /* 0x0009e40001cf7983 */ /* 0x000ea80000300800 */
[----:B------:R-:W2:Y:S01]  /*2cd10*/  LDL.LU R206, [R1+0x9e8] ;  /* 0x0009e80001ce7983 */ /* 0x000ea20000300800 */
[----:B----4-:R-:W-:-:S03]  /*2cd20*/  @!P2 IMAD R4, R5, R17, RZ ;  /* 0x000000110504a224 */ /* 0x010fc600078e02ff */
[----:B------:R-:W4:Y:S04]  /*2cd30*/  LDL.LU R205, [R1+0x9ec] ;  /* 0x0009ec0001cd7983 */ /* 0x000f280000300800 */
[----:B------:R0:W-:Y:S01]  /*2cd40*/  @!P2 STG.E.U8 desc[UR50][R2.64+0x1], R4 ;  /* 0x000001040200a986 */ /* 0x0001e2000c101132 */
[----:B------:R-:W-:-:S03]  /*2cd50*/  ISETP.GE.AND P2, PT, R23, 0x89, PT ;  /* 0x000000891700780c */ /* 0x000fc60003f46270 */
[----:B------:R-:W4:Y:S01]  /*2cd60*/  LDL.LU R204, [R1+0x9f0] ;  /* 0x0009f00001cc7983 */ /* 0x000f220000300800 */
[C---:B------:R-:W-:Y:S02]  /*2cd70*/  ISETP.LT.OR P6, PT, R0.reuse, 0x9, !P2 ;  /* 0x000000090000780c */ /* 0x040fe400057c1670 */
[C---:B------:R-:W-:Y:S01]  /*2cd80*/  ISETP.LT.OR P5, PT, R0.reuse, 0xa, !P2 ;  /* 0x0000000a0000780c */ /* 0x040fe200057a1670 */
[----:B------:R-:W4:Y:S01]  /*2cd90*/  LDL.LU R203, [R1+0x9f4] ;  /* 0x0009f40001cb7983 */ /* 0x000f220000300800 */
[----:B------:R-:W-:Y:S01]  /*2cda0*/  ISETP.LT.OR P4, PT, R0, 0x11, !P2 ;  /* 0x000000110000780c */ /* 0x000fe20005781670 */
[----:B0-----:R-:W-:Y:S02]  /*2cdb0*/  IMAD.U32 R4, RZ, RZ, UR43 ;  /* 0x0000002bff047e24 */ /* 0x001fe4000f8e00ff */
[----:B------:R-:W4:Y:S04]  /*2cdc0*/  LDL.LU R202, [R1+0x9f8] ;  /* 0x0009f80001ca7983 */ /* 0x000f280000300800 */
[----:B------:R-:W4:Y:S02]  /*2cdd0*/  LDL.LU R7, [R1+0x9fc] ;  /* 0x0009fc0001077983 */ /* 0x000f240000300800 */
[----:B------:R-:W-:-:S02]  /*2cde0*/  @!P6 IADD3 R14, P0, P3, R14, UR42, R2 ;  /* 0x0000002a0e0eec10 */ /* 0x000fc4000fb1e002 */
[----:B------:R0:W-:Y:S02]  /*2cdf0*/  STL.64 [R1+0xc68], R24 ;  /* 0x000c681801007387 */ /* 0x0001e40000100a00 */
[----:B------:R-:W-:Y:S02]  /*2ce00*/  @!P6 IADD3.X R15, R4, UR41, R3, P0, P3 ;  /* 0x00000029040fec10 */ /* 0x000fe400087e6403 */
[----:B------:R-:W-:-:S04]  /*2ce10*/  @!P5 IADD3 R20, P0, P3, R20, UR42, R2 ;  /* 0x0000002a1414dc10 */ /* 0x000fc8000fb1e002 */
[--C-:B------:R-:W-:Y:S02]  /*2ce20*/  @!P5 IADD3.X R21, R4, UR41, R3.reuse, P0, P3 ;  /* 0x000000290415dc10 */ /* 0x100fe400087e6403 */
[----:B------:R-:W-:Y:S01]  /*2ce30*/  @!P4 IADD3 R152, P0, P3, R152, UR42, R2 ;  /* 0x0000002a9898cc10 */ /* 0x000fe2000fb1e002 */
[----:B0-----:R-:W2:Y:S03]  /*2ce40*/  LDL.LU R24, [R1+0x968] ;  /* 0x0009680001187983 */ /* 0x001ea60000300800 */
[----:B------:R-:W-:Y:S02]  /*2ce50*/  @!P4 IADD3.X R153, R4, UR41, R3, P0, P3 ;  /* 0x000000290499cc10 */ /* 0x000fe400087e6403 */
[----:B------:R-:W-:Y:S01]  /*2ce60*/  ISETP.GE.AND P4, PT, R23, 0x9, PT ;  /* 0x000000091700780c */ /* 0x000fe20003f86270 */
[----:B------:R-:W4:Y:S03]  /*2ce70*/  LDL.LU R25, [R1+0x96c] ;  /* 0x00096c0001197983 */ /* 0x000f260000300800 */
[C---:B------:R-:W-:Y:S01]  /*2ce80*/  ISETP.LT.OR P0, PT, R0.reuse, 0x1, !P4 ;  /* 0x000000010000780c */ /* 0x040fe20006701670 */
[----:B------:R0:W-:Y:S01]  /*2ce90*/  STL.64 [R1+0xc60], R26 ;  /* 0x000c601a01007387 */ /* 0x0001e20000100a00 */
[----:B------:R-:W-:-:S11]  /*2cea0*/  ISETP.LT.OR P5, PT, R0, 0x12, !P2 ;  /* 0x000000120000780c */ /* 0x000fd600057a1670 */
[----:B------:R-:W-:Y:S01]  /*2ceb0*/  @!P0 IADD3 R4, P3, R2, UR44, RZ ;  /* 0x0000002c02048c10 */ /* 0x000fe2000ff7e0ff */
[----:B---3--:R-:W-:Y:S01]  /*2cec0*/  @!P0 IMAD R6, R6, R17, RZ ;  /* 0x0000001106068224 */ /* 0x008fe200078e02ff */
[----:B0-----:R-:W3:Y:S02]  /*2ced0*/  LDL.LU R26, [R1+0x960] ;  /* 0x00096000011a7983 */ /* 0x001ee40000300800 */
[----:B------:R-:W-:Y:S02]  /*2cee0*/  @!P0 IADD3.X R5, R3, UR43, RZ, P3, !PT ;  /* 0x0000002b03058c10 */ /* 0x000fe40009ffe4ff */
[----:B------:R-:W2:Y:S04]  /*2cef0*/  LDL.LU R27, [R1+0x964] ;  /* 0x00096400011b7983 */ /* 0x000ea80000300800 */
[----:B------:R0:W-:Y:S01]  /*2cf00*/  @!P0 STG.E.U8 desc[UR50][R4.64], R6 ;  /* 0x0000000604008986 */ /* 0x0001e2000c101132 */
[----:B------:R-:W-:-:S03]  /*2cf10*/  @!P5 IADD3 R200, P0, P3, R200, UR42, R2 ;  /* 0x0000002ac8c8dc10 */ /* 0x000fc6000fb1e002 */
[----:B------:R1:W-:Y:S01]  /*2cf20*/  STL.64 [R1+0xc58], R28 ;  /* 0x000c581c01007387 */ /* 0x0003e20000100a00 */
[----:B0-----:R-:W-:-:S03]  /*2cf30*/  IMAD.U32 R4, RZ, RZ, UR43 ;  /* 0x0000002bff047e24 */ /* 0x001fc6000f8e00ff */
[----:B-1----:R-:W4:Y:S02]  /*2cf40*/  LDL.LU R28, [R1+0x958] ;  /* 0x00095800011c7983 */ /* 0x002f240000300800 */
[----:B------:R-:W-:Y:S02]  /*2cf50*/  @!P5 IADD3.X R201, R4, UR41, R3, P0, P3 ;  /* 0x0000002904c9dc10 */ /* 0x000fe400087e6403 */
[C---:B------:R-:W-:Y:S01]  /*2cf60*/  ISETP.LT.OR P0, PT, R0.reuse, 0x2, !P4 ;  /* 0x000000020000780c */ /* 0x040fe20006701670 */
[----:B------:R-:W3:Y:S01]  /*2cf70*/  LDL.LU R29, [R1+0x95c] ;  /* 0x00095c00011d7983 */ /* 0x000ee20000300800 */
[----:B------:R-:W-:-:S03]  /*2cf80*/  ISETP.LT.OR P5, PT, R0, 0x19, !P2 ;  /* 0x000000190000780c */ /* 0x000fc600057a1670 */
[----:B------:R0:W-:Y:S08]  /*2cf90*/  STL.64 [R1+0xc50], R30 ;  /* 0x000c501e01007387 */ /* 0x0001f00000100a00 */
[----:B------:R-:W-:Y:S01]  /*2cfa0*/  @!P0 IADD3 R4, P3, R2, UR44, RZ ;  /* 0x0000002c02048c10 */ /* 0x000fe2000ff7e0ff */
[----:B------:R-:W-:-:S03]  /*2cfb0*/  @!P0 IMAD R6, R199, R17, RZ ;  /* 0x00000011c7068224 */ /* 0x000fc600078e02ff */
[----:B------:R-:W-:Y:S01]  /*2cfc0*/  @!P0 IADD3.X R5, R3, UR43, RZ, P3, !PT ;  /* 0x0000002b03058c10 */ /* 0x000fe20009ffe4ff */
[----:B0-----:R-:W2:Y:S04]  /*2cfd0*/  LDL R30, [R1+0x950] ;  /* 0x00095000011e7983 */ /* 0x001ea80000100800 */
[----:B------:R0:W-:Y:S01]  /*2cfe0*/  @!P0 STG.E.U8 desc[UR50][R4.64+0x1], R6 ;  /* 0x0000010604008986 */ /* 0x0001e2000c101132 */
[----:B------:R-:W-:-:S03]  /*2cff0*/  ISETP.LT.OR P0, PT, R0, 0x9, !P1 ;  /* 0x000000090000780c */ /* 0x000fc60004f01670 */
[----:B------:R-:W4:Y:S04]  /*2d000*/  LDL R31, [R1+0x954] ;  /* 0x00095400011f7983 */ /* 0x000f280000100800 */
[----:B------:R1:W-:Y:S06]  /*2d010*/  STL.64 [R1+0xc48], R32 ;  /* 0x000c482001007387 */ /* 0x0003ec0000100a00 */
[----:B0-----:R-:W-:-:S02]  /*2d020*/  @!P0 IMAD R4, R198, R17, RZ ;  /* 0x00000011c6048224 */ /* 0x001fc400078e02ff */
[----:B------:R-:W-:-:S03]  /*2d030*/  IMAD.U32 R198, RZ, RZ, UR44 ;  /* 0x0000002cffc67e24 */ /* 0x000fc6000f8e00ff */
[----:B------:R0:W-:Y:S02]  /*2d040*/  @!P0 STG.E.U8 desc[UR50][R2.64+0x8], R4 ;  /* 0x0000080402008986 */ /* 0x0001e4000c101132 */
[----:B------:R-:W-:Y:S02]  /*2d050*/  @!P5 IADD3 R198, P0, P3, R198, UR42, R2 ;  /* 0x0000002ac6c6dc10 */ /* 0x000fe4000fb1e002 */
[----:B-1----:R-:W3:Y:S04]  /*2d060*/  LDL R32, [R1+0x948] ;  /* 0x0009480001207983 */ /* 0x002ee80000100800 */
[----:B------:R-:W2:Y:S01]  /*2d070*/  LDL R33, [R1+0x94c] ;  /* 0x00094c0001217983 */ /* 0x000ea20000100800 */
[----:B0-----:R-:W-:-:S03]  /*2d080*/  IMAD.U32 R4, RZ, RZ, UR43 ;  /* 0x0000002bff047e24 */ /* 0x001fc6000f8e00ff */
[----:B------:R0:W-:Y:S02]  /*2d090*/  STL.64 [R1+0xc40], R34 ;  /* 0x000c402201007387 */ /* 0x0001e40000100a00 */
[----:B------:R-:W-:Y:S02]  /*2d0a0*/  @!P5 IADD3.X R199, R4, UR41, R3, P0, P3 ;  /* 0x0000002904c7dc10 */ /* 0x000fe400087e6403 */
[C---:B------:R-:W-:Y:S01]  /*2d0b0*/  ISETP.LT.OR P0, PT, R0.reuse, 0xa, !P1 ;  /* 0x0000000a0000780c */ /* 0x040fe20004f01670 */
[----:B0-----:R-:W4:Y:S04]  /*2d0c0*/  LDL R34, [R1+0x940] ;  /* 0x0009400001227983 */ /* 0x001f280000100800 */
[----:B------:R-:W3:Y:S08]  /*2d0d0*/  LDL R35, [R1+0x944] ;  /* 0x0009440001237983 */ /* 0x000ef00000100800 */
[----:B------:R-:W-:Y:S01]  /*2d0e0*/  @!P0 IMAD R4, R197, R17, RZ ;  /* 0x00000011c5048224 */ /* 0x000fe200078e02ff */
[C---:B------:R-:W-:Y:S01]  /*2d0f0*/  ISETP.LT.OR P5, PT, R0.reuse, 0x1a, !P2 ;  /* 0x0000001a0000780c */ /* 0x040fe200057a1670 */
[----:B------:R0:W-:Y:S04]  /*2d100*/  STL.64 [R1+0xc38], R36 ;  /* 0x000c382401007387 */ /* 0x0001e80000100a00 */
[----:B------:R1:W-:Y:S01]  /*2d110*/  @!P0 STG.E.U8 desc[UR50][R2.64+0x9], R4 ;  /* 0x0000090402008986 */ /* 0x0003e2000c101132 */
[----:B------:R-:W-:-:S03]  /*2d120*/  ISETP.LT.OR P0, PT, R0, 0x9, !P4 ;  /* 0x000000090000780c */ /* 0x000fc60006701670 */
[----:B0-----:R-:W2:Y:S04]  /*2d130*/  LDL R36, [R1+0x938] ;  /* 0x0009380001247983 */ /* 0x001ea80000100800 */
[----:B------:R-:W4:Y:S06]  /*2d140*/  LDL R37, [R1+0x93c] ;  /* 0x00093c0001257983 */ /* 0x000f2c0000100800 */
[----:B-1----:R-:W-:Y:S01]  /*2d150*/  @!P0 IADD3 R4, P3, R2, UR44, RZ ;  /* 0x0000002c02048c10 */ /* 0x002fe2000ff7e0ff */
[----:B------:R-:W-:Y:S01]  /*2d160*/  @!P0 IMAD R6, R196, R17, RZ ;  /* 0x00000011c4068224 */ /* 0x000fe200078e02ff */
[----:B------:R0:W-:Y:S02]  /*2d170*/  STL.64 [R1+0xc30], R38 ;  /* 0x000c302601007387 */ /* 0x0001e40000100a00 */
[----:B------:R-:W-:Y:S01]  /*2d180*/  @!P0 IADD3.X R5, R3, UR43, RZ, P3, !PT ;  /* 0x0000002b03058c10 */ /* 0x000fe20009ffe4ff */
[----:B------:R-:W-:-:S04]  /*2d190*/  IMAD.U32 R196, RZ, RZ, UR44 ;  /* 0x0000002cffc47e24 */ /* 0x000fc8000f8e00ff */
[----:B------:R1:W-:Y:S01]  /*2d1a0*/  @!P0 STG.E.U8 desc[UR50][R4.64+0x8], R6 ;  /* 0x0000080604008986 */ /* 0x0003e2000c101132 */
[----:B------:R-:W-:-:S03]  /*2d1b0*/  @!P5 IADD3 R196, P0, P3, R196, UR42, R2 ;  /* 0x0000002ac4c4dc10 */ /* 0x000fc6000fb1e002 */
[----:B0-----:R-:W3:Y:S04]  /*2d1c0*/  LDL R38, [R1+0x930] ;  /* 0x0009300001267983 */ /* 0x001ee80000100800 */
[----:B------:R-:W2:Y:S01]  /*2d1d0*/  LDL R39, [R1+0x934] ;  /* 0x0009340001277983 */ /* 0x000ea20000100800 */
[----:B-1----:R-:W-:-:S03]  /*2d1e0*/  IMAD.U32 R4, RZ, RZ, UR43 ;  /* 0x0000002bff047e24 */ /* 0x002fc6000f8e00ff */
[----:B------:R0:W-:Y:S02]  /*2d1f0*/  STL.64 [R1+0xc28], R40 ;  /* 0x000c282801007387 */ /* 0x0001e40000100a00 */
[----:B------:R-:W-:Y:S02]  /*2d200*/  @!P5 IADD3.X R197, R4, UR41, R3, P0, P3 ;  /* 0x0000002904c5dc10 */ /* 0x000fe400087e6403 */
[----:B------:R-:W-:Y:S01]  /*2d210*/  ISETP.LT.OR P0, PT, R0, 0xa, !P4 ;  /* 0x0000000a0000780c */ /* 0x000fe20006701670 */
[----:B0-----:R-:W4:Y:S04]  /*2d220*/  LDL R40, [R1+0x928] ;  /* 0x0009280001287983 */ /* 0x001f280000100800 */
[----:B------:R-:W3:Y:S08]  /*2d230*/  LDL R41, [R1+0x92c] ;  /* 0x00092c0001297983 */ /* 0x000ef00000100800 */
[----:B------:R-:W-:Y:S01]  /*2d240*/  @!P0 IADD3 R4, P3, R2, UR44, RZ ;  /* 0x0000002c02048c10 */ /* 0x000fe2000ff7e0ff */
[----:B------:R-:W-:Y:S01]  /*2d250*/  @!P0 IMAD R6, R195, R17, RZ ;  /* 0x00000011c3068224 */ /* 0x000fe200078e02ff */
[----:B------:R-:W-:Y:S01]  /*2d260*/  ISETP.LT.OR P5, PT, R0, 0x21, !P2 ;  /* 0x000000210000780c */ /* 0x000fe200057a1670 */
[----:B------:R0:W-:Y:S01]  /*2d270*/  STL.64 [R1+0xc20], R42 ;  /* 0x000c202a01007387 */ /* 0x0001e20000100a00 */
[----:B------:R-:W-:-:S05]  /*2d280*/  @!P0 IADD3.X R5, R3, UR43, RZ, P3, !PT ;  /* 0x0000002b03058c10 */ /* 0x000fca0009ffe4ff */
[----:B------:R1:W-:Y:S01]  /*2d290*/  @!P0 STG.E.U8 desc[UR50][R4.64+0x9], R6 ;  /* 0x0000090604008986 */ /* 0x0003e2000c101132 */
[----:B------:R-:W-:-:S03]  /*2d2a0*/  ISETP.LT.OR P0, PT, R0, 0x11, !P1 ;  /* 0x000000110000780c */ /* 0x000fc60004f01670 */
[----:B0-----:R-:W2:Y:S04]  /*2d2b0*/  LDL R42, [R1+0x920] ;  /* 0x00092000012a7983 */ /* 0x001ea80000100800 */
[----:B------:R-:W4:Y:S06]  /*2d2c0*/  LDL R43, [R1+0x924] ;  /* 0x00092400012b7983 */ /* 0x000f2c0000100800 */
[----:B-1----:R-:W-:Y:S01]  /*2d2d0*/  @!P0 IMAD R4, R194, R17, RZ ;  /* 0x00000011c2048224 */ /* 0x002fe200078e02ff */
[----:B------:R0:W-:Y:S01]  /*2d2e0*/  STL.64 [R1+0xc18], R44 ;  /* 0x000c182c01007387 */ /* 0x0001e20000100a00 */
[----:B------:R-:W-:-:S03]  /*2d2f0*/  IMAD.U32 R194, RZ, RZ, UR44 ;  /* 0x0000002cffc27e24 */ /* 0x000fc6000f8e00ff */
[----:B------:R1:W-:Y:S02]  /*2d300*/  @!P0 STG.E.U8 desc[UR50][R2.64+0x10], R4 ;  /* 0x0000100402008986 */ /* 0x0003e4000c101132 */
[----:B------:R-:W-:Y:S02]  /*2d310*/  @!P5 IADD3 R194, P0, P3, R194, UR42, R2 ;  /* 0x0000002ac2c2dc10 */ /* 0x000fe4000fb1e002 */
[----:B0-----:R-:W3:Y:S01]  /*2d320*/  LDL R44, [R1+0x918] ;  /* 0x00091800012c7983 */ /* 0x001ee20000100800 */
[----:B-1----:R-:W-:-:S03]  /*2d330*/  IMAD.U32 R4, RZ, RZ, UR43 ;  /* 0x0000002bff047e24 */ /* 0x002fc6000f8e00ff */
[----:B------:R-:W2:Y:S02]  /*2d340*/  LDL R45, [R1+0x91c] ;  /* 0x00091c00012d7983 */ /* 0x000ea40000100800 */
[----:B------:R-:W-:Y:S02]  /*2d350*/  @!P5 IADD3.X R195, R4, UR41, R3, P0, P3 ;  /* 0x0000002904c3dc10 */ /* 0x000fe400087e6403 */
[----:B------:R0:W-:Y:S01]  /*2d360*/  STL.64 [R1+0xc10], R46 ;  /* 0x000c102e01007387 */ /* 0x0001e20000100a00 */
[C---:B------:R-:W-:Y:S02]  /*2d370*/  ISETP.LT.OR P0, PT, R0.reuse, 0x12, !P1 ;  /* 0x000000120000780c */ /* 0x040fe40004f01670 */
[C---:B------:R-:W-:Y:S01]  /*2d380*/  ISETP.LT.OR P5, PT, R0.reuse, 0x22, !P2 ;  /* 0x000000220000780c */ /* 0x040fe200057a1670 */
[----:B0-----:R-:W4:Y:S10]  /*2d390*/  LDL R46, [R1+0x910] ;  /* 0x00091000012e7983 */ /* 0x001f340000100800 */
[----:B------:R-:W-:Y:S01]  /*2d3a0*/  @!P0 IMAD R4, R193, R17, RZ ;  /* 0x00000011c1048224 */ /* 0x000fe200078e02ff */
[----:B------:R-:W3:Y:S04]  /*2d3b0*/  LDL R47, [R1+0x914] ;  /* 0x00091400012f7983 */ /* 0x000ee80000100800 */
[----:B------:R0:W-:Y:S01]  /*2d3c0*/  @!P0 STG.E.U8 desc[UR50][R2.64+0x11], R4 ;  /* 0x0000110402008986 */ /* 0x0001e2000c101132 */
[----:B------:R-:W-:-:S03]  /*2d3d0*/  ISETP.LT.OR P0, PT, R0, 0x11, !P4 ;  /* 0x000000110000780c */ /* 0x000fc60006701670 */
[----:B------:R1:W-:Y:S10]  /*2d3e0*/  STL.64 [R1+0xc08], R48 ;  /* 0x000c083001007387 */ /* 0x0003f40000100a00 */
[----:B0-----:R-:W-:Y:S01]  /*2d3f0*/  @!P0 IADD3 R4, P3, R2, UR44, RZ ;  /* 0x0000002c02048c10 */ /* 0x001fe2000ff7e0ff */
[----:B------:R-:W-:Y:S01]  /*2d400*/  @!P0 IMAD R6, R192, R17, RZ ;  /* 0x00000011c0068224 */ /* 0x000fe200078e02ff */
[----:B-1----:R-:W2:Y:S02]  /*2d410*/  LDL R48, [R1+0x908] ;  /* 0x0009080001307983 */ /* 0x002ea40000100800 */
[----:B------:R-:W-:Y:S01]  /*2d420*/  @!P0 IADD3.X R5, R3, UR43, RZ, P3, !PT ;  /* 0x0000002b03058c10 */ /* 0x000fe20009ffe4ff */
[----:B------:R-:W-:Y:S01]  /*2d430*/  IMAD.U32 R192, RZ, RZ, UR44 ;  /* 0x0000002cffc07e24 */ /* 0x000fe2000f8e00ff */
[----:B------:R-:W4:Y:S04]  /*2d440*/  LDL R49, [R1+0x90c] ;  /* 0x00090c0001317983 */ /* 0x000f280000100800 */
[----:B------:R0:W-:Y:S01]  /*2d450*/  @!P0 STG.E.U8 desc[UR50][R4.64+0x10], R6 ;  /* 0x0000100604008986 */ /* 0x0001e2000c101132 */
[----:B------:R-:W-:-:S03]  /*2d460*/  @!P5 IADD3 R192, P0, P3, R192, UR42, R2 ;  /* 0x0000002ac0c0dc10 */ /* 0x000fc6000fb1e002 */
[----:B------:R1:W-:Y:S01]  /*2d470*/  STL.64 [R1+0xc00], R50 ;  /* 0x000c003201007387 */ /* 0x0003e20000100a00 */
[----:B0-----:R-:W-:-:S03]  /*2d480*/  IMAD.U32 R4, RZ, RZ, UR43 ;  /* 0x0000002bff047e24 */ /* 0x001fc6000f8e00ff */
[----:B-1----:R-:W3:Y:S02]  /*2d490*/  LDL R50, [R1+0x900] ;  /* 0x0009000001327983 */ /* 0x002ee40000100800 */
[----:B------:R-:W-:Y:S02]  /*2d4a0*/  @!P5 IADD3.X R193, R4, UR41, R3, P0, P3 ;  /* 0x0000002904c1dc10 */ /* 0x000fe400087e6403 */
[C---:B------:R-:W-:Y:S01]  /*2d4b0*/  ISETP.LT.OR P0, PT, R0.reuse, 0x12, !P4 ;  /* 0x000000120000780c */ /* 0x040fe20006701670 */
[----:B------:R-:W2:Y:S01]  /*2d4c0*/  LDL R51, [R1+0x904] ;  /* 0x0009040001337983 */ /* 0x000ea20000100800 */
[----:B------:R-:W-:-:S03]  /*2d4d0*/  ISETP.LT.OR P5, PT, R0, 0x29, !P2 ;  /* 0x000000290000780c */ /* 0x000fc600057a1670 */
[----:B------:R0:W-:Y:S08]  /*2d4e0*/  STL.64 [R1+0xbf8], R52 ;  /* 0x000bf83401007387 */ /* 0x0001f00000100a00 */
[----:B------:R-:W-:Y:S01]  /*2d4f0*/  @!P0 IADD3 R4, P3, R2, UR44, RZ ;  /* 0x0000002c02048c10 */ /* 0x000fe2000ff7e0ff */
[----:B------:R-:W-:-:S03]  /*2d500*/  @!P0 IMAD R6, R191, R17, RZ ;  /* 0x00000011bf068224 */ /* 0x000fc600078e02ff */
[----:B------:R-:W-:Y:S01]  /*2d510*/  @!P0 IADD3.X R5, R3, UR43, RZ, P3, !PT ;  /* 0x0000002b03058c10 */ /* 0x000fe20009ffe4ff */
[----:B0-----:R-:W4:Y:S04]  /*2d520*/  LDL R52, [R1+0x8f8] ;  /* 0x0008f80001347983 */ /* 0x001f280000100800 */
[----:B------:R0:W-:Y:S01]  /*2d530*/  @!P0 STG.E.U8 desc[UR50][R4.64+0x11], R6 ;  /* 0x0000110604008986 */ /* 0x0001e2000c101132 */
[----:B------:R-:W-:-:S03]  /*2d540*/  ISETP.LT.OR P0, PT, R0, 0x19, !P1 ;  /* 0x000000190000780c */ /* 0x000fc60004f01670 */
[----:B------:R-:W3:Y:S04]  /*2d550*/  LDL R53, [R1+0x8fc] ;  /* 0x0008fc0001357983 */ /* 0x000ee80000100800 */
[----:B------:R1:W-:Y:S06]  /*2d560*/  STL.64 [R1+0xbf0], R54 ;  /* 0x000bf03601007387 */ /* 0x0003ec0000100a00 */
[----:B0-----:R-:W-:-:S02]  /*2d570*/  @!P0 IMAD R4, R190, R17, RZ ;  /* 0x00000011be048224 */ /* 0x001fc400078e02ff */
[----:B------:R-:W-:-:S03]  /*2d580*/  IMAD.U32 R190, RZ, RZ, UR44 ;  /* 0x0000002cffbe7e24 */ /* 0x000fc6000f8e00ff */
[----:B------:R0:W-:Y:S02]  /*2d590*/  @!P0 STG.E.U8 desc[UR50][R2.64+0x18], R4 ;  /* 0x0000180402008986 */ /* 0x0001e4000c101132 */
[----:B------:R-:W-:Y:S02]  /*2d5a0*/  @!P5 IADD3 R190, P0, P3, R190, UR42, R2 ;  /* 0x0000002abebedc10 */ /* 0x000fe4000fb1e002 */
[----:B-1----:R-:W2:Y:S04]  /*2d5b0*/  LDL R54, [R1+0x8f0] ;  /* 0x0008f00001367983 */ /* 0x002ea80000100800 */
[----:B------:R-:W4:Y:S01]  /*2d5c0*/  LDL R55, [R1+0x8f4] ;  /* 0x0008f40001377983 */ /* 0x000f220000100800 */
[----:B0-----:R-:W-:-:S03]  /*2d5d0*/  IMAD.U32 R4, RZ, RZ, UR43 ;  /* 0x0000002bff047e24 */ /* 0x001fc6000f8e00ff */
[----:B------:R0:W-:Y:S02]  /*2d5e0*/  STL.64 [R1+0xbe8], R56 ;  /* 0x000be83801007387 */ /* 0x0001e40000100a00 */
[----:B------:R-:W-:Y:S02]  /*2d5f0*/  @!P5 IADD3.X R191, R4, UR41, R3, P0, P3 ;  /* 0x0000002904bfdc10 */ /* 0x000fe400087e6403 */
[C---:B------:R-:W-:Y:S01]  /*2d600*/  ISETP.LT.OR P0, PT, R0.reuse, 0x1a, !P1 ;  /* 0x0000001a0000780c */ /* 0x040fe20004f01670 */
[----:B0-----:R-:W3:Y:S04]  /*2d610*/  LDL R56, [R1+0x8e8] ;  /* 0x0008e80001387983 */ /* 0x001ee80000100800 */
[----:B------:R-:W2:Y:S08]  /*2d620*/  LDL R57, [R1+0x8ec] ;  /* 0x0008ec0001397983 */ /* 0x000eb00000100800 */
[----:B------:R-:W-:Y:S01]  /*2d630*/  @!P0 IMAD R4, R189, R17, RZ ;  /* 0x00000011bd048224 */ /* 0x000fe200078e02ff */
[C---:B------:R-:W-:Y:S01]  /*2d640*/  ISETP.LT.OR P5, PT, R0.reuse, 0x2a, !P2 ;  /* 0x0000002a0000780c */ /* 0x040fe200057a1670 */
[----:B------:R0:W-:Y:S04]  /*2d650*/  STL.64 [R1+0xbe0], R58 ;  /* 0x000be03a01007387 */ /* 0x0001e80000100a00 */
[----:B------:R1:W-:Y:S01]  /*2d660*/  @!P0 STG.E.U8 desc[UR50][R2.64+0x19], R4 ;  /* 0x0000190402008986 */ /* 0x0003e2000c101132 */
[----:B------:R-:W-:-:S03]  /*2d670*/  ISETP.LT.OR P0, PT, R0, 0x19, !P4 ;  /* 0x000000190000780c */ /* 0x000fc60006701670 */
[----:B0-----:R-:W4:Y:S04]  /*2d680*/  LDL R58, [R1+0x8e0] ;  /* 0x0008e000013a7983 */ /* 0x001f280000100800 */
[----:B------:R-:W3:Y:S06]  /*2d690*/  LDL R59, [R1+0x8e4] ;  /* 0x0008e400013b7983 */ /* 0x000eec0000100800 */
[----:B-1----:R-:W-:Y:S01]  /*2d6a0*/  @!P0 IADD3 R4, P3, R2, UR44, RZ ;  /* 0x0000002c02048c10 */ /* 0x002fe2000ff7e0ff */
[----:B------:R-:W-:Y:S01]  /*2d6b0*/  @!P0 IMAD R6, R188, R17, RZ ;  /* 0x00000011bc068224 */ /* 0x000fe200078e02ff */
[----:B------:R0:W-:Y:S02]  /*2d6c0*/  STL.64 [R1+0xbd8], R60 ;  /* 0x000bd83c01007387 */ /* 0x0001e40000100a00 */
[----:B------:R-:W-:Y:S01]  /*2d6d0*/  @!P0 IADD3.X R5, R3, UR43, RZ, P3, !PT ;  /* 0x0000002b03058c10 */ /* 0x000fe20009ffe4ff */
[----:B------:R-:W-:-:S04]  /*2d6e0*/  IMAD.U32 R188, RZ, RZ, UR44 ;  /* 0x0000002cffbc7e24 */ /* 0x000fc8000f8e00ff */
[----:B------:R1:W-:Y:S01]  /*2d6f0*/  @!P0 STG.E.U8 desc[UR50][R4.64+0x18], R6 ;  /* 0x0000180604008986 */ /* 0x0003e2000c101132 */
[----:B------:R-:W-:-:S03]  /*2d700*/  @!P5 IADD3 R188, P0, P3, R188, UR42, R2 ;  /* 0x0000002abcbcdc10 */ /* 0x000fc6000fb1e002 */
[----:B0-----:R-:W2:Y:S04]  /*2d710*/  LDL R60, [R1+0x8d8] ;  /* 0x0008d800013c7983 */ /* 0x001ea80000100800 */
[----:B------:R-:W4:Y:S01]  /*2d720*/  LDL R61, [R1+0x8dc] ;  /* 0x0008dc00013d7983 */ /* 0x000f220000100800 */
[----:B-1----:R-:W-:-:S03]  /*2d730*/  IMAD.U32 R4, RZ, RZ, UR43 ;  /* 0x0000002bff047e24 */ /* 0x002fc6000f8e00ff */
[----:B------:R0:W-:Y:S02]  /*2d740*/  STL.64 [R1+0xbd0], R62 ;  /* 0x000bd03e01007387 */ /* 0x0001e40000100a00 */
[----:B------:R-:W-:Y:S02]  /*2d750*/  @!P5 IADD3.X R189, R4, UR41, R3, P0, P3 ;  /* 0x0000002904bddc10 */ /* 0x000fe400087e6403 */
[----:B------:R-:W-:Y:S01]  /*2d760*/  ISETP.LT.OR P0, PT, R0, 0x1a, !P4 ;  /* 0x0000001a0000780c */ /* 0x000fe20006701670 */
[----:B0-----:R-:W3:Y:S04]  /*2d770*/  LDL R62, [R1+0x8d0] ;  /* 0x0008d000013e7983 */ /* 0x001ee80000100800 */
[----:B------:R-:W2:Y:S08]  /*2d780*/  LDL R63, [R1+0x8d4] ;  /* 0x0008d400013f7983 */ /* 0x000eb00000100800 */
[----:B------:R-:W-:Y:S01]  /*2d790*/  @!P0 IADD3 R4, P3, R2, UR44, RZ ;  /* 0x0000002c02048c10 */ /* 0x000fe2000ff7e0ff */
[----:B------:R-:W-:Y:S01]  /*2d7a0*/  @!P0 IMAD R6, R187, R17, RZ ;  /* 0x00000011bb068224 */ /* 0x000fe200078e02ff */
[----:B------:R-:W-:Y:S01]  /*2d7b0*/  ISETP.LT.OR P5, PT, R0, 0x31, !P2 ;  /* 0x000000310000780c */ /* 0x000fe200057a1670 */
[----:B------:R0:W-:Y:S01]  /*2d7c0*/  STL.64 [R1+0xbc8], R64 ;  /* 0x000bc84001007387 */ /* 0x0001e20000100a00 */
[----:B------:R-:W-:-:S05]  /*2d7d0*/  @!P0 IADD3.X R5, R3, UR43, RZ, P3, !PT ;  /* 0x0000002b03058c10 */ /* 0x000fca0009ffe4ff */
[----:B------:R1:W-:Y:S01]  /*2d7e0*/  @!P0 STG.E.U8 desc[UR50][R4.64+0x19], R6 ;  /* 0x0000190604008986 */ /* 0x0003e2000c101132 */
[----:B------:R-:W-:-:S03]  /*2d7f0*/  ISETP.LT.OR P0, PT, R0, 0x21, !P1 ;  /* 0x000000210000780c */ /* 0x000fc60004f01670 */
[----:B0-----:R-:W4:Y:S04]  /*2d800*/  LDL R64, [R1+0x8c8] ;  /* 0x0008c80001407983 */ /* 0x001f280000100800 */
[----:B------:R-:W3:Y:S06]  /*2d810*/  LDL R65, [R1+0x8cc] ;  /* 0x0008cc0001417983 */ /* 0x000eec0000100800 */
[----:B-1----:R-:W-:Y:S01]  /*2d820*/  @!P0 IMAD R4, R186, R17, RZ ;  /* 0x00000011ba048224 */ /* 0x002fe200078e02ff */
[----:B------:R0:W-:Y:S01]  /*2d830*/  STL.64 [R1+0xbc0], R66 ;  /* 0x000bc04201007387 */ /* 0x0001e20000100a00 */
[----:B------:R-:W-:-:S03]  /*2d840*/  IMAD.U32 R186, RZ, RZ, UR44 ;  /* 0x0000002cffba7e24 */ /* 0x000fc6000f8e00ff */
[----:B------:R1:W-:Y:S02]  /*2d850*/  @!P0 STG.E.U8 desc[UR50][R2.64+0x20], R4 ;  /* 0x0000200402008986 */ /* 0x0003e4000c101132 */
[----:B------:R-:W-:Y:S02]  /*2d860*/  @!P5 IADD3 R186, P0, P3, R186, UR42, R2 ;  /* 0x0000002ababadc10 */ /* 0x000fe4000fb1e002 */
[----:B0-----:R-:W2:Y:S01]  /*2d870*/  LDL R66, [R1+0x8c0] ;  /* 0x0008c00001427983 */ /* 0x001ea20000100800 */
[----:B-1----:R-:W-:-:S03]  /*2d880*/  IMAD.U32 R4, RZ, RZ, UR43 ;  /* 0x0000002bff047e24 */ /* 0x002fc6000f8e00ff */
[----:B------:R-:W4:Y:S02]  /*2d890*/  LDL R67, [R1+0x8c4] ;  /* 0x0008c40001437983 */ /* 0x000f240000100800 */
[----:B------:R-:W-:Y:S02]  /*2d8a0*/  @!P5 IADD3.X R187, R4, UR41, R3, P0, P3 ;  /* 0x0000002904bbdc10 */ /* 0x000fe400087e6403 */
[----:B------:R0:W-:Y:S01]  /*2d8b0*/  STL.64 [R1+0xbb8], R68 ;  /* 0x000bb84401007387 */ /* 0x0001e20000100a00 */
[C---:B------:R-:W-:Y:S02]  /*2d8c0*/  ISETP.LT.OR P0, PT, R0.reuse, 0x22, !P1 ;  /* 0x000000220000780c */ /* 0x040fe40004f01670 */
[----:B------:R-:W-:Y:S01]  /*2d8d0*/  ISETP.LT.OR P5, PT, R0, 0x32, !P2 ;  /* 0x000000320000780c */ /* 0x000fe200057a1670 */
[----:B0-----:R-:W3:Y:S01]  /*2d8e0*/  LDL R69, [R1+0x8bc] ;  /* 0x0008bc0001457983 */ /* 0x001ee20000100800 */
[----:B------:R-:W-:-:S09]  /*2d8f0*/  LOP3.LUT R22, R22, 0xffffffdf, RZ, 0xc0, !PT ;  /* 0xffffffdf16167812 */ /* 0x000fd200078ec0ff */
[-C--:B------:R-:W-:Y:S01]  /*2d900*/  @!P0 IMAD R4, R185, R17.reuse, RZ ;  /* 0x00000011b9048224 */ /* 0x080fe200078e02ff */
[----:B------:R-:W-:Y:S01]  /*2d910*/  LOP3.LUT R19, R19, 0xfdffffff, RZ, 0xc0, !PT ;  /* 0xfdffffff13137812 */ /* 0x000fe200078ec0ff */
[----:B------:R-:W-:Y:S01]  /*2d920*/  STL.64 [R1+0xbb0], R70 ;  /* 0x000bb04601007387 */ /* 0x000fe20000100a00 */
[----:B------:R-:W-:Y:S02]  /*2d930*/  IMAD.U32 R12, RZ, RZ, UR44 ;  /* 0x0000002cff0c7e24 */ /* 0x000fe4000f8e00ff */
[----:B------:R-:W-:Y:S01]  /*2d940*/  @P1 LOP3.LUT R19, R19, 0x2000000, RZ, 0xfc, !PT ;  /* 0x0200000013131812 */ /* 0x000fe200078efcff */
[----:B------:R0:W-:Y:S01]  /*2d950*/  @!P0 STG.E.U8 desc[UR50][R2.64+0x21], R4 ;  /* 0x0000210402008986 */ /* 0x0001e2000c101132 */
[----:B------:R-:W-:Y:S02]  /*2d960*/  ISETP.LT.OR P0, PT, R0, 0x21, !P4 ;  /* 0x000000210000780c */ /* 0x000fe40006701670 */
[----:B------:R-:W-:Y:S01]  /*2d970*/  LOP3.LUT R19, R19, 0xfeffffff, RZ, 0xc0, !PT ;  /* 0xfeffffff13137812 */ /* 0x000fe200078ec0ff */
[----:B------:R-:W-:Y:S03]  /*2d980*/  STL.64 [R1+0xba8], R72 ;  /* 0x000ba84801007387 */ /* 0x000fe60000100a00 */
[----:B------:R-:W-:Y:S01]  /*2d990*/  @P4 LOP3.LUT R19, R19, 0x1000000, RZ, 0xfc, !PT ;  /* 0x0100000013134812 */ /* 0x000fe200078efcff */
[----:B------:R-:W-:Y:S04]  /*2d9a0*/  STL.64 [R1+0xba0], R74 ;  /* 0x000ba04a01007387 */ /* 0x000fe80000100a00 */
[----:B------:R-:W-:Y:S02]  /*2d9b0*/  STL.64 [R1+0xb98], R76 ;  /* 0x000b984c01007387 */ /* 0x000fe40000100a00 */
[----:B0-----:R-:W-:Y:S01]  /*2d9c0*/  @!P0 IADD3 R4, P3, R2, UR44, RZ ;  /* 0x0000002c02048c10 */ /* 0x001fe2000ff7e0ff */
[----:B------:R-:W-:Y:S01]  /*2d9d0*/  @!P0 IMAD R6, R184, R17, RZ ;  /* 0x00000011b8068224 */ /* 0x000fe200078e02ff */
[----:B------:R-:W-:Y:S01]  /*2d9e0*/  STL.64 [R1+0xb90], R78 ;  /* 0x000b904e01007387 */ /* 0x000fe20000100a00 */
[----:B------:R-:W-:Y:S01]  /*2d9f0*/  IMAD.U32 R184, RZ, RZ, UR44 ;  /* 0x0000002cffb87e24 */ /* 0x000fe2000f8e00ff */
[----:B------:R-:W-:-:S02]  /*2da00*/  @!P0 IADD3.X R5, R3, UR43, RZ, P3, !PT ;  /* 0x0000002b03058c10 */ /* 0x000fc40009ffe4ff */
[----:B------:R-:W-:Y:S04]  /*2da10*/  STL.64 [R1+0xb88], R80 ;  /* 0x000b885001007387 */ /* 0x000fe80000100a00 */
[----:B------:R0:W-:Y:S01]  /*2da20*/  @!P0 STG.E.U8 desc[UR50][R4.64+0x20], R6 ;  /* 0x0000200604008986 */ /* 0x0001e2000c101132 */
[----:B------:R-:W-:-:S03]  /*2da30*/  @!P5 IADD3 R184, P0, P3, R184, UR42, R2 ;  /* 0x0000002ab8b8dc10 */ /* 0x000fc6000fb1e002 */
[----:B------:R-:W-:Y:S04]  /*2da40*/  STL.64 [R1+0xb80], R82 ;  /* 0x000b805201007387 */ /* 0x000fe80000100a00 */
[----:B------:R-:W-:Y:S01]  /*2da50*/  STL.64 [R1+0xb78], R84 ;  /* 0x000b785401007387 */ /* 0x000fe20000100a00 */
[----:B0-----:R-:W-:-:S03]  /*2da60*/  IMAD.U32 R4, RZ, RZ, UR43 ;  /* 0x0000002bff047e24 */ /* 0x001fc6000f8e00ff */
[----:B------:R-:W-:Y:S02]  /*2da70*/  STL.64 [R1+0xb70], R86 ;  /* 0x000b705601007387 */ /* 0x000fe40000100a00 */
[----:B------:R-:W-:Y:S02]  /*2da80*/  @!P5 IADD3.X R185, R4, UR41, R3, P0, P3 ;  /* 0x0000002904b9dc10 */ /* 0x000fe400087e6403 */
[----:B------:R-:W-:Y:S01]  /*2da90*/  STL.64 [R1+0xb68], R88 ;  /* 0x000b685801007387 */ /* 0x000fe20000100a00 */
[C---:B------:R-:W-:Y:S02]  /*2daa0*/  ISETP.LT.OR P0, PT, R0.reuse, 0x22, !P4 ;  /* 0x000000220000780c */ /* 0x040fe40006701670 */
[----:B------:R-:W-:Y:S01]  /*2dab0*/  ISETP.LT.OR P5, PT, R0, 0x39, !P2 ;  /* 0x000000390000780c */ /* 0x000fe200057a1670 */
[----:B------:R-:W-:Y:S04]  /*2dac0*/  STL.64 [R1+0xb60], R90 ;  /* 0x000b605a01007387 */ /* 0x000fe80000100a00 */
[----:B------:R-:W-:Y:S04]  /*2dad0*/  STL.64 [R1+0xb58], R92 ;  /* 0x000b585c01007387 */ /* 0x000fe80000100a00 */
[----:B------:R-:W-:Y:S02]  /*2dae0*/  STL.64 [R1+0xb50], R94 ;  /* 0x000b505e01007387 */ /* 0x000fe40000100a00 */
[----:B------:R-:W-:Y:S01]  /*2daf0*/  @!P0 IADD3 R4, P3, R2, UR44, RZ ;  /* 0x0000002c02048c10 */ /* 0x000fe2000ff7e0ff */
[----:B------:R-:W-:Y:S01]  /*2db00*/  @!P0 IMAD R6, R183, R17, RZ ;  /* 0x00000011b7068224 */ /* 0x000fe200078e02ff */
[----:B------:R-:W-:Y:S02]  /*2db10*/  STL.64 [R1+0xb48], R96 ;  /* 0x000b486001007387 */ /* 0x000fe40000100a00 */
[----:B------:R-:W-:-:S02]  /*2db20*/  @!P0 IADD3.X R5, R3, UR43, RZ, P3, !PT ;  /* 0x0000002b03058c10 */ /* 0x000fc40009ffe4ff */
[----:B------:R-:W-:Y:S04]  /*2db30*/  STL.64 [R1+0xb40], R98 ;  /* 0x000b406201007387 */ /* 0x000fe80000100a00 */
[----:B------:R0:W-:Y:S01]  /*2db40*/  @!P0 STG.E.U8 desc[UR50][R4.64+0x21], R6 ;  /* 0x0000210604008986 */ /* 0x0001e2000c101132 */
[----:B------:R-:W-:-:S03]  /*2db50*/  ISETP.LT.OR P0, PT, R0, 0x29, !P1 ;  /* 0x000000290000780c */ /* 0x000fc60004f01670 */
[----:B------:R-:W-:Y:S04]  /*2db60*/  STL.64 [R1+0xb38], R100 ;  /* 0x000b386401007387 */ /* 0x000fe80000100a00 */
[----:B------:R-:W-:Y:S04]  /*2db70*/  STL.64 [R1+0xb30], R102 ;  /* 0x000b306601007387 */ /* 0x000fe80000100a00 */
[----:B------:R-:W-:Y:S02]  /*2db80*/  STL.64 [R1+0xb28], R104 ;  /* 0x000b286801007387 */ /* 0x000fe40000100a00 */
[----:B0-----:R-:W-:-:S02]  /*2db90*/  @!P0 IMAD R4, R182, R17, RZ ;  /* 0x00000011b6048224 */ /* 0x001fc400078e02ff */
[----:B------:R-:W-:Y:S01]  /*2dba0*/  IMAD.U32 R182, RZ, RZ, UR44 ;  /* 0x0000002cffb67e24 */ /* 0x000fe2000f8e00ff */
        /* <DEDUP_REMOVED lines=14> */
[----:B------:R-:W-:-:S02]  /*2dc90*/  @!P0 IMAD R4, R181, R17, RZ ;  /* 0x00000011b5048224 */ /* 0x000fc400078e02ff */
[----:B------:R-:W-:Y:S04]  /*2dca0*/  STL.64 [R1+0xae0], R122 ;  /* 0x000ae07a01007387 */ /* 0x000fe80000100a00 */
[----:B------:R0:W-:Y:S01]  /*2dcb0*/  @!P0 STG.E.U8 desc[UR50][R2.64+0x29], R4 ;  /* 0x0000290402008986 */ /* 0x0001e2000c101132 */
[----:B------:R-:W-:-:S03]  /*2dcc0*/  ISETP.LT.OR P0, PT, R0, 0x29, !P4 ;  /* 0x000000290000780c */ /* 0x000fc60006701670 */
[----:B------:R-:W-:Y:S04]  /*2dcd0*/  STL.64 [R1+0xad8], R124 ;  /* 0x000ad87c01007387 */ /* 0x000fe80000100a00 */
        /* <DEDUP_REMOVED lines=28> */
[----:B------:R-:W-:Y:S10]  /*2dea0*/  STL.64 [R1+0xa68], R160 ;  /* 0x000a68a001007387 */ /* 0x000ff40000100a00 */
[----:B0-----:R-:W-:-:S02]  /*2deb0*/  @!P0 IMAD R4, R178, R17, RZ ;  /* 0x00000011b2048224 */ /* 0x001fc400078e02ff */
[----:B------:R-:W-:-:S03]  /*2dec0*/  IMAD.U32 R178, RZ, RZ, UR44 ;  /* 0x0000002cffb27e24 */ /* 0x000fc6000f8e00ff */
[----:B------:R0:W-:Y:S02]  /*2ded0*/  @!P0 STG.E.U8 desc[UR50][R2.64+0x30], R4 ;  /* 0x0000300402008986 */ /* 0x0001e4000c101132 */
[----:B------:R-:W-:Y:S01]  /*2dee0*/  @!P5 IADD3 R178, P0, P3, R178, UR42, R2 ;  /* 0x0000002ab2b2dc10 */ /* 0x000fe2000fb1e002 */
[----:B0-----:R-:W-:-:S05]  /*2def0*/  IMAD.U32 R4, RZ, RZ, UR43 ;  /* 0x0000002bff047e24 */ /* 0x001fca000f8e00ff */
[----:B------:R-:W-:Y:S02]  /*2df00*/  @!P5 IADD3.X R179, R4, UR41, R3, P0, P3 ;  /* 0x0000002904b3dc10 */ /* 0x000fe400087e6403 */
[C---:B------:R-:W-:Y:S02]  /*2df10*/  ISETP.LT.OR P0, PT, R0.reuse, 0x32, !P1 ;  /* 0x000000320000780c */ /* 0x040fe40004f01670 */
[----:B------:R-:W-:-:S11]  /*2df20*/  ISETP.LT.OR P5, PT, R0, 0x42, !P2 ;  /* 0x000000420000780c */ /* 0x000fd600057a1670 */
[----:B------:R-:W-:-:S05]  /*2df30*/  @!P0 IMAD R4, R177, R17, RZ ;  /* 0x00000011b1048224 */ /* 0x000fca00078e02ff */
[----:B------:R0:W-:Y:S01]  /*2df40*/  @!P0 STG.E.U8 desc[UR50][R2.64+0x31], R4 ;  /* 0x0000310402008986 */ /* 0x0001e2000c101132 */
[----:B------:R-:W-:-:S13]  /*2df50*/  ISETP.LT.OR P0, PT, R0, 0x31, !P4 ;  /* 0x000000310000780c */ /* 0x000fda0006701670 */
[----:B0-----:R-:W-:Y:S01]  /*2df60*/  @!P0 IADD3 R4, P3, R2, UR44, RZ ;  /* 0x0000002c02048c10 */ /* 0x001fe2000ff7e0ff */
[----:B------:R-:W-:Y:S02]  /*2df70*/  @!P0 IMAD R6, R176, R17, RZ ;  /* 0x00000011b0068224 */ /* 0x000fe400078e02ff */
[----:B------:R-:W-:Y:S01]  /*2df80*/  IMAD.U32 R176, RZ, RZ, UR44 ;  /* 0x0000002cffb07e24 */ /* 0x000fe2000f8e00ff */
[----:B------:R-:W-:-:S05]  /*2df90*/  @!P0 IADD3.X R5, R3, UR43, RZ, P3, !PT ;  /* 0x0000002b03058c10 */ /* 0x000fca0009ffe4ff */
[----:B------:R0:W-:Y:S01]  /*2dfa0*/  @!P0 STG.E.U8 desc[UR50][R4.64+0x30], R6 ;  /* 0x0000300604008986 */ /* 0x0001e2000c101132 */
[----:B------:R-:W-:Y:S01]  /*2dfb0*/  @!P5 IADD3 R176, P0, P3, R176, UR42, R2 ;  /* 0x0000002ab0b0dc10 */ /* 0x000fe2000fb1e002 */
[----:B0-----:R-:W-:-:S05]  /*2dfc0*/  IMAD.U32 R4, RZ, RZ, UR43 ;  /* 0x0000002bff047e24 */ /* 0x001fca000f8e00ff */
[----:B------:R-:W-:Y:S02]  /*2dfd0*/  @!P5 IADD3.X R177, R4, UR41, R3, P0, P3 ;  /* 0x0000002904b1dc10 */ /* 0x000fe400087e6403 */
[C---:B------:R-:W-:Y:S02]  /*2dfe0*/  ISETP.LT.OR P0, PT, R0.reuse, 0x32, !P4 ;  /* 0x000000320000780c */ /* 0x040fe40006701670 */
[----:B------:R-:W-:-:S11]  /*2dff0*/  ISETP.LT.OR P5, PT, R0, 0x49, !P2 ;  /* 0x000000490000780c */ /* 0x000fd600057a1670 */
[----:B------:R-:W-:Y:S01]  /*2e000*/  @!P0 IADD3 R4, P3, R2, UR44, RZ ;  /* 0x0000002c02048c10 */ /* 0x000fe2000ff7e0ff */
[----:B------:R-:W-:-:S03]  /*2e010*/  @!P0 IMAD R6, R175, R17, RZ ;  /* 0x00000011af068224 */ /* 0x000fc600078e02ff */
[----:B------:R-:W-:-:S05]  /*2e020*/  @!P0 IADD3.X R5, R3, UR43, RZ, P3, !PT ;  /* 0x0000002b03058c10 */ /* 0x000fca0009ffe4ff */
[----:B------:R0:W-:Y:S01]  /*2e030*/  @!P0 STG.E.U8 desc[UR50][R4.64+0x31], R6 ;  /* 0x0000310604008986 */ /* 0x0001e2000c101132 */
[----:B------:R-:W-:-:S13]  /*2e040*/  ISETP.LT.OR P0, PT, R0, 0x39, !P1 ;  /* 0x000000390000780c */ /* 0x000fda0004f01670 */
[----:B0-----:R-:W-:Y:S02]  /*2e050*/  @!P0 IMAD R4, R174, R17, RZ ;  /* 0x00000011ae048224 */ /* 0x001fe400078e02ff */
        /* <DEDUP_REMOVED lines=125> */
[----:B---3--:R-:W-:-:S03]  /*2e830*/  @!P0 IMAD R6, R69, R17, RZ ;  /* 0x0000001145068224 */ /* 0x008fc600078e02ff */
[----:B------:R-:W-:-:S05]  /*2e840*/  @!P0 IADD3.X R5, R3, UR43, RZ, P3, !PT ;  /* 0x0000002b03058c10 */ /* 0x000fca0009ffe4ff */
[----:B------:R0:W-:Y:S01]  /*2e850*/  @!P0 STG.E.U8 desc[UR50][R4.64+0x59], R6 ;  /* 0x0000590604008986 */ /* 0x0001e2000c101132 */
[----:B------:R-:W-:Y:S01]  /*2e860*/  ISETP.LT.OR P0, PT, R0, 0x61, !P1 ;  /* 0x000000610000780c */ /* 0x000fe20004f01670 */
[----:B0-----:R-:W-:-:S12]  /*2e870*/  IMAD.U32 R5, RZ, RZ, UR43 ;  /* 0x0000002bff057e24 */ /* 0x001fd8000f8e00ff */
[----:B--2---:R-:W-:-:S05]  /*2e880*/  @!P0 IMAD R4, R66, R17, RZ ;  /* 0x0000001142048224 */ /* 0x004fca00078e02ff */
[----:B------:R0:W-:Y:S02]  /*2e890*/  @!P0 STG.E.U8 desc[UR50][R2.64+0x60], R4 ;  /* 0x0000600402008986 */ /* 0x0001e4000c101132 */
[----:B0-----:R-:W-:-:S05]  /*2e8a0*/  IMAD.U32 R4, RZ, RZ, UR44 ;  /* 0x0000002cff047e24 */ /* 0x001fca000f8e00ff */
[----:B------:R-:W-:-:S04]  /*2e8b0*/  @!P5 IADD3 R122, P0, P3, R4, UR42, R2 ;  /* 0x0000002a047adc10 */ /* 0x000fc8000fb1e002 */
[----:B------:R-:W-:Y:S02]  /*2e8c0*/  @!P5 IADD3.X R123, R5, UR41, R3, P0, P3 ;  /* 0x00000029057bdc10 */ /* 0x000fe400087e6403 */
[C---:B------:R-:W-:Y:S02]  /*2e8d0*/  ISETP.LT.OR P0, PT, R0.reuse, 0x62, !P1 ;  /* 0x000000620000780c */ /* 0x040fe40004f01670 */
[----:B------:R-:W-:-:S11]  /*2e8e0*/  ISETP.LT.OR P5, PT, R0, 0x72, !P2 ;  /* 0x000000720000780c */ /* 0x000fd600057a1670 */
[----:B----4-:R-:W-:-:S05]  /*2e8f0*/  @!P0 IMAD R4, R67, R17, RZ ;  /* 0x0000001143048224 */ /* 0x010fca00078e02ff */
[----:B------:R0:W-:Y:S01]  /*2e900*/  @!P0 STG.E.U8 desc[UR50][R2.64+0x61], R4 ;  /* 0x0000610402008986 */ /* 0x0001e2000c101132 */
[----:B------:R-:W-:-:S13]  /*2e910*/  ISETP.LT.OR P0, PT, R0, 0x61, !P4 ;  /* 0x000000610000780c */ /* 0x000fda0006701670 */
[----:B0-----:R-:W-:Y:S01]  /*2e920*/  @!P0 IADD3 R4, P3, R2, UR44, RZ ;  /* 0x0000002c02048c10 */ /* 0x001fe2000ff7e0ff */
[----:B------:R-:W-:-:S03]  /*2e930*/  @!P0 IMAD R6, R64, R17, RZ ;  /* 0x0000001140068224 */ /* 0x000fc600078e02ff */
[----:B------:R-:W-:-:S05]  /*2e940*/  @!P0 IADD3.X R5, R3, UR43, RZ, P3, !PT ;  /* 0x0000002b03058c10 */ /* 0x000fca0009ffe4ff */
[----:B------:R0:W-:Y:S02]  /*2e950*/  @!P0 STG.E.U8 desc[UR50][R4.64+0x60], R6 ;  /* 0x0000600604008986 */ /* 0x0001e4000c101132 */
[----:B0-----:R-:W-:Y:S02]  /*2e960*/  IMAD.U32 R4, RZ, RZ, UR44 ;  /* 0x0000002cff047e24 */ /* 0x001fe4000f8e00ff */
[----:B------:R-:W-:-:S03]  /*2e970*/  IMAD.U32 R5, RZ, RZ, UR43 ;  /* 0x0000002bff057e24 */ /* 0x000fc6000f8e00ff */
[----:B------:R-:W-:-:S04]  /*2e980*/  @!P5 IADD3 R124, P0, P3, R4, UR42, R2 ;  /* 0x0000002a047cdc10 */ /* 0x000fc8000fb1e002 */
[----:B------:R-:W-:Y:S02]  /*2e990*/  @!P5 IADD3.X R125, R5, UR41, R3, P0, P3 ;  /* 0x00000029057ddc10 */ /* 0x000fe400087e6403 */
[C---:B------:R-:W-:Y:S02]  /*2e9a0*/  ISETP.LT.OR P0, PT, R0.reuse, 0x62, !P4 ;  /* 0x000000620000780c */ /* 0x040fe40006701670 */
[----:B------:R-:W-:-:S11]  /*2e9b0*/  ISETP.LT.OR P5, PT, R0, 0x79, !P2 ;  /* 0x000000790000780c */ /* 0x000fd600057a1670 */
[----:B------:R-:W-:Y:S01]  /*2e9c0*/  @!P0 IADD3 R4, P3, R2, UR44, RZ ;  /* 0x0000002c02048c10 */ /* 0x000fe2000ff7e0ff */
[----:B------:R-:W-:-:S03]  /*2e9d0*/  @!P0 IMAD R6, R65, R17, RZ ;  /* 0x0000001141068224 */ /* 0x000fc600078e02ff */
[----:B------:R-:W-:-:S05]  /*2e9e0*/  @!P0 IADD3.X R5, R3, UR43, RZ, P3, !PT ;  /* 0x0000002b03058c10 */ /* 0x000fca0009ffe4ff */
[----:B------:R0:W-:Y:S01]  /*2e9f0*/  @!P0 STG.E.U8 desc[UR50][R4.64+0x61], R6 ;  /* 0x0000610604008986 */ /* 0x0001e2000c101132 */
[----:B------:R-:W-:Y:S01]  /*2ea00*/  ISETP.LT.OR P0, PT, R0, 0x69, !P1 ;  /* 0x000000690000780c */ /* 0x000fe20004f01670 */
[----:B0-----:R-:W-:-:S12]  /*2ea10*/  IMAD.U32 R5, RZ, RZ, UR43 ;  /* 0x0000002bff057e24 */ /* 0x001fd8000f8e00ff */
[----:B------:R-:W-:-:S05]  /*2ea20*/  @!P0 IMAD R4, R62, R17, RZ ;  /* 0x000000113e048224 */ /* 0x000fca00078e02ff */
[----:B------:R0:W-:Y:S02]  /*2ea30*/  @!P0 STG.E.U8 desc[UR50][R2.64+0x68], R4 ;  /* 0x0000680402008986 */ /* 0x0001e4000c101132 */
[----:B0-----:R-:W-:-:S05]  /*2ea40*/  IMAD.U32 R4, RZ, RZ, UR44 ;  /* 0x0000002cff047e24 */ /* 0x001fca000f8e00ff */
[----:B------:R-:W-:-:S04]  /*2ea50*/  @!P5 IADD3 R114, P0, P3, R4, UR42, R2 ;  /* 0x0000002a0472dc10 */ /* 0x000fc8000fb1e002 */
[----:B------:R-:W-:Y:S02]  /*2ea60*/  @!P5 IADD3.X R115, R5, UR41, R3, P0, P3 ;  /* 0x000000290573dc10 */ /* 0x000fe400087e6403 */
[C---:B------:R-:W-:Y:S02]  /*2ea70*/  ISETP.LT.OR P0, PT, R0.reuse, 0x6a, !P1 ;  /* 0x0000006a0000780c */ /* 0x040fe40004f01670 */
[----:B------:R-:W-:-:S11]  /*2ea80*/  ISETP.LT.OR P5, PT, R0, 0x7a, !P2 ;  /* 0x0000007a0000780c */ /* 0x000fd600057a1670 */
[----:B------:R-:W-:-:S05]  /*2ea90*/  @!P0 IMAD R4, R63, R17, RZ ;  /* 0x000000113f048224 */ /* 0x000fca00078e02ff */
        /* <DEDUP_REMOVED lines=259> */
[----:B------:R-:W-:Y:S02]  /*2fad0*/  @!P0 IMAD R4, R234, R17, RZ ;  /* 0x00000011ea048224 */ /* 0x000fe400078e02ff */
[----:B------:R-:W2:Y:S04]  /*2fae0*/  LDL.LU R234, [R1+0x600] ;  /* 0x0006000001ea7983 */ /* 0x000ea80000300800 */
[----:B------:R0:W-:Y:S01]  /*2faf0*/  @!P0 STG.E.U8 desc[UR50][R2.64+0xb9], R4 ;  /* 0x0000b90402008986 */ /* 0x0001e2000c101132 */
[----:B------:R-:W-:-:S13]  /*2fb00*/  ISETP.LT.OR P0, PT, R0, 0xb9, !P4 ;  /* 0x000000b90000780c */ /* 0x000fda0006701670 */
[----:B0-----:R-:W-:Y:S01]  /*2fb10*/  @!P0 IADD3 R4, P3, R2, UR44, RZ ;  /* 0x0000002c02048c10 */ /* 0x001fe2000ff7e0ff */
[----:B------:R-:W-:Y:S02]  /*2fb20*/  @!P0 IMAD R6, R233, R17, RZ ;  /* 0x00000011e9068224 */ /* 0x000fe400078e02ff */
[----:B------:R-:W3:Y:S01]  /*2fb30*/  LDL.LU R233, [R1+0x604] ;  /* 0x0006040001e97983 */ /* 0x000ee20000300800 */
        /* <DEDUP_REMOVED lines=126> */
[----:B------:R-:W-:-:S03]  /*30320*/  @P5 LOP3.LUT R22, R22, 0x20, RZ, 0xfc, !PT ;  /* 0x0000002016165812 */ /* 0x000fc600078efcff */
[----:B------:R0:W-:Y:S01]  /*30330*/  @!P0 STG.E.U8 desc[UR50][R2.64+0xe1], R4 ;  /* 0x0000e10402008986 */ /* 0x0001e2000c101132 */
[----:B------:R-:W-:Y:S02]  /*30340*/  ISETP.LT.OR P0, PT, R0, 0xe1, !P4 ;  /* 0x000000e10000780c */ /* 0x000fe40006701670 */
[----:B------:R-:W-:-:S11]  /*30350*/  LOP3.LUT R22, R22, 0xffffffef, RZ, 0xc0, !PT ;  /* 0xffffffef16167812 */ /* 0x000fd600078ec0ff */
        /* <DEDUP_REMOVED lines=11> */
[----:B------:R-:W-:Y:S01]  /*30410*/  @!P0 IMAD R6, R212, R17, RZ ;  /* 0x00000011d4068224 */ /* 0x000fe200078e02ff */
[----:B------:R-:W-:Y:S02]  /*30420*/  @P5 LOP3.LUT R22, R22, 0x10, RZ, 0xfc, !PT ;  /* 0x0000001016165812 */ /* 0x000fe400078efcff */
[----:B------:R-:W-:Y:S02]  /*30430*/  @!P0 IADD3.X R5, R3, UR43, RZ, P3, !PT ;  /* 0x0000002b03058c10 */ /* 0x000fe40009ffe4ff */
[----:B------:R-:W-:-:S03]  /*30440*/  LOP3.LUT R22, R22, 0xfffffffb, RZ, 0xc0, !PT ;  /* 0xfffffffb16167812 */ /* 0x000fc600078ec0ff */
        /* <DEDUP_REMOVED lines=13> */
[----:B------:R-:W-:-:S13]  /*30520*/  ISETP.LT.OR P0, PT, R0, 0xe9, !P4 ;  /* 0x000000e90000780c */ /* 0x000fda0006701670 */
[----:B0-----:R-:W-:Y:S01]  /*30530*/  @!P0 IADD3 R4, P3, R2, UR44, RZ ;  /* 0x0000002c02048c10 */ /* 0x001fe2000ff7e0ff */
[----:B------:R-:W-:-:S03]  /*30540*/  @!P0 IMAD R6, R13, R17, RZ ;  /* 0x000000110d068224 */ /* 0x000fc600078e02ff */
[----:B------:R-:W-:-:S05]  /*30550*/  @!P0 IADD3.X R5, R3, UR43, RZ, P3, !PT ;  /* 0x0000002b03058c10 */ /* 0x000fca0009ffe4ff */
[----:B------:R0:W-:Y:S01]  /*30560*/  @!P0 STG.E.U8 desc[UR50][R4.64+0xe8], R6 ;  /* 0x0000e80604008986 */ /* 0x0001e2000c101132 */
[----:B------:R-:W-:Y:S01]  /*30570*/  @!P5 IADD3 R12, P0, P3, R12, UR42, R2 ;  /* 0x0000002a0c0cdc10 */ /* 0x000fe2000fb1e002 */
[----:B0-----:R-:W-:-:S05]  /*30580*/  IMAD.U32 R4, RZ, RZ, UR43 ;  /* 0x0000002bff047e24 */ /* 0x001fca000f8e00ff */
[----:B------:R-:W-:Y:S02]  /*30590*/  @!P5 IADD3.X R13, R4, UR41, R3, P0, P3 ;  /* 0x00000029040ddc10 */ /* 0x000fe400087e6403 */
[----:B------:R-:W-:-:S13]  /*305a0*/  ISETP.LT.OR P0, PT, R0, 0xea, !P4 ;  /* 0x000000ea0000780c */ /* 0x000fda0006701670 */
[----:B------:R-:W-:Y:S01]  /*305b0*/  @!P0 IADD3 R4, P3, R2, UR44, RZ ;  /* 0x0000002c02048c10 */ /* 0x000fe2000ff7e0ff */
[----:B------:R-:W-:-:S03]  /*305c0*/  @!P0 IMAD R6, R209, R17, RZ ;  /* 0x00000011d1068224 */ /* 0x000fc600078e02ff */
[----:B------:R-:W-:-:S05]  /*305d0*/  @!P0 IADD3.X R5, R3, UR43, RZ, P3, !PT ;  /* 0x0000002b03058c10 */ /* 0x000fca0009ffe4ff */
[----:B------:R0:W-:Y:S01]  /*305e0*/  @!P0 STG.E.U8 desc[UR50][R4.64+0xe9], R6 ;  /* 0x0000e90604008986 */ /* 0x0001e2000c101132 */
[----:B------:R-:W-:Y:S01]  /*305f0*/  ISETP.LT.OR P0, PT, R0, 0xf1, !P1 ;  /* 0x000000f10000780c */ /* 0x000fe20004f01670 */
[----:B0-----:R-:W-:-:S12]  /*30600*/  IMAD.U32 R5, RZ, RZ, UR43 ;  /* 0x0000002bff057e24 */ /* 0x001fd8000f8e00ff */
[----:B------:R-:W-:-:S05]  /*30610*/  @!P0 IMAD R4, R208, R17, RZ ;  /* 0x00000011d0048224 */ /* 0x000fca00078e02ff */
[----:B------:R0:W-:Y:S01]  /*30620*/  @!P0 STG.E.U8 desc[UR50][R2.64+0xf0], R4 ;  /* 0x0000f00402008986 */ /* 0x0001e2000c101132 */
[----:B------:R-:W-:-:S04]  /*30630*/  ISETP.GE.AND P0, PT, R23, 0x109, PT ;  /* 0x000001091700780c */ /* 0x000fc80003f06270 */
[----:B------:R-:W-:Y:S01]  /*30640*/  ISETP.LT.OR P6, PT, R0, 0xa, !P0 ;  /* 0x0000000a0000780c */ /* 0x000fe200047c1670 */
[----:B0-----:R-:W-:-:S12]  /*30650*/  IMAD.U32 R4, RZ, RZ, UR44 ;  /* 0x0000002cff047e24 */ /* 0x001fd8000f8e00ff */
        /* <DEDUP_REMOVED lines=28> */
[----:B------:R-:W-:-:S13]  /*30820*/  ISETP.LT.OR P3, PT, R0, 0xfa, !P1 ;  /* 0x000000fa0000780c */ /* 0x000fda0004f61670 */
[----:B------:R-:W-:-:S05]  /*30830*/  @!P3 IMAD R4, R203, R17, RZ ;  /* 0x00000011cb04b224 */ /* 0x000fca00078e02ff */
[----:B------:R0:W-:Y:S01]  /*30840*/  @!P3 STG.E.U8 desc[UR50][R2.64+0xf9], R4 ;  /* 0x0000f9040200b986 */ /* 0x0001e2000c101132 */
[----:B------:R-:W-:-:S13]  /*30850*/  ISETP.LT.OR P3, PT, R0, 0xf9, !P4 ;  /* 0x000000f90000780c */ /* 0x000fda0006761670 */
[----:B------:R-:W-:Y:S01]  /*30860*/  @!P3 IMAD R6, R202, R17, RZ ;  /* 0x00000011ca06b224 */ /* 0x000fe200078e02ff */
[----:B0-----:R-:W-:Y:S01]  /*30870*/  @!P3 IADD3 R4, P5, R2, UR44, RZ ;  /* 0x0000002c0204bc10 */ /* 0x001fe2000ffbe0ff */
[----:B------:R-:W4:Y:S03]  /*30880*/  LDL.LU R202, [R1+0x608] ;  /* 0x0006080001ca7983 */ /* 0x000f260000300800 */
[----:B------:R-:W-:Y:S01]  /*30890*/  @!P3 IADD3.X R5, R3, UR43, RZ, P5, !PT ;  /* 0x0000002b0305bc10 */ /* 0x000fe2000affe4ff */
[----:B------:R-:W4:Y:S04]  /*308a0*/  LDL.LU R232, [R1+0x60c] ;  /* 0x00060c0001e87983 */ /* 0x000f280000300800 */
[----:B------:R-:W4:Y:S04]  /*308b0*/  LDL.LU R231, [R1+0x610] ;  /* 0x0006100001e77983 */ /* 0x000f280000300800 */
[----:B------:R-:W4:Y:S04]  /*308c0*/  LDL.LU R230, [R1+0x614] ;  /* 0x0006140001e67983 */ /* 0x000f280000300800 */
[----:B------:R-:W4:Y:S04]  /*308d0*/  LDL.LU R229, [R1+0x618] ;  /* 0x0006180001e57983 */ /* 0x000f280000300800 */
[----:B------:R-:W4:Y:S04]  /*308e0*/  LDL.LU R228, [R1+0x61c] ;  /* 0x00061c0001e47983 */ /* 0x000f280000300800 */
[----:B------:R-:W4:Y:S04]  /*308f0*/  LDL.LU R227, [R1+0x620] ;  /* 0x0006200001e37983 */ /* 0x000f280000300800 */
[----:B------:R0:W-:Y:S01]  /*30900*/  @!P3 STG.E.U8 desc[UR50][R4.64+0xf8], R6 ;  /* 0x0000f8060400b986 */ /* 0x0001e2000c101132 */
[----:B------:R-:W-:-:S03]  /*30910*/  ISETP.LT.OR P3, PT, R0, 0xfa, !P4 ;  /* 0x000000fa0000780c */ /* 0x000fc60006761670 */
[----:B------:R-:W4:Y:S04]  /*30920*/  LDL.LU R226, [R1+0x624] ;  /* 0x0006240001e27983 */ /* 0x000f280000300800 */
[----:B------:R-:W4:Y:S04]  /*30930*/  LDL.LU R225, [R1+0x628] ;  /* 0x0006280001e17983 */ /* 0x000f280000300800 */
[----:B------:R-:W4:Y:S02]  /*30940*/  LDL.LU R224, [R1+0x62c] ;  /* 0x00062c0001e07983 */ /* 0x000f240000300800 */
[----:B0-----:R-:W-:Y:S01]  /*30950*/  @!P3 IADD3 R4, P5, R2, UR44, RZ ;  /* 0x0000002c0204bc10 */ /* 0x001fe2000ffbe0ff */
[----:B------:R-:W-:Y:S01]  /*30960*/  @!P3 IMAD R6, R7, R17, RZ ;  /* 0x000000110706b224 */ /* 0x000fe200078e02ff */
[----:B------:R-:W4:Y:S02]  /*30970*/  LDL.LU R223, [R1+0x630] ;  /* 0x0006300001df7983 */ /* 0x000f240000300800 */
[----:B------:R-:W-:-:S02]  /*30980*/  @!P3 IADD3.X R5, R3, UR43, RZ, P5, !PT ;  /* 0x0000002b0305bc10 */ /* 0x000fc4000affe4ff */
[----:B------:R-:W-:Y:S01]  /*30990*/  ISETP.LT.OR P1, PT, R0, 0x19, !P0 ;  /* 0x000000190000780c */ /* 0x000fe20004721670 */
[----:B------:R-:W4:Y:S04]  /*309a0*/  LDL.LU R222, [R1+0x634] ;  /* 0x0006340001de7983 */ /* 0x000f280000300800 */
[----:B------:R0:W-:Y:S04]  /*309b0*/  @!P3 STG.E.U8 desc[UR50][R4.64+0xf9], R6 ;  /* 0x0000f9060400b986 */ /* 0x0001e8000c101132 */
[----:B------:R-:W4:Y:S04]  /*309c0*/  LDL.LU R221, [R1+0x638] ;  /* 0x0006380001dd7983 */ /* 0x000f280000300800 */
[----:B------:R-:W4:Y:S01]  /*309d0*/  LDL.LU R220, [R1+0x63c] ;  /* 0x00063c0001dc7983 */ /* 0x000f220000300800 */
[----:B0-----:R-:W-:-:S03]  /*309e0*/  IADD3 R6, P3, R2, UR42, RZ ;  /* 0x0000002a02067c10 */ /* 0x001fc6000ff7e0ff */
[----:B------:R-:W4:Y:S01]  /*309f0*/  LDL.LU R219, [R1+0x640] ;  /* 0x0006400001db7983 */ /* 0x000f220000300800 */
[----:B------:R-:W-:-:S03]  /*30a00*/  IADD3.X R7, R3, UR41, RZ, P3, !PT ;  /* 0x0000002903077c10 */ /* 0x000fc60009ffe4ff */
[----:B------:R-:W4:Y:S01]  /*30a10*/  LDL.LU R218, [R1+0x644] ;  /* 0x0006440001da7983 */ /* 0x000f220000300800 */
[----:B------:R-:W-:Y:S02]  /*30a20*/  ISETP.GE.AND P3, PT, R23, 0x81, PT ;  /* 0x000000811700780c */ /* 0x000fe40003f66270 */
[C---:B------:R-:W-:Y:S01]  /*30a30*/  ISETP.LT.OR P4, PT, R0.reuse, 0x2a, !P0 ;  /* 0x0000002a0000780c */ /* 0x040fe20004781670 */
[----:B------:R-:W4:Y:S01]  /*30a40*/  LDL.LU R217, [R1+0x648] ;  /* 0x0006480001d97983 */ /* 0x000f220000300800 */
[----:B------:R-:W-:-:S03]  /*30a50*/  ISETP.LT.OR P5, PT, R0, 0x1, !P3 ;  /* 0x000000010000780c */ /* 0x000fc60005fa1670 */
[----:B------:R-:W4:Y:S04]  /*30a60*/  LDL.LU R216, [R1+0x64c] ;  /* 0x00064c0001d87983 */ /* 0x000f280000300800 */
[----:B------:R-:W4:Y:S04]  /*30a70*/  LDL.LU R215, [R1+0x650] ;  /* 0x0006500001d77983 */ /* 0x000f280000300800 */
[----:B------:R-:W4:Y:S02]  /*30a80*/  LDL.LU R214, [R1+0x654] ;  /* 0x0006540001d67983 */ /* 0x000f240000300800 */
[----:B--2---:R-:W-:-:S02]  /*30a90*/  @!P5 IMAD R4, R234, R17, RZ ;  /* 0x00000011ea04d224 */ /* 0x004fc400078e02ff */
[----:B------:R-:W2:Y:S04]  /*30aa0*/  LDL.LU R213, [R1+0x658] ;  /* 0x0006580001d57983 */ /* 0x000ea80000300800 */
[----:B------:R3:W-:Y:S01]  /*30ab0*/  @!P5 STG.E.U8 desc[UR50][R6.64], R4 ;  /* 0x000000040600d986 */ /* 0x0007e2000c101132 */
[----:B------:R-:W-:-:S03]  /*30ac0*/  ISETP.LT.OR P5, PT, R0, 0x2, !P3 ;  /* 0x000000020000780c */ /* 0x000fc60005fa1670 */
[----:B------:R-:W2:Y:S04]  /*30ad0*/  LDL.LU R212, [R1+0x65c] ;  /* 0x00065c0001d47983 */ /* 0x000ea80000300800 */
[----:B------:R-:W2:Y:S04]  /*30ae0*/  LDL.LU R211, [R1+0x660] ;  /* 0x0006600001d37983 */ /* 0x000ea80000300800 */
[----:B------:R-:W2:Y:S02]  /*30af0*/  LDL.LU R210, [R1+0x664] ;  /* 0x0006640001d27983 */ /* 0x000ea40000300800 */
[----:B---3--:R-:W-:-:S02]  /*30b00*/  @!P5 IMAD R4, R233, R17, RZ ;  /* 0x00000011e904d224 */ /* 0x008fc400078e02ff */
[----:B------:R-:W3:Y:S04]  /*30b10*/  LDL R209, [R1+0x668] ;  /* 0x0006680001d17983 */ /* 0x000ee80000100800 */
[----:B------:R0:W-:Y:S01]  /*30b20*/  @!P5 STG.E.U8 desc[UR50][R6.64+0x1], R4 ;  /* 0x000001040600d986 */ /* 0x0001e2000c101132 */
[----:B------:R-:W-:Y:S01]  /*30b30*/  ISETP.LT.OR P5, PT, R0, 0x1, !P2 ;  /* 0x000000010000780c */ /* 0x000fe200057a1670 */
[----:B------:R-:W-:Y:S02]  /*30b40*/  IMAD.U32 R236, RZ, RZ, UR44 ;  /* 0x0000002cffec7e24 */ /* 0x000fe4000f8e00ff */
[----:B------:R-:W3:Y:S01]  /*30b50*/  LDL R208, [R1+0x66c] ;  /* 0x00066c0001d07983 */ /* 0x000ee20000100800 */
[----:B------:R-:W-:-:S03]  /*30b60*/  IMAD.U32 R234, RZ, RZ, UR44 ;  /* 0x0000002cffea7e24 */ /* 0x000fc6000f8e00ff */
[----:B------:R-:W3:Y:S04]  /*30b70*/  LDL R207, [R1+0x670] ;  /* 0x0006700001cf7983 */ /* 0x000ee80000100800 */
[----:B------:R-:W3:Y:S02]  /*30b80*/  LDL R206, [R1+0x674] ;  /* 0x0006740001ce7983 */ /* 0x000ee40000100800 */
[----:B0-----:R-:W-:Y:S02]  /*30b90*/  @!P5 IADD3 R4, P6, R6, UR44, RZ ;  /* 0x0000002c0604dc10 */ /* 0x001fe4000ffde0ff */
[----:B------:R-:W3:Y:S02]  /*30ba0*/  LDL.LU R205, [R1+0x678] ;  /* 0x0006780001cd7983 */ /* 0x000ee40000300800 */
[----:B------:R-:W-:-:S02]  /*30bb0*/  @!P5 IADD3.X R5, R7, UR43, RZ, P6, !PT ;  /* 0x0000002b0705dc10 */ /* 0x000fc4000b7fe4ff */
[----:B------:R-:W3:Y:S04]  /*30bc0*/  LDL.LU R204, [R1+0x67c] ;  /* 0x00067c0001cc7983 */ /* 0x000ee80000300800 */
        /* <DEDUP_REMOVED lines=25> */
[----:B------:R-:W3:Y:S01]  /*30d60*/  LDL.LU R26, [R1+0x6ec] ;  /* 0x0006ec00011a7983 */ /* 0x000ee20000300800 */
[----:B------:R-:W-:-:S02]  /*30d70*/  LOP3.LUT R10, R10, 0xff7fffff, RZ, 0xc0, !PT ;  /* 0xff7fffff0a0a7812 */ /* 0x000fc400078ec0ff */
[----:B------:R-:W-:Y:S01]  /*30d80*/  LOP3.LUT R11, R11, 0x7fffffff, RZ, 0xc0, !PT ;  /* 0x7fffffff0b0b7812 */ /* 0x000fe200078ec0ff */
[----:B------:R-:W3:Y:S01]  /*30d90*/  LDL R27, [R1+0x6f0] ;  /* 0x0006f000011b7983 */ /* 0x000ee20000100800 */
[----:B----4-:R-:W-:-:S05]  /*30da0*/  @!P5 IMAD R202, R202, R17, RZ ;  /* 0x00000011cacad224 */ /* 0x010fca00078e02ff */
[----:B------:R0:W-:Y:S02]  /*30db0*/  @!P5 STG.E.U8 desc[UR50][R4.64], R202 ;  /* 0x000000ca0400d986 */ /* 0x0001e4000c101132 */
[----:B0-----:R-:W-:Y:S02]  /*30dc0*/  IMAD.U32 R4, RZ, RZ, UR44 ;  /* 0x0000002cff047e24 */ /* 0x001fe4000f8e00ff */
[----:B------:R-:W-:-:S03]  /*30dd0*/  IMAD.U32 R5, RZ, RZ, UR43 ;  /* 0x0000002bff057e24 */ /* 0x000fc6000f8e00ff */
[----:B------:R-:W-:-:S04]  /*30de0*/  @!P1 IADD3 R78, P5, P6, R4, UR46, R2 ;  /* 0x0000002e044e9c10 */ /* 0x000fc8000febe002 */
[----:B------:R-:W-:Y:S02]  /*30df0*/  @!P1 IADD3.X R79, R5, UR45, R3, P5, P6 ;  /* 0x0000002d054f9c10 */ /* 0x000fe4000afec403 */
[----:B------:R-:W-:-:S13]  /*30e00*/  ISETP.LT.OR P1, PT, R0, 0x1a, !P0 ;  /* 0x0000001a0000780c */ /* 0x000fda0004721670 */
[----:B------:R-:W-:-:S04]  /*30e10*/  @!P1 IADD3 R80, P5, P6, R4, UR46, R2 ;  /* 0x0000002e04509c10 */ /* 0x000fc8000febe002 */
[----:B------:R-:W-:Y:S02]  /*30e20*/  @!P1 IADD3.X R81, R5, UR45, R3, P5, P6 ;  /* 0x0000002d05519c10 */ /* 0x000fe4000afec403 */
[C---:B------:R-:W-:Y:S02]  /*30e30*/  ISETP.LT.OR P5, PT, R0.reuse, 0x2, !P2 ;  /* 0x000000020000780c */ /* 0x040fe400057a1670 */
[----:B------:R-:W-:-:S11]  /*30e40*/  ISETP.LT.OR P1, PT, R0, 0x21, !P0 ;  /* 0x000000210000780c */ /* 0x000fd60004721670 */
[----:B------:R-:W-:Y:S01]  /*30e50*/  @!P5 IADD3 R4, P6, R6, UR44, RZ ;  /* 0x0000002c0604dc10 */ /* 0x000fe2000ffde0ff */
        /* <DEDUP_REMOVED lines=17> */
[----:B------:R0:W-:Y:S02]  /*30f70*/  @!P5 STG.E.U8 desc[UR50][R6.64+0x9], R4 ;  /* 0x000009040600d986 */ /* 0x0001e4000c101132 */
[----:B0-----:R-:W-:-:S05]  /*30f80*/  @!P1 IMAD R4, R229, R17, RZ ;  /* 0x00000011e5049224 */ /* 0x001fca00078e02ff */
[----:B------:R0:W-:Y:S01]  /*30f90*/  @!P1 STG.E.U8 desc[UR50][R14.64+0x8], R4 ;  /* 0x000008040e009986 */ /* 0x0001e2000c101132 */
[----:B------:R-:W-:Y:S01]  /*30fa0*/  ISETP.LT.OR P1, PT, R0, 0x29, !P0 ;  /* 0x000000290000780c */ /* 0x000fe20004721670 */
[----:B0-----:R-:W-:Y:S02]  /*30fb0*/  IMAD.U32 R4, RZ, RZ, UR44 ;  /* 0x0000002cff047e24 */ /* 0x001fe4000f8e00ff */
[----:B------:R-:W4:Y:S10]  /*30fc0*/  LDL R14, [R1+0x684] ;  /* 0x00068400010e7983 */ /* 0x000f340000100800 */
[----:B------:R-:W-:Y:S01]  /*30fd0*/  @!P1 IADD3 R94, P5, P6, R4, UR46, R2 ;  /* 0x0000002e045e9c10 */ /* 0x000fe2000febe002 */
[----:B------:R-:W-:Y:S01]  /*30fe0*/  IMAD.U32 R232, RZ, RZ, UR44 ;  /* 0x0000002cffe87e24 */ /* 0x000fe2000f8e00ff */
[----:B------:R-:W4:Y:S02]  /*30ff0*/  LDL R15, [R1+0x688] ;  /* 0x00068800010f7983 */ /* 0x000f240000100800 */
[----:B------:R-:W-:-:S02]  /*31000*/  @!P1 IADD3.X R95, R5, UR45, R3, P5, P6 ;  /* 0x0000002d055f9c10 */ /* 0x000fc4000afec403 */
[----:B------:R-:W-:Y:S02]  /*31010*/  ISETP.LT.OR P1, PT, R0, 0xa, !P2 ;  /* 0x0000000a0000780c */ /* 0x000fe40005721670 */
[----:B------:R-:W-:-:S11]  /*31020*/  @!P4 IADD3 R96, P5, P6, R4, UR46, R2 ;  /* 0x0000002e0460cc10 */ /* 0x000fd6000febe002 */
[----:B------:R-:W-:-:S05]  /*31030*/  @!P1 IMAD R4, R228, R17, RZ ;  /* 0x00000011e4049224 */ /* 0x000fca00078e02ff */
[----:B------:R0:W-:Y:S01]  /*31040*/  @!P1 STG.E.U8 desc[UR50][R20.64+0x9], R4 ;  /* 0x0000090414009986 */ /* 0x0001e2000c101132 */
[----:B------:R-:W-:Y:S02]  /*31050*/  ISETP.LT.OR P1, PT, R0, 0x31, !P0 ;  /* 0x000000310000780c */ /* 0x000fe40004721670 */
[----:B------:R-:W-:Y:S01]  /*31060*/  @!P4 IADD3.X R97, R5, UR45, R3, P5, P6 ;  /* 0x0000002d0561cc10 */ /* 0x000fe2000afec403 */
[----:B0-----:R-:W-:-:S10]  /*31070*/  IMAD.U32 R4, RZ, RZ, UR44 ;  /* 0x0000002cff047e24 */ /* 0x001fd4000f8e00ff */
        /* <DEDUP_REMOVED lines=15> */
[C---:B------:R-:W-:Y:S02]  /*31170*/  ISETP.LT.OR P1, PT, R0.reuse, 0x39, !P0 ;  /* 0x000000390000780c */ /* 0x040fe40004721670 */
[----:B------:R-:W-:Y:S01]  /*31180*/  ISETP.LT.OR P4, PT, R0, 0x3a, !P0 ;  /* 0x0000003a0000780c */ /* 0x000fe20004781670 */
[----:B0-----:R-:W-:-:S10]  /*31190*/  IMAD.U32 R4, RZ, RZ, UR44 ;  /* 0x0000002cff047e24 */ /* 0x001fd4000f8e00ff */
[----:B------:R-:W-:-:S04]  /*311a0*/  @!P1 IADD3 R110, P5, P6, R4, UR46, R2 ;  /* 0x0000002e046e9c10 */ /* 0x000fc8000febe002 */
[----:B------:R-:W-:Y:S02]  /*311b0*/  @!P1 IADD3.X R111, R5, UR45, R3, P5, P6 ;  /* 0x0000002d056f9c10 */ /* 0x000fe4000afec403 */
        /* <DEDUP_REMOVED lines=39> */
[----:B------:R0:W-:Y:S01]  /*31430*/  @!P5 STG.E.U8 desc[UR50][R6.64+0x20], R4 ;  /* 0x000020040600d986 */ /* 0x0001e2000c101132 */
[----:B------:R-:W-:Y:S01]  /*31440*/  @!P1 IADD3 R234, P5, P6, R234, UR46, R2 ;  /* 0x0000002eeaea9c10 */ /* 0x000fe2000febe002 */
[----:B0-----:R-:W-:-:S05]  /*31450*/  IMAD.U32 R4, RZ, RZ, UR43 ;  /* 0x0000002bff047e24 */ /* 0x001fca000f8e00ff */
        /* <DEDUP_REMOVED lines=12> */
[----:B------:R-:W-:Y:S01]  /*31520*/  ISETP.LT.OR P1, PT, R0, 0x22, !P2 ;  /* 0x000000220000780c */ /* 0x000fe20005721670 */
[----:B------:R-:W-:-:S05]  /*31530*/  IMAD.U32 R230, RZ, RZ, UR44 ;  /* 0x0000002cffe67e24 */ /* 0x000fca000f8e00ff */
[----:B------:R-:W-:-:S04]  /*31540*/  @!P4 IADD3 R230, P5, P6, R230, UR46, R2 ;  /* 0x0000002ee6e6cc10 */ /* 0x000fc8000febe002 */
[----:B------:R-:W-:-:S03]  /*31550*/  @!P4 IADD3.X R231, R4, UR45, R3, P5, P6 ;  /* 0x0000002d04e7cc10 */ /* 0x000fc6000afec403 */
[----:B------:R-:W-:-:S05]  /*31560*/  @!P1 IMAD R4, R216, R17, RZ ;  /* 0x00000011d8049224 */ /* 0x000fca00078e02ff */
[----:B------:R0:W-:Y:S01]  /*31570*/  @!P1 STG.E.U8 desc[UR50][R192.64+0x21], R4 ;  /* 0x00002104c0009986 */ /* 0x0001e2000c101132 */
[----:B------:R-:W-:Y:S01]  /*31580*/  ISETP.LT.OR P1, PT, R0, 0x61, !P0 ;  /* 0x000000610000780c */ /* 0x000fe20004721670 */
[----:B------:R-:W-:Y:S02]  /*31590*/  IMAD.U32 R228, RZ, RZ, UR44 ;  /* 0x0000002cffe47e24 */ /* 0x000fe4000f8e00ff */
[----:B0-----:R-:W-:-:S10]  /*315a0*/  IMAD.U32 R4, RZ, RZ, UR43 ;  /* 0x0000002bff047e24 */ /* 0x001fd4000f8e00ff */
[----:B------:R-:W-:-:S04]  /*315b0*/  @!P1 IADD3 R228, P5, P6, R228, UR46, R2 ;  /* 0x0000002ee4e49c10 */ /* 0x000fc8000febe002 */
[----:B------:R-:W-:Y:S02]  /*315c0*/  @!P1 IADD3.X R229, R4, UR45, R3, P5, P6 ;  /* 0x0000002d04e59c10 */ /* 0x000fe4000afec403 */
[C---:B------:R-:W-:Y:S02]  /*315d0*/  ISETP.LT.OR P5, PT, R0.reuse, 0x29, !P3 ;  /* 0x000000290000780c */ /* 0x040fe40005fa1670 */
[----:B------:R-:W-:Y:S01]  /*315e0*/  ISETP.LT.OR P1, PT, R0, 0x62, !P0 ;  /* 0x000000620000780c */ /* 0x000fe20004721670 */
[----:B------:R-:W-:-:S10]  /*315f0*/  IMAD.U32 R226, RZ, RZ, UR44 ;  /* 0x0000002cffe27e24 */ /* 0x000fd4000f8e00ff */
        /* <DEDUP_REMOVED lines=9> */
[----:B--2---:R-:W-:-:S05]  /*31690*/  @!P1 IMAD R4, R213, R17, RZ ;  /* 0x00000011d5049224 */ /* 0x004fca00078e02ff */
[----:B------:R0:W-:Y:S01]  /*316a0*/  @!P1 STG.E.U8 desc[UR50][R190.64+0x28], R4 ;  /* 0x00002804be009986 */ /* 0x0001e2000c101132 */
[C---:B------:R-:W-:Y:S01]  /*316b0*/  ISETP.LT.OR P1, PT, R0.reuse, 0x69, !P0 ;  /* 0x000000690000780c */ /* 0x040fe20004721670 */
[----:B------:R-:W-:Y:S01]  /*316c0*/  IMAD.U32 R224, RZ, RZ, UR44 ;  /* 0x0000002cffe07e24 */ /* 0x000fe2000f8e00ff */
        /* <DEDUP_REMOVED lines=27> */
[----:B---3--:R-:W-:-:S05]  /*31880*/  @!P1 IMAD R4, R209, R17, RZ ;  /* 0x00000011d1049224 */ /* 0x008fca00078e02ff */
        /* <DEDUP_REMOVED lines=14> */
[----:B------:R-:W-:Y:S01]  /*31970*/  IMAD.U32 R212, RZ, RZ, UR44 ;  /* 0x0000002cffd47e24 */ /* 0x000fe2000f8e00ff */
[----:B------:R-:W-:Y:S01]  /*31980*/  @P4 LOP3.LUT R10, R10, 0x800000, RZ, 0xfc, !PT ;  /* 0x008000000a0a4812 */ /* 0x000fe200078efcff */
[----:B0-----:R-:W-:-:S10]  /*31990*/  IMAD.U32 R4, RZ, RZ, UR43 ;  /* 0x0000002bff047e24 */ /* 0x001fd4000f8e00ff */
[----:B------:R-:W-:-:S04]  /*319a0*/  @!P1 IADD3 R212, P5, P6, R212, UR46, R2 ;  /* 0x0000002ed4d49c10 */ /* 0x000fc8000febe002 */
[----:B------:R-:W-:Y:S02]  /*319b0*/  @!P1 IADD3.X R213, R4, UR45, R3, P5, P6 ;  /* 0x0000002d04d59c10 */ /* 0x000fe4000afec403 */
[----:B------:R-:W-:Y:S02]  /*319c0*/  ISETP.LT.OR P5, PT, R0, 0x39, !P3 ;  /* 0x000000390000780c */ /* 0x000fe40005fa1670 */
[----:B------:R-:W-:-:S04]  /*319d0*/  LOP3.LUT R10, R10, 0xffdfffff, RZ, 0xc0, !PT ;  /* 0xffdfffff0a0a7812 */ /* 0x000fc800078ec0ff */
[----:B------:R-:W-:Y:S02]  /*319e0*/  @P1 LOP3.LUT R10, R10, 0x200000, RZ, 0xfc, !PT ;  /* 0x002000000a0a1812 */ /* 0x000fe400078efcff */
[----:B------:R-:W-:Y:S01]  /*319f0*/  ISETP.LT.OR P1, PT, R0, 0x82, !P0 ;  /* 0x000000820000780c */ /* 0x000fe20004721670 */
[----:B------:R-:W-:-:S04]  /*31a00*/  IMAD.U32 R210, RZ, RZ, UR44 ;  /* 0x0000002cffd27e24 */ /* 0x000fc8000f8e00ff */
[----:B------:R-:W-:-:S05]  /*31a10*/  @!P5 IMAD R4, R207, R17, RZ ;  /* 0x00000011cf04d224 */ /* 0x000fca00078e02ff */
[----:B------:R0:W-:Y:S03]  /*31a20*/  @!P5 STG.E.U8 desc[UR50][R6.64+0x38], R4 ;  /* 0x000038040600d986 */ /* 0x0001e6000c101132 */
[----:B------:R-:W-:Y:S02]  /*31a30*/  @!P1 IADD3 R210, P5, P6, R210, UR46, R2 ;  /* 0x0000002ed2d29c10 */ /* 0x000fe4000febe002 */
[----:B------:R-:W-:Y:S01]  /*31a40*/  LOP3.LUT R10, R10, 0xfffbffff, RZ, 0xc0, !PT ;  /* 0xfffbffff0a0a7812 */ /* 0x000fe200078ec0ff */
[----:B0-----:R-:W-:-:S05]  /*31a50*/  IMAD.U32 R4, RZ, RZ, UR43 ;  /* 0x0000002bff047e24 */ /* 0x001fca000f8e00ff */
[----:B------:R-:W-:Y:S02]  /*31a60*/  @!P1 IADD3.X R211, R4, UR45, R3, P5, P6 ;  /* 0x0000002d04d39c10 */ /* 0x000fe4000afec403 */
[----:B------:R-:W-:Y:S02]  /*31a70*/  ISETP.LT.OR P5, PT, R0, 0x3a, !P3 ;  /* 0x0000003a0000780c */ /* 0x000fe40005fa1670 */
[----:B------:R-:W-:Y:S02]  /*31a80*/  @P1 LOP3.LUT R10, R10, 0x40000, RZ, 0xfc, !PT ;  /* 0x000400000a0a1812 */ /* 0x000fe400078efcff */
[----:B------:R-:W-:-:S09]  /*31a90*/  ISETP.LT.OR P1, PT, R0, 0x39, !P2 ;  /* 0x000000390000780c */ /* 0x000fd20005721670 */
[----:B------:R-:W-:-:S05]  /*31aa0*/  @!P5 IMAD R4, R206, R17, RZ ;  /* 0x00000011ce04d224 */ /* 0x000fca00078e02ff */
[----:B------:R0:W-:Y:S02]  /*31ab0*/  @!P5 STG.E.U8 desc[UR50][R6.64+0x39], R4 ;  /* 0x000039040600d986 */ /* 0x0001e4000c101132 */
[----:B0-----:R-:W-:-:S05]  /*31ac0*/  @!P1 IMAD R4, R205, R17, RZ ;  /* 0x00000011cd049224 */ /* 0x001fca00078e02ff */
[----:B------:R0:W-:Y:S01]  /*31ad0*/  @!P1 STG.E.U8 desc[UR50][R182.64+0x38], R4 ;  /* 0x00003804b6009986 */ /* 0x0001e2000c101132 */
[----:B------:R-:W-:Y:S01]  /*31ae0*/  ISETP.LT.OR P1, PT, R0, 0x89, !P0 ;  /* 0x000000890000780c */ /* 0x000fe20004721670 */
[----:B------:R-:W-:Y:S01]  /*31af0*/  IMAD.U32 R208, RZ, RZ, UR44 ;  /* 0x0000002cffd07e24 */ /* 0x000fe2000f8e00ff */
[----:B------:R-:W-:Y:S02]  /*31b00*/  LOP3.LUT R10, R10, 0xfffeffff, RZ, 0xc0, !PT ;  /* 0xfffeffff0a0a7812 */ /* 0x000fe400078ec0ff */
[----:B------:R-:W-:Y:S01]  /*31b10*/  ISETP.LT.OR P4, PT, R0, 0x8a, !P0 ;  /* 0x0000008a0000780c */ /* 0x000fe20004781670 */
[----:B0-----:R-:W-:-:S08]  /*31b20*/  IMAD.U32 R4, RZ, RZ, UR43 ;  /* 0x0000002bff047e24 */ /* 0x001fd0000f8e00ff */
[----:B------:R-:W-:Y:S02]  /*31b30*/  @!P1 IADD3 R208, P5, P6, R208, UR46, R2 ;  /* 0x0000002ed0d09c10 */ /* 0x000fe4000febe002 */
[----:B------:R-:W-:Y:S02]  /*31b40*/  @P1 LOP3.LUT R10, R10, 0x10000, RZ, 0xfc, !PT ;  /* 0x000100000a0a1812 */ /* 0x000fe400078efcff */
        /* <DEDUP_REMOVED lines=9> */
[----:B------:R-:W-:-:S04]  /*31be0*/  LOP3.LUT R10, R10, 0xffffefff, RZ, 0xc0, !PT ;  /* 0xffffefff0a0a7812 */ /* 0x000fc800078ec0ff */
[----:B------:R-:W-:Y:S01]  /*31bf0*/  @P4 LOP3.LUT R10, R10, 0x1000, RZ, 0xfc, !PT ;  /* 0x000010000a0a4812 */ /* 0x000fe200078efcff */
[----:B0-----:R-:W-:-:S06]  /*31c00*/  IMAD.U32 R4, RZ, RZ, UR43 ;  /* 0x0000002bff047e24 */ /* 0x001fcc000f8e00ff */
        /* <DEDUP_REMOVED lines=16> */
[----:B----4-:R-:W-:-:S05]  /*31d10*/  @!P5 IMAD R4, R14, R17, RZ ;  /* 0x000000110e04d224 */ /* 0x010fca00078e02ff */
        /* <DEDUP_REMOVED lines=42> */
[C---:B------:R-:W-:Y:S01]  /*31fc0*/  ISETP.LT.OR P1, PT, R0.reuse, 0xa9, !P0 ;  /* 0x000000a90000780c */ /* 0x040fe20004721670 */
[----:B------:R-:W-:Y:S01]  /*31fd0*/  IMAD.U32 R192, RZ, RZ, UR44 ;  /* 0x0000002cffc07e24 */ /* 0x000fe2000f8e00ff */
[----:B------:R-:W-:Y:S01]  /*31fe0*/  ISETP.LT.OR P4, PT, R0, 0xaa, !P0 ;  /* 0x000000aa0000780c */ /* 0x000fe20004781670 */
[----:B0-----:R-:W-:-:S10]  /*31ff0*/  IMAD.U32 R4, RZ, RZ, UR43 ;  /* 0x0000002bff047e24 */ /* 0x001fd4000f8e00ff */
        /* <DEDUP_REMOVED lines=27> */
[C---:B------:R-:W-:Y:S02]  /*321b0*/  ISETP.LT.OR P5, PT, R0.reuse, 0x52, !P3 ;  /* 0x000000520000780c */ /* 0x040fe40005fa1670 */
        /* <DEDUP_REMOVED lines=137> */
[----:B------:R-:W-:Y:S02]  /*32a50*/  ISETP.LT.OR P1, PT, R0, 0xf1, !P0 ;  /* 0x000000f10000780c */ /* 0x000fe40004721670 */
[----:B------:R-:W-:Y:S01]  /*32a60*/  LOP3.LUT R9, R9, 0xffbfffff, RZ, 0xc0, !PT ;  /* 0xffbfffff09097812 */ /* 0x000fe200078ec0ff */
[----:B0-----:R-:W-:Y:S02]  /*32a70*/  IMAD.U32 R154, RZ, RZ, UR44 ;  /* 0x0000002cff9a7e24 */ /* 0x001fe4000f8e00ff */
[----:B------:R-:W-:-:S08]  /*32a80*/  IMAD.U32 R4, RZ, RZ, UR43 ;  /* 0x0000002bff047e24 */ /* 0x000fd0000f8e00ff */
[----:B------:R-:W-:Y:S02]  /*32a90*/  @!P1 IADD3 R154, P5, P6, R154, UR46, R2 ;  /* 0x0000002e9a9a9c10 */ /* 0x000fe4000febe002 */
[----:B------:R-:W-:Y:S02]  /*32aa0*/  @P4 LOP3.LUT R9, R9, 0x400000, RZ, 0xfc, !PT ;  /* 0x0040000009094812 */ /* 0x000fe400078efcff */
        /* <DEDUP_REMOVED lines=16> */
[----:B------:R0:W-:Y:S04]  /*32bb0*/  @!P4 STG.E.U8 desc[UR50][R122.64+0x70], R4 ;  /* 0x000070047a00c986 */ /* 0x0001e8000c101132 */
[----:B0-----:R-:W2:Y:S04]  /*32bc0*/  LDL R122, [R1+0x6f4] ;  /* 0x0006f400017a7983 */ /* 0x001ea80000100800 */
[----:B------:R-:W3:Y:S01]  /*32bd0*/  LDL R123, [R1+0x6f8] ;  /* 0x0006f800017b7983 */ /* 0x000ee20000100800 */
[----:B------:R-:W-:Y:S02]  /*32be0*/  ISETP.LT.OR P4, PT, R0, 0xf9, !P0 ;  /* 0x000000f90000780c */ /* 0x000fe40004781670 */
[----:B------:R-:W-:Y:S01]  /*32bf0*/  LOP3.LUT R19, R19, 0xfbffffff, RZ, 0xc0, !PT ;  /* 0xfbffffff13137812 */ /* 0x000fe200078ec0ff */
[----:B------:R-:W-:-:S03]  /*32c00*/  IMAD.U32 R20, RZ, RZ, UR44 ;  /* 0x0000002cff147e24 */ /* 0x000fc6000f8e00ff */
[----:B------:R-:W-:Y:S01]  /*32c10*/  @P1 LOP3.LUT R19, R19, 0x4000000, RZ, 0xfc, !PT ;  /* 0x0400000013131812 */ /* 0x000fe200078efcff */
[----:B------:R-:W-:-:S03]  /*32c20*/  IMAD.U32 R4, RZ, RZ, UR43 ;  /* 0x0000002bff047e24 */ /* 0x000fc6000f8e00ff */
[----:B------:R-:W-:-:S03]  /*32c30*/  LOP3.LUT R19, R19, 0xf7ffffff, RZ, 0xc0, !PT ;  /* 0xf7ffffff13137812 */ /* 0x000fc600078ec0ff */
[----:B------:R-:W-:Y:S02]  /*32c40*/  @!P4 IADD3 R20, P5, P6, R20, UR46, R2 ;  /* 0x0000002e1414cc10 */ /* 0x000fe4000febe002 */
[----:B------:R-:W-:Y:S02]  /*32c50*/  @P4 LOP3.LUT R19, R19, 0x8000000, RZ, 0xfc, !PT ;  /* 0x0800000013134812 */ /* 0x000fe400078efcff */
[----:B------:R-:W-:Y:S02]  /*32c60*/  @!P4 IADD3.X R21, R4, UR45, R3, P5, P6 ;  /* 0x0000002d0415cc10 */ /* 0x000fe4000afec403 */
[C---:B------:R-:W-:Y:S02]  /*32c70*/  ISETP.LT.OR P4, PT, R0.reuse, 0xfa, !P0 ;  /* 0x000000fa0000780c */ /* 0x040fe40004781670 */
[----:B------:R-:W-:Y:S01]  /*32c80*/  ISETP.LT.OR P1, PT, R0, 0x72, !P2 ;  /* 0x000000720000780c */ /* 0x000fe20005721670 */
[----:B------:R-:W-:-:S10]  /*32c90*/  IMAD.U32 R14, RZ, RZ, UR44 ;  /* 0x0000002cff0e7e24 */ /* 0x000fd4000f8e00ff */
[----:B------:R-:W-:-:S04]  /*32ca0*/  @!P4 IADD3 R14, P5, P6, R14, UR46, R2 ;  /* 0x0000002e0e0ecc10 */ /* 0x000fc8000febe002 */
[----:B------:R-:W-:Y:S01]  /*32cb0*/  @!P4 IADD3.X R15, R4, UR45, R3, P5, P6 ;  /* 0x0000002d040fcc10 */ /* 0x000fe2000afec403 */
[----:B------:R-:W-:Y:S01]  /*32cc0*/  @!P1 IMAD R4, R26, R17, RZ ;  /* 0x000000111a049224 */ /* 0x000fe200078e02ff */
[----:B------:R-:W-:Y:S01]  /*32cd0*/  LOP3.LUT R19, R19, 0xffbfffff, RZ, 0xc0, !PT ;  /* 0xffbfffff13137812 */ /* 0x000fe200078ec0ff */
[----:B------:R-:W4:Y:S04]  /*32ce0*/  LDL R26, [R1+0x6fc] ;  /* 0x0006fc00011a7983 */ /* 0x000f280000100800 */
[----:B------:R0:W-:Y:S01]  /*32cf0*/  @!P1 STG.E.U8 desc[UR50][R124.64+0x71], R4 ;  /* 0x000071047c009986 */ /* 0x0001e2000c101132 */
[----:B------:R-:W-:Y:S01]  /*32d00*/  ISETP.LT.OR P1, PT, R0, 0x101, !P2 ;  /* 0x000001010000780c */ /* 0x000fe20005721670 */
[----:B0-----:R-:W-:-:S12]  /*32d10*/  IMAD.U32 R4, RZ, RZ, UR44 ;  /* 0x0000002cff047e24 */ /* 0x001fd8000f8e00ff */
[----:B------:R-:W-:-:S04]  /*32d20*/  @!P1 IADD3 R124, P5, P6, R4, UR42, R2 ;  /* 0x0000002a047c9c10 */ /* 0x000fc8000febe002 */
[----:B------:R-:W-:Y:S02]  /*32d30*/  @!P1 IADD3.X R125, R5, UR41, R3, P5, P6 ;  /* 0x00000029057d9c10 */ /* 0x000fe4000afec403 */
[C---:B------:R-:W-:Y:S02]  /*32d40*/  ISETP.LT.OR P5, PT, R0.reuse, 0x79, !P3 ;  /* 0x000000790000780c */ /* 0x040fe40005fa1670 */
[----:B------:R-:W-:Y:S01]  /*32d50*/  @P1 LOP3.LUT R19, R19, 0x400000, RZ, 0xfc, !PT ;  /* 0x0040000013131812 */ /* 0x000fe200078efcff */
[----:B------:R-:W-:Y:S01]  /*32d60*/  @!P1 STL.64 [R1+0x948], R124 ;  /* 0x0009487c01009387 */ /* 0x000fe20000100a00 */
[----:B------:R-:W-:-:S09]  /*32d70*/  ISETP.LT.OR P1, PT, R0, 0x102, !P2 ;  /* 0x000001020000780c */ /* 0x000fd20005721670 */
[----:B------:R-:W-:Y:S01]  /*32d80*/  @!P5 IMAD R4, R27, R17, RZ ;  /* 0x000000111b04d224 */ /* 0x000fe200078e02ff */
[----:B------:R-:W-:Y:S01]  /*32d90*/  LOP3.LUT R19, R19, 0xffdfffff, RZ, 0xc0, !PT ;  /* 0xffdfffff13137812 */ /* 0x000fe200078ec0ff */
[----:B------:R-:W4:Y:S04]  /*32da0*/  LDL R27, [R1+0x700] ;  /* 0x00070000011b7983 */ /* 0x000f280000100800 */
[----:B------:R0:W-:Y:S02]  /*32db0*/  @!P5 STG.E.U8 desc[UR50][R6.64+0x78], R4 ;  /* 0x000078040600d986 */ /* 0x0001e4000c101132 */
[----:B0-----:R-:W-:-:S05]  /*32dc0*/  IMAD.U32 R4, RZ, RZ, UR44 ;  /* 0x0000002cff047e24 */ /* 0x001fca000f8e00ff */
[----:B------:R-:W-:-:S04]  /*32dd0*/  @!P1 IADD3 R124, P5, P6, R4, UR42, R2 ;  /* 0x0000002a047c9c10 */ /* 0x000fc8000febe002 */
[----:B------:R-:W-:Y:S02]  /*32de0*/  @!P1 IADD3.X R125, R5, UR41, R3, P5, P6 ;  /* 0x00000029057d9c10 */ /* 0x000fe4000afec403 */
[C---:B------:R-:W-:Y:S02]  /*32df0*/  ISETP.LT.OR P5, PT, R0.reuse, 0x7a, !P3 ;  /* 0x0000007a0000780c */ /* 0x040fe40005fa1670 */
[----:B------:R-:W-:Y:S01]  /*32e00*/  @P1 LOP3.LUT R19, R19, 0x200000, RZ, 0xfc, !PT ;  /* 0x0020000013131812 */ /* 0x000fe200078efcff */
[----:B------:R-:W-:Y:S01]  /*32e10*/  @!P1 STL.64 [R1+0x940], R124 ;  /* 0x0009407c01009387 */ /* 0x000fe20000100a00 */
[----:B------:R-:W-:-:S09]  /*32e20*/  ISETP.LT.OR P1, PT, R0, 0x79, !P2 ;  /* 0x000000790000780c */ /* 0x000fd20005721670 */
[----:B--2---:R-:W-:-:S05]  /*32e30*/  @!P5 IMAD R4, R122, R17, RZ ;  /* 0x000000117a04d224 */ /* 0x004fca00078e02ff */
[----:B------:R3:W-:Y:S02]  /*32e40*/  @!P5 STG.E.U8 desc[UR50][R6.64+0x79], R4 ;  /* 0x000079040600d986 */ /* 0x0007e4000c101132 */
[----:B---3--:R-:W-:-:S05]  /*32e50*/  @!P1 IMAD R4, R123, R17, RZ ;  /* 0x000000117b049224 */ /* 0x008fca00078e02ff */
[----:B------:R0:W-:Y:S01]  /*32e60*/  @!P1 STG.E.U8 desc[UR50][R114.64+0x78], R4 ;  /* 0x0000780472009986 */ /* 0x0001e2000c101132 */
[----:B------:R-:W-:Y:S01]  /*32e70*/  ISETP.LT.OR P1, PT, R0, 0x109, !P2 ;  /* 0x000001090000780c */ /* 0x000fe20005721670 */
[----:B0-----:R-:W-:-:S12]  /*32e80*/  IMAD.U32 R4, RZ, RZ, UR44 ;  /* 0x0000002cff047e24 */ /* 0x001fd8000f8e00ff */
[----:B------:R-:W-:-:S04]  /*32e90*/  @!P1 IADD3 R114, P5, P6, R4, UR42, R2 ;  /* 0x0000002a04729c10 */ /* 0x000fc8000febe002 */
[----:B------:R-:W-:-:S05]  /*32ea0*/  @!P1 IADD3.X R115, R5, UR41, R3, P5, P6 ;  /* 0x0000002905739c10 */ /* 0x000fca000afec403 */
[----:B------:R0:W-:Y:S04]  /*32eb0*/  @!P1 STL.64 [R1+0x938], R114 ;  /* 0x0009387201009387 */ /* 0x0001e80000100a00 */
[----:B0-----:R-:W2:Y:S04]  /*32ec0*/  LDL R114, [R1+0x704] ;  /* 0x0007040001727983 */ /* 0x001ea80000100800 */
[----:B------:R-:W3:Y:S01]  /*32ed0*/  LDL R115, [R1+0x708] ;  /* 0x0007080001737983 */ /* 0x000ee20000100800 */
[----:B------:R-:W-:Y:S02]  /*32ee0*/  LOP3.LUT R9, R9, 0xfffbffff, RZ, 0xc0, !PT ;  /* 0xfffbffff09097812 */ /* 0x000fe400078ec0ff */
[----:B------:R-:W-:-:S02]  /*32ef0*/  LOP3.LUT R19, R19, 0xffefffff, RZ, 0xc0, !PT ;  /* 0xffefffff13137812 */ /* 0x000fc400078ec0ff */
[----:B------:R-:W-:Y:S02]  /*32f00*/  @P4 LOP3.LUT R9, R9, 0x40000, RZ, 0xfc, !PT ;  /* 0x0004000009094812 */ /* 0x000fe400078efcff */
[----:B------:R-:W-:Y:S02]  /*32f10*/  @P1 LOP3.LUT R19, R19, 0x100000, RZ, 0xfc, !PT ;  /* 0x0010000013131812 */ /* 0x000fe400078efcff */
[C---:B------:R-:W-:Y:S02]  /*32f20*/  ISETP.LT.OR P4, PT, R0.reuse, 0x10a, !P2 ;  /* 0x0000010a0000780c */ /* 0x040fe40005781670 */
[----:B------:R-:W-:-:S11]  /*32f30*/  ISETP.LT.OR P1, PT, R0, 0x7a, !P2 ;  /* 0x0000007a0000780c */ /* 0x000fd60005721670 */
[----:B------:R-:W-:Y:S02]  /*32f40*/  @!P4 IADD3 R122, P5, P6, R4, UR42, R2 ;  /* 0x0000002a047acc10 */ /* 0x000fe4000febe002 */
[----:B----4-:R-:W-:-:S05]  /*32f50*/  @!P1 IMAD R4, R26, R17, RZ ;  /* 0x000000111a049224 */ /* 0x010fca00078e02ff */
[----:B------:R0:W-:Y:S01]  /*32f60*/  @!P1 STG.E.U8 desc[UR50][R116.64+0x79], R4 ;  /* 0x0000790474009986 */ /* 0x0001e2000c101132 */
[----:B------:R-:W-:Y:S02]  /*32f70*/  ISETP.LT.OR P1, PT, R0, 0x111, !P2 ;  /* 0x000001110000780c */ /* 0x000fe40005721670 */
[----:B------:R-:W-:Y:S01]  /*32f80*/  @!P4 IADD3.X R123, R5, UR41, R3, P5, P6 ;  /* 0x00000029057bcc10 */ /* 0x000fe2000afec403 */
[----:B0-----:R-:W-:Y:S01]  /*32f90*/  IMAD.U32 R4, RZ, RZ, UR44 ;  /* 0x0000002cff047e24 */ /* 0x001fe2000f8e00ff */
[----:B------:R-:W-:-:S09]  /*32fa0*/  LOP3.LUT R19, R19, 0xfff7ffff, RZ, 0xc0, !PT ;  /* 0xfff7ffff13137812 */ /* 0x000fd200078ec0ff */
[----:B------:R-:W-:-:S04]  /*32fb0*/  @!P1 IADD3 R116, P5, P6, R4, UR42, R2 ;  /* 0x0000002a04749c10 */ /* 0x000fc8000febe002 */
[----:B------:R-:W-:Y:S02]  /*32fc0*/  @!P1 IADD3.X R117, R5, UR41, R3, P5, P6 ;  /* 0x0000002905759c10 */ /* 0x000fe4000afec403 */
[C---:B------:R-:W-:Y:S02]  /*32fd0*/  ISETP.LT.OR P5, PT, R0.reuse, 0x81, !P3 ;  /* 0x000000810000780c */ /* 0x040fe40005fa1670 */
[----:B------:R-:W-:Y:S01]  /*32fe0*/  @P4 LOP3.LUT R19, R19, 0x80000, RZ, 0xfc, !PT ;  /* 0x0008000013134812 */ /* 0x000fe200078efcff */
[----:B------:R-:W-:Y:S03]  /*32ff0*/  @!P4 STL.64 [R1+0x930], R122 ;  /* 0x0009307a0100c387 */ /* 0x000fe60000100a00 */
[----:B------:R-:W-:Y:S01]  /*33000*/  LOP3.LUT R19, R19, 0xfffbffff, RZ, 0xc0, !PT ;  /* 0xfffbffff13137812 */ /* 0x000fe200078ec0ff */
[----:B------:R-:W4:Y:S03]  /*33010*/  LDL R26, [R1+0x70c] ;  /* 0x00070c00011a7983 */ /* 0x000f260000100800 */
[----:B------:R-:W-:Y:S01]  /*33020*/  @P1 LOP3.LUT R19, R19, 0x40000, RZ, 0xfc, !PT ;  /* 0x0004000013131812 */ /* 0x000fe200078efcff */
[----:B------:R-:W-:Y:S01]  /*33030*/  @!P1 STL.64 [R1+0x928], R116 ;  /* 0x0009287401009387 */ /* 0x000fe20000100a00 */
[----:B------:R-:W-:Y:S01]  /*33040*/  ISETP.LT.OR P1, PT, R0, 0x112, !P2 ;  /* 0x000001120000780c */ /* 0x000fe20005721670 */
[----:B------:R-:W-:Y:S01]  /*33050*/  @!P5 IMAD R4, R27, R17, RZ ;  /* 0x000000111b04d224 */ /* 0x000fe200078e02ff */
[----:B------:R-:W-:Y:S01]  /*33060*/  LOP3.LUT R19, R19, 0xfffdffff, RZ, 0xc0, !PT ;  /* 0xfffdffff13137812 */ /* 0x000fe200078ec0ff */
[----:B------:R-:W4:Y:S04]  /*33070*/  LDL.LU R27, [R1+0x710] ;  /* 0x00071000011b7983 */ /* 0x000f280000300800 */
        /* <DEDUP_REMOVED lines=17> */
[----:B0-----:R-:W2:Y:S04]  /*33190*/  LDL.LU R106, [R1+0x714] ;  /* 0x00071400016a7983 */ /* 0x001ea80000300800 */
[----:B------:R-:W3:Y:S01]  /*331a0*/  LDL R107, [R1+0x718] ;  /* 0x00071800016b7983 */ /* 0x000ee20000100800 */
[----:B------:R-:W-:Y:S02]  /*331b0*/  LOP3.LUT R19, R19, 0xfffeffff, RZ, 0xc0, !PT ;  /* 0xfffeffff13137812 */ /* 0x000fe400078ec0ff */
[----:B------:R-:W-:-:S02]  /*331c0*/  ISETP.LT.OR P4, PT, R0, 0x11a, !P2 ;  /* 0x0000011a0000780c */ /* 0x000fc40005781670 */
[----:B------:R-:W-:Y:S02]  /*331d0*/  @P1 LOP3.LUT R19, R19, 0x10000, RZ, 0xfc, !PT ;  /* 0x0001000013131812 */ /* 0x000fe400078efcff */
[----:B------:R-:W-:-:S09]  /*331e0*/  ISETP.LT.OR P1, PT, R0, 0x82, !P2 ;  /* 0x000000820000780c */ /* 0x000fd20005721670 */
[----:B------:R-:W-:-:S04]  /*331f0*/  @!P4 IADD3 R114, P5, P6, R4, UR42, R2 ;  /* 0x0000002a0472cc10 */ /* 0x000fc8000febe002 */
        /* <DEDUP_REMOVED lines=123> */
[----:B------:R-:W3:Y:S01]  /*339b0*/  LDL.LU R83, [R1+0x748] ;  /* 0x0007480001537983 */ /* 0x000ee20000300800 */
        /* <DEDUP_REMOVED lines=17> */
[----:B------:R-:W4:Y:S03]  /*33ad0*/  LDL.LU R26, [R1+0x74c] ;  /* 0x00074c00011a7983 */ /* 0x000f260000300800 */
        /* <DEDUP_REMOVED lines=38> */
[----:B------:R-:W-:Y:S02]  /*33d40*/  ISETP.LT.OR P5, PT, R0, 0xa9, !P3 ;  /* 0x000000a90000780c */ /* 0x000fe40005fa1670 */
        /* <DEDUP_REMOVED lines=14> */
[----:B------:R-:W-:Y:S02]  /*33e30*/  ISETP.LT.OR P5, PT, R0, 0xaa, !P3 ;  /* 0x000000aa0000780c */ /* 0x000fe40005fa1670 */
        /* <DEDUP_REMOVED lines=260> */
[C---:B------:R-:W-:Y:S02]  /*34e80*/  ISETP.LT.OR P1, PT, R0.reuse, 0xd9, !P2 ;  /* 0x000000d90000780c */ /* 0x040fe40005721670 */
[----:B------:R-:W-:-:S07]  /*34e90*/  ISETP.LT.OR P4, PT, R0, 0x1ca, !P2 ;  /* 0x000001ca0000780c */ /* 0x000fce0005781670 */
        /* <DEDUP_REMOVED lines=11> */
[----:B------:R-:W-:-:S04]  /*34f50*/  @!P4 IADD3 R34, P5, P6, R4, UR42, R2 ;  /* 0x0000002a0422cc10 */ /* 0x000fc8000febe002 */
[----:B------:R-:W-:-:S05]  /*34f60*/  @!P4 IADD3.X R35, R5, UR41, R3, P5, P6 ;  /* 0x000000290523cc10 */ /* 0x000fca000afec403 */
[----:B------:R0:W-:Y:S04]  /*34f70*/  @!P4 STL.64 [R1+0x950], R34 ;  /* 0x000950220100c387 */ /* 0x0001e80000100a00 */
[----:B0-----:R-:W3:Y:S04]  /*34f80*/  LDL.LU R34, [R1+0x7cc] ;  /* 0x0007cc0001227983 */ /* 0x001ee80000300800 */
[----:B------:R-:W3:Y:S04]  /*34f90*/  LDL.LU R35, [R1+0x7d0] ;  /* 0x0007d00001237983 */ /* 0x000ee80000300800 */
[----:B------:R-:W3:Y:S04]  /*34fa0*/  LDL.LU R38, [R1+0x7d4] ;  /* 0x0007d40001267983 */ /* 0x000ee80000300800 */
[----:B------:R-:W3:Y:S04]  /*34fb0*/  LDL.LU R39, [R1+0x7d8] ;  /* 0x0007d80001277983 */ /* 0x000ee80000300800 */
[----:B------:R-:W3:Y:S04]  /*34fc0*/  LDL.LU R42, [R1+0x7dc] ;  /* 0x0007dc00012a7983 */ /* 0x000ee80000300800 */
[----:B------:R-:W3:Y:S01]  /*34fd0*/  LDL.LU R43, [R1+0x7e0] ;  /* 0x0007e000012b7983 */ /* 0x000ee20000300800 */
[----:B------:R-:W-:-:S03]  /*34fe0*/  LOP3.LUT R8, R8, 0xffffffef, RZ, 0xc0, !PT ;  /* 0xffffffef08087812 */ /* 0x000fc600078ec0ff */
[----:B------:R-:W3:Y:S01]  /*34ff0*/  LDL.LU R46, [R1+0x7e4] ;  /* 0x0007e400012e7983 */ /* 0x000ee20000300800 */
[----:B------:R-:W-:Y:S02]  /*35000*/  @P1 LOP3.LUT R8, R8, 0x10, RZ, 0xfc, !PT ;  /* 0x0000001008081812 */ /* 0x000fe400078efcff */
[----:B------:R-:W-:Y:S01]  /*35010*/  ISETP.LT.OR P1, PT, R0, 0xda, !P2 ;  /* 0x000000da0000780c */ /* 0x000fe20005721670 */
[----:B------:R-:W3:Y:S01]  /*35020*/  LDL.LU R47, [R1+0x7e8] ;  /* 0x0007e800012f7983 */ /* 0x000ee20000300800 */
[----:B------:R-:W-:-:S03]  /*35030*/  LOP3.LUT R8, R8, 0xfffffff7, RZ, 0xc0, !PT ;  /* 0xfffffff708087812 */ /* 0x000fc600078ec0ff */
[----:B------:R-:W3:Y:S08]  /*35040*/  LDL.LU R50, [R1+0x7ec] ;  /* 0x0007ec0001327983 */ /* 0x000ef00000300800 */
[----:B----4-:R-:W-:Y:S01]  /*35050*/  @!P1 IMAD R4, R26, R17, RZ ;  /* 0x000000111a049224 */ /* 0x010fe200078e02ff */
[----:B------:R-:W-:Y:S01]  /*35060*/  @P4 LOP3.LUT R8, R8, 0x8, RZ, 0xfc, !PT ;  /* 0x0000000808084812 */ /* 0x000fe200078efcff */
[----:B------:R-:W4:Y:S04]  /*35070*/  LDL.LU R51, [R1+0x7f0] ;  /* 0x0007f00001337983 */ /* 0x000f280000300800 */
[----:B------:R0:W-:Y:S01]  /*35080*/  @!P1 STG.E.U8 desc[UR50][R24.64+0xd9], R4 ;  /* 0x0000d90418009986 */ /* 0x0001e2000c101132 */
[----:B------:R-:W-:-:S02]  /*35090*/  ISETP.LT.OR P1, PT, R0, 0x1d1, !P2 ;  /* 0x000001d10000780c */ /* 0x000fc40005721670 */
[----:B------:R-:W-:Y:S01]  /*350a0*/  LOP3.LUT R8, R8, 0xfffffffb, RZ, 0xc0, !PT ;  /* 0xfffffffb08087812 */ /* 0x000fe200078ec0ff */
[----:B------:R-:W4:Y:S01]  /*350b0*/  LDL.LU R54, [R1+0x7f4] ;  /* 0x0007f40001367983 */ /* 0x000f220000300800 */
[----:B------:R-:W-:-:S03]  /*350c0*/  ISETP.LT.OR P4, PT, R0, 0x1da, !P2 ;  /* 0x000001da0000780c */ /* 0x000fc60005781670 */
[----:B------:R-:W4:Y:S01]  /*350d0*/  LDL.LU R55, [R1+0x7f8] ;  /* 0x0007f80001377983 */ /* 0x000f220000300800 */
[----:B0-----:R-:W-:Y:S01]  /*350e0*/  IMAD.U32 R4, RZ, RZ, UR44 ;  /* 0x0000002cff047e24 */ /* 0x001fe2000f8e00ff */
[----:B------:R-:W-:Y:S02]  /*350f0*/  LOP3.LUT R10, R10, 0x7fffffff, RZ, 0xc0, !PT ;  /* 0x7fffffff0a0a7812 */ /* 0x000fe400078ec0ff */
[----:B------:R-:W4:Y:S02]  /*35100*/  LDL.LU R61, [R1+0x7fc] ;  /* 0x0007fc00013d7983 */ /* 0x000f240000300800 */
[----:B------:R-:W-:Y:S02]  /*35110*/  @!P1 IADD3 R24, P5, P6, R4, UR42, R2 ;  /* 0x0000002a04189c10 */ /* 0x000fe4000febe002 */
[----:B------:R-:W4:Y:S02]  /*35120*/  LDL.LU R58, [R1+0x400] ;  /* 0x00040000013a7983 */ /* 0x000f240000300800 */
[----:B------:R-:W-:-:S02]  /*35130*/  @!P1 IADD3.X R25, R5, UR41, R3, P5, P6 ;  /* 0x0000002905199c10 */ /* 0x000fc4000afec403 */
[----:B------:R-:W4:Y:S01]  /*35140*/  LDL.LU R59, [R1+0x404] ;  /* 0x00040400013b7983 */ /* 0x000f220000300800 */
[----:B------:R-:W-:Y:S02]  /*35150*/  ISETP.LT.OR P5, PT, R0, 0xe1, !P3 ;  /* 0x000000e10000780c */ /* 0x000fe40005fa1670 */
[----:B------:R-:W-:Y:S01]  /*35160*/  @P1 LOP3.LUT R8, R8, 0x4, RZ, 0xfc, !PT ;  /* 0x0000000408081812 */ /* 0x000fe200078efcff */
[----:B------:R-:W4:Y:S01]  /*35170*/  LDL.LU R56, [R1+0x408] ;  /* 0x0004080001387983 */ /* 0x000f220000300800 */
[----:B------:R-:W-:-:S09]  /*35180*/  ISETP.LT.OR P1, PT, R0, 0x1d2, !P2 ;  /* 0x000001d20000780c */ /* 0x000fd20005721670 */
[----:B------:R-:W-:Y:S01]  /*35190*/  @!P5 IMAD R4, R27, R17, RZ ;  /* 0x000000111b04d224 */ /* 0x000fe200078e02ff */
[----:B------:R-:W-:Y:S01]  /*351a0*/  LOP3.LUT R8, R8, 0xfffffffd, RZ, 0xc0, !PT ;  /* 0xfffffffd08087812 */ /* 0x000fe200078ec0ff */
[----:B------:R-:W4:Y:S04]  /*351b0*/  LDL.LU R57, [R1+0x40c] ;  /* 0x00040c0001397983 */ /* 0x000f280000300800 */
[----:B------:R0:W-:Y:S01]  /*351c0*/  @!P5 STG.E.U8 desc[UR50][R6.64+0xe0], R4 ;  /* 0x0000e0040600d986 */ /* 0x0001e2000c101132 */
[----:B------:R-:W-:Y:S02]  /*351d0*/  @P1 LOP3.LUT R8, R8, 0x2, RZ, 0xfc, !PT ;  /* 0x0000000208081812 */ /* 0x000fe400078efcff */
[----:B------:R-:W-:Y:S01]  /*351e0*/  @P4 LOP3.LUT R10, R10, 0x80000000, RZ, 0xfc, !PT ;  /* 0x800000000a0a4812 */ /* 0x000fe200078efcff */
[----:B------:R-:W4:Y:S01]  /*351f0*/  LDL.LU R60, [R1+0x410] ;  /* 0x00041000013c7983 */ /* 0x000f220000300800 */
[----:B0-----:R-:W-:-:S05]  /*35200*/  IMAD.U32 R4, RZ, RZ, UR44 ;  /* 0x0000002cff047e24 */ /* 0x001fca000f8e00ff */
[----:B------:R-:W-:-:S04]  /*35210*/  @!P1 IADD3 R26, P5, P6, R4, UR42, R2 ;  /* 0x0000002a041a9c10 */ /* 0x000fc8000febe002 */
[----:B------:R-:W-:Y:S02]  /*35220*/  @!P1 IADD3.X R27, R5, UR41, R3, P5, P6 ;  /* 0x00000029051b9c10 */ /* 0x000fe4000afec403 */
[C---:B------:R-:W-:Y:S02]  /*35230*/  ISETP.LT.OR P5, PT, R0.reuse, 0xe2, !P3 ;  /* 0x000000e20000780c */ /* 0x040fe40005fa1670 */
[----:B------:R-:W-:Y:S02]  /*35240*/  ISETP.LT.OR P1, PT, R0, 0xe1, !P2 ;  /* 0x000000e10000780c */ /* 0x000fe40005721670 */
[----:B------:R-:W-:Y:S02]  /*35250*/  LOP3.LUT R8, R8, 0xfffffffe, RZ, 0xc0, !PT ;  /* 0xfffffffe08087812 */ /* 0x000fe400078ec0ff */
[----:B------:R-:W-:-:S07]  /*35260*/  LOP3.LUT R10, R10, 0xbfffffff, RZ, 0xc0, !PT ;  /* 0xbfffffff0a0a7812 */ /* 0x000fce00078ec0ff */
[----:B--2---:R-:W-:-:S05]  /*35270*/  @!P5 IMAD R4, R30, R17, RZ ;  /* 0x000000111e04d224 */ /* 0x004fca00078e02ff */
[----:B------:R3:W-:Y:S02]  /*35280*/  @!P5 STG.E.U8 desc[UR50][R6.64+0xe1], R4 ;  /* 0x0000e1040600d986 */ /* 0x0007e4000c101132 */
[----:B---3--:R-:W-:-:S05]  /*35290*/  @!P1 IMAD R4, R31, R17, RZ ;  /* 0x000000111f049224 */ /* 0x008fca00078e02ff */
[----:B------:R0:W-:Y:S01]  /*352a0*/  @!P1 STG.E.U8 desc[UR50][R28.64+0xe0], R4 ;  /* 0x0000e0041c009986 */ /* 0x0001e2000c101132 */
[----:B------:R-:W-:Y:S01]  /*352b0*/  ISETP.LT.OR P1, PT, R0, 0x1d9, !P2 ;  /* 0x000001d90000780c */ /* 0x000fe20005721670 */
[----:B0-----:R-:W-:-:S12]  /*352c0*/  IMAD.U32 R4, RZ, RZ, UR44 ;  /* 0x0000002cff047e24 */ /* 0x001fd8000f8e00ff */
[--C-:B------:R-:W-:Y:S02]  /*352d0*/  @!P1 IADD3 R28, P5, P6, R4, UR42, R2.reuse ;  /* 0x0000002a041c9c10 */ /* 0x100fe4000febe002 */
[----:B------:R-:W-:Y:S02]  /*352e0*/  @P1 LOP3.LUT R8, R8, 0x1, RZ, 0xfc, !PT ;  /* 0x0000000108081812 */ /* 0x000fe400078efcff */
        /* <DEDUP_REMOVED lines=10> */
[----:B------:R-:W-:Y:S02]  /*35390*/  ISETP.LT.OR P5, PT, R0, 0xe9, !P3 ;  /* 0x000000e90000780c */ /* 0x000fe40005fa1670 */
[----:B------:R-:W-:Y:S02]  /*353a0*/  @P1 LOP3.LUT R10, R10, 0x40000000, RZ, 0xfc, !PT ;  /* 0x400000000a0a1812 */ /* 0x000fe400078efcff */
[----:B------:R-:W-:-:S09]  /*353b0*/  ISETP.LT.OR P1, PT, R0, 0x1e2, !P2 ;  /* 0x000001e20000780c */ /* 0x000fd20005721670 */
[----:B------:R-:W-:-:S05]  /*353c0*/  @!P5 IMAD R4, R35, R17, RZ ;  /* 0x000000112304d224 */ /* 0x000fca00078e02ff */
[----:B------:R0:W-:Y:S01]  /*353d0*/  @!P5 STG.E.U8 desc[UR50][R6.64+0xe8], R4 ;  /* 0x0000e8040600d986 */ /* 0x0001e2000c101132 */
[----:B------:R-:W-:Y:S01]  /*353e0*/  LOP3.LUT R10, R10, 0xdfffffff, RZ, 0xc0, !PT ;  /* 0xdfffffff0a0a7812 */ /* 0x000fe200078ec0ff */
[----:B0-----:R-:W-:-:S05]  /*353f0*/  IMAD.U32 R4, RZ, RZ, UR44 ;  /* 0x0000002cff047e24 */ /* 0x001fca000f8e00ff */
[----:B------:R-:W-:-:S04]  /*35400*/  @!P1 IADD3 R34, P5, P6, R4, UR42, R2 ;  /* 0x0000002a04229c10 */ /* 0x000fc8000febe002 */
        /* <DEDUP_REMOVED lines=8> */
[----:B------:R-:W-:Y:S02]  /*35490*/  ISETP.LT.OR P1, PT, R0, 0x1e9, !P2 ;  /* 0x000001e90000780c */ /* 0x000fe40005721670 */
[----:B------:R-:W-:Y:S01]  /*354a0*/  LOP3.LUT R10, R10, 0xefffffff, RZ, 0xc0, !PT ;  /* 0xefffffff0a0a7812 */ /* 0x000fe200078ec0ff */
[----:B0-----:R-:W-:Y:S01]  /*354b0*/  IMAD.U32 R4, RZ, RZ, UR44 ;  /* 0x0000002cff047e24 */ /* 0x001fe2000f8e00ff */
[----:B------:R-:W-:-:S09]  /*354c0*/  ISETP.LT.OR P4, PT, R0, 0x1ea, !P2 ;  /* 0x000001ea0000780c */ /* 0x000fd20005781670 */
        /* <DEDUP_REMOVED lines=14> */
[----:B------:R-:W-:-:S04]  /*355b0*/  @P4 LOP3.LUT R10, R10, 0x8000000, RZ, 0xfc, !PT ;  /* 0x080000000a0a4812 */ /* 0x000fc800078efcff */
[----:B------:R-:W-:-:S04]  /*355c0*/  LOP3.LUT R10, R10, 0xfbffffff, RZ, 0xc0, !PT ;  /* 0xfbffffff0a0a7812 */ /* 0x000fc800078ec0ff */
[----:B------:R-:W-:Y:S02]  /*355d0*/  @P1 LOP3.LUT R10, R10, 0x4000000, RZ, 0xfc, !PT ;  /* 0x040000000a0a1812 */ /* 0x000fe400078efcff */
[----:B------:R-:W-:Y:S01]  /*355e0*/  ISETP.LT.OR P1, PT, R0, 0x1f2, !P2 ;  /* 0x000001f20000780c */ /* 0x000fe20005721670 */
        /* <DEDUP_REMOVED lines=15> */
[----:B0-----:R-:W-:-:S10]  /*356e0*/  IMAD.U32 R4, RZ, RZ, UR44 ;  /* 0x0000002cff047e24 */ /* 0x001fd4000f8e00ff */
[----:B------:R-:W-:Y:S02]  /*356f0*/  @!P1 IADD3 R44, P5, P6, R4, UR42, R2 ;  /* 0x0000002a042c9c10 */ /* 0x000fe4000febe002 */
[----:B------:R-:W-:Y:S02]  /*35700*/  @P1 LOP3.LUT R10, R10, 0x1000000, RZ, 0xfc, !PT ;  /* 0x010000000a0a1812 */ /* 0x000fe400078efcff */
[----:B------:R-:W-:Y:S02]  /*35710*/  @!P1 IADD3.X R45, R5, UR41, R3, P5, P6 ;  /* 0x00000029052d9c10 */ /* 0x000fe4000afec403 */
[----:B------:R-:W-:Y:S02]  /*35720*/  ISETP.LT.OR P1, PT, R0, 0x1fa, !P2 ;  /* 0x000001fa0000780c */ /* 0x000fe40005721670 */
[----:B------:R-:W-:-:S11]  /*35730*/  LOP3.LUT P6, RZ, R22, 0x20, RZ, 0xc0, !PT ;  /* 0x0000002016ff7812 */ /* 0x000fd600078cc0ff */
[----:B------:R-:W-:Y:S02]  /*35740*/  @!P1 IADD3 R46, P2, P5, R4, UR42, R2 ;  /* 0x0000002a042e9c10 */ /* 0x000fe4000fd5e002 */
        /* <DEDUP_REMOVED lines=13> */
[----:B----4-:R-:W-:-:S05]  /*35820*/  @!P2 IMAD R4, R51, R17, RZ ;  /* 0x000000113304a224 */ /* 0x010fca00078e02ff */
[----:B------:R0:W-:Y:S02]  /*35830*/  @!P2 STG.E.U8 desc[UR50][R6.64+0xf8], R4 ;  /* 0x0000f8040600a986 */ /* 0x0001e4000c101132 */
[----:B0-----:R-:W-:-:S05]  /*35840*/  IMAD.U32 R4, RZ, RZ, UR44 ;  /* 0x0000002cff047e24 */ /* 0x001fca000f8e00ff */
[----:B------:R-:W-:-:S04]  /*35850*/  @!P6 IADD3 R50, P2, P5, R4, UR46, R2 ;  /* 0x0000002e0432ec10 */ /* 0x000fc8000fd5e002 */
[----:B------:R-:W-:Y:S02]  /*35860*/  @!P6 IADD3.X R51, R5, UR45, R3, P2, P5 ;  /* 0x0000002d0533ec10 */ /* 0x000fe400097ea403 */
[----:B------:R-:W-:Y:S02]  /*35870*/  ISETP.LT.OR P2, PT, R0, 0xfa, !P3 ;  /* 0x000000fa0000780c */ /* 0x000fe40005f41670 */
[----:B------:R-:W-:-:S11]  /*35880*/  LOP3.LUT P4, RZ, R22, 0x10, RZ, 0xc0, !PT ;  /* 0x0000001016ff7812 */ /* 0x000fd6000788c0ff */
[----:B------:R-:W-:-:S05]  /*35890*/  @!P2 IMAD R4, R54, R17, RZ ;  /* 0x000000113604a224 */ /* 0x000fca00078e02ff */
[----:B------:R0:W-:Y:S01]  /*358a0*/  @!P2 STG.E.U8 desc[UR50][R6.64+0xf9], R4 ;  /* 0x0000f9040600a986 */ /* 0x0001e2000c101132 */
[----:B------:R-:W-:Y:S01]  /*358b0*/  LOP3.LUT R10, R10, 0xfffdffff, RZ, 0xc0, !PT ;  /* 0xfffdffff0a0a7812 */ /* 0x000fe200078ec0ff */
[----:B0-----:R-:W-:-:S05]  /*358c0*/  @!P4 IMAD R4, R55, R17, RZ ;  /* 0x000000113704c224 */ /* 0x001fca00078e02ff */
[----:B------:R0:W-:Y:S01]  /*358d0*/  @!P4 STG.E.U8 desc[UR50][R52.64+0xf8], R4 ;  /* 0x0000f8043400c986 */ /* 0x0001e2000c101132 */
[----:B------:R-:W-:Y:S02]  /*358e0*/  ISETP.LT.OR P4, PT, R0, 0x109, !P0 ;  /* 0x000001090000780c */ /* 0x000fe40004781670 */
[----:B------:R-:W-:-:S04]  /*358f0*/  @P6 LOP3.LUT R10, R10, 0x20000, RZ, 0xfc, !PT ;  /* 0x000200000a0a6812 */ /* 0x000fc800078efcff */
[----:B------:R-:W-:Y:S01]  /*35900*/  LOP3.LUT R10, R10, 0xffff7fff, RZ, 0xc0, !PT ;  /* 0xffff7fff0a0a7812 */ /* 0x000fe200078ec0ff */
[----:B0-----:R-:W-:-:S06]  /*35910*/  IMAD.U32 R4, RZ, RZ, UR44 ;  /* 0x0000002cff047e24 */ /* 0x001fcc000f8e00ff */
[----:B------:R-:W-:Y:S02]  /*35920*/  @!P4 IADD3 R52, P2, P5, R4, UR46, R2 ;  /* 0x0000002e0434cc10 */ /* 0x000fe4000fd5e002 */
[----:B------:R-:W-:Y:S02]  /*35930*/  @P4 LOP3.LUT R10, R10, 0x8000, RZ, 0xfc, !PT ;  /* 0x000080000a0a4812 */ /* 0x000fe400078efcff */
[----:B------:R-:W-:Y:S02]  /*35940*/  @!P4 IADD3.X R53, R5, UR45, R3, P2, P5 ;  /* 0x0000002d0535cc10 */ /* 0x000fe400097ea403 */
[----:B------:R-:W-:Y:S02]  /*35950*/  ISETP.LT.OR P4, PT, R0, 0x10a, !P0 ;  /* 0x0000010a0000780c */ /* 0x000fe40004781670 */
[----:B------:R-:W-:-:S11]  /*35960*/  LOP3.LUT P1, RZ, R22, 0x4, RZ, 0xc0, !PT ;  /* 0x0000000416ff7812 */ /* 0x000fd6000782c0ff */
[----:B------:R-:W-:Y:S02]  /*35970*/  @!P4 IADD3 R54, P2, P5, R4, UR46, R2 ;  /* 0x0000002e0436cc10 */ /* 0x000fe4000fd5e002 */
[----:B------:R-:W-:Y:S02]  /*35980*/  @!P1 IMAD R4, R61, R17, RZ ;  /* 0x000000113d049224 */ /* 0x000fe400078e02ff */
[----:B------:R-:W2:Y:S04]  /*35990*/  LDL.LU R61, [R1+0x414] ;  /* 0x00041400013d7983 */ /* 0x000ea80000300800 */
[----:B------:R-:W3:Y:S04]  /*359a0*/  LDL.LU R63, [R1+0x418] ;  /* 0x00041800013f7983 */ /* 0x000ee80000300800 */
[----:B------:R-:W4:Y:S04]  /*359b0*/  LDL.LU R67, [R1+0x41c] ;  /* 0x00041c0001437983 */ /* 0x000f280000300800 */
[----:B------:R-:W4:Y:S04]  /*359c0*/  LDL.LU R68, [R1+0x420] ;  /* 0x0004200001447983 */ /* 0x000f280000300800 */
[----:B------:R-:W4:Y:S04]  /*359d0*/  LDL.LU R69, [R1+0x424] ;  /* 0x0004240001457983 */ /* 0x000f280000300800 */
[----:B------:R-:W4:Y:S01]  /*359e0*/  LDL.LU R74, [R1+0x428] ;  /* 0x00042800014a7983 */ /* 0x000f220000300800 */
[----:B------:R-:W-:-:S03]  /*359f0*/  @!P4 IADD3.X R55, R5, UR45, R3, P2, P5 ;  /* 0x0000002d0537cc10 */ /* 0x000fc600097ea403 */
        /* <DEDUP_REMOVED lines=10> */
[----:B------:R-:W-:Y:S02]  /*35aa0*/  ISETP.LT.OR P5, PT, R0, 0x1, !P2 ;  /* 0x000000010000780c */ /* 0x000fe400057a1670 */
[----:B------:R-:W-:Y:S01]  /*35ab0*/  LOP3.LUT R10, R10, 0xfffffbff, RZ, 0xc0, !PT ;  /* 0xfffffbff0a0a7812 */ /* 0x000fe200078ec0ff */
[----:B------:R-:W4:Y:S10]  /*35ac0*/  LDL.LU R84, [R1+0x440] ;  /* 0x0004400001547983 */ /* 0x000f340000300800 */
[----:B------:R-:W-:Y:S01]  /*35ad0*/  @!P5 IMAD R12, R58, R17, RZ ;  /* 0x000000113a0cd224 */ /* 0x000fe200078e02ff */
[----:B------:R-:W-:Y:S01]  /*35ae0*/  @P4 LOP3.LUT R10, R10, 0x400, RZ, 0xfc, !PT ;  /* 0x000004000a0a4812 */ /* 0x000fe200078efcff */
[----:B------:R-:W4:Y:S04]  /*35af0*/  LDL.LU R85, [R1+0x444] ;  /* 0x0004440001557983 */ /* 0x000f280000300800 */
[----:B------:R0:W-:Y:S01]  /*35b00*/  @!P5 STG.E.U8 desc[UR50][R4.64], R12 ;  /* 0x0000000c0400d986 */ /* 0x0001e2000c101132 */
[----:B------:R-:W-:-:S02]  /*35b10*/  ISETP.LT.OR P5, PT, R0, 0x2, !P2 ;  /* 0x000000020000780c */ /* 0x000fc400057a1670 */
[----:B------:R-:W-:Y:S01]  /*35b20*/  LOP3.LUT R10, R10, 0xfffffff7, RZ, 0xc0, !PT ;  /* 0xfffffff70a0a7812 */ /* 0x000fe200078ec0ff */
[----:B------:R-:W4:Y:S10]  /*35b30*/  LDL.LU R90, [R1+0x448] ;  /* 0x00044800015a7983 */ /* 0x000f340000300800 */
[----:B0-----:R-:W-:Y:S01]  /*35b40*/  @!P5 IMAD R12, R59, R17, RZ ;  /* 0x000000113b0cd224 */ /* 0x001fe200078e02ff */
[----:B------:R-:W-:Y:S01]  /*35b50*/  @P1 LOP3.LUT R10, R10, 0x8, RZ, 0xfc, !PT ;  /* 0x000000080a0a1812 */ /* 0x000fe200078efcff */
[----:B------:R-:W4:Y:S04]  /*35b60*/  LDL.LU R91, [R1+0x44c] ;  /* 0x00044c00015b7983 */ /* 0x000f280000300800 */
[----:B------:R0:W-:Y:S01]  /*35b70*/  @!P5 STG.E.U8 desc[UR50][R4.64+0x1], R12 ;  /* 0x0000010c0400d986 */ /* 0x0001e2000c101132 */
[----:B------:R-:W-:-:S02]  /*35b80*/  ISETP.LT.OR P5, PT, R0, 0x1, !P0 ;  /* 0x000000010000780c */ /* 0x000fc400047a1670 */
[----:B------:R-:W-:Y:S01]  /*35b90*/  LOP3.LUT R10, R10, 0xfffffffb, RZ, 0xc0, !PT ;  /* 0xfffffffb0a0a7812 */ /* 0x000fe200078ec0ff */
[----:B------:R-:W4:Y:S01]  /*35ba0*/  LDL.LU R92, [R1+0x450] ;  /* 0x00045000015c7983 */ /* 0x000f220000300800 */
[----:B------:R-:W-:Y:S02]  /*35bb0*/  ISETP.LT.OR P4, PT, R0, 0x11a, !P0 ;  /* 0x0000011a0000780c */ /* 0x000fe40004781670 */
[----:B------:R-:W-:Y:S01]  /*35bc0*/  LOP3.LUT R11, R11, 0xfbffffff, RZ, 0xc0, !PT ;  /* 0xfbffffff0b0b7812 */ /* 0x000fe200078ec0ff */
[----:B------:R-:W4:Y:S04]  /*35bd0*/  LDL.LU R93, [R1+0x454] ;  /* 0x00045400015d7983 */ /* 0x000f280000300800 */
[----:B------:R-:W4:Y:S02]  /*35be0*/  LDL.LU R98, [R1+0x458] ;  /* 0x0004580001627983 */ /* 0x000f240000300800 */
[----:B0-----:R-:W-:Y:S01]  /*35bf0*/  @!P5 IADD3 R12, P6, R4, UR44, RZ ;  /* 0x0000002c040cdc10 */ /* 0x001fe2000ffde0ff */
[----:B------:R-:W-:Y:S01]  /*35c00*/  @!P5 IMAD R23, R56, R17, RZ ;  /* 0x000000113817d224 */ /* 0x000fe200078e02ff */
[----:B------:R-:W4:Y:S02]  /*35c10*/  LDL.LU R99, [R1+0x45c] ;  /* 0x00045c0001637983 */ /* 0x000f240000300800 */
[----:B------:R-:W-:-:S02]  /*35c20*/  @!P5 IADD3.X R13, R5, UR43, RZ, P6, !PT ;  /* 0x0000002b050ddc10 */ /* 0x000fc4000b7fe4ff */
[----:B------:R-:W-:Y:S01]  /*35c30*/  @P4 LOP3.LUT R11, R11, 0x4000000, RZ, 0xfc, !PT ;  /* 0x040000000b0b4812 */ /* 0x000fe200078efcff */
[----:B------:R-:W4:Y:S04]  /*35c40*/  LDL.LU R100, [R1+0x460] ;  /* 0x0004600001647983 */ /* 0x000f280000300800 */
[----:B------:R0:W-:Y:S01]  /*35c50*/  @!P5 STG.E.U8 desc[UR50][R12.64], R23 ;  /* 0x000000170c00d986 */ /* 0x0001e2000c101132 */
[----:B------:R-:W-:Y:S02]  /*35c60*/  ISETP.LT.OR P5, PT, R0, 0x2, !P0 ;  /* 0x000000020000780c */ /* 0x000fe400047a1670 */
[----:B------:R-:W-:Y:S01]  /*35c70*/  LOP3.LUT R11, R11, 0xfdffffff, RZ, 0xc0, !PT ;  /* 0xfdffffff0b0b7812 */ /* 0x000fe200078ec0ff */
[----:B------:R-:W4:Y:S01]  /*35c80*/  LDL.LU R101, [R1+0x464] ;  /* 0x0004640001657983 */ /* 0x000f220000300800 */
[----:B------:R-:W-:-:S03]  /*35c90*/  LOP3.LUT R9, R9, 0xfffdffff, RZ, 0xc0, !PT ;  /* 0xfffdffff09097812 */ /* 0x000fc600078ec0ff */
[----:B------:R-:W4:Y:S04]  /*35ca0*/  LDL.LU R106, [R1+0x468] ;  /* 0x00046800016a7983 */ /* 0x000f280000300800 */
[----:B------:R-:W4:Y:S02]  /*35cb0*/  LDL.LU R107, [R1+0x46c] ;  /* 0x00046c00016b7983 */ /* 0x000f240000300800 */
[----:B0-----:R-:W-:Y:S01]  /*35cc0*/  @!P5 IADD3 R12, P6, R4, UR44, RZ ;  /* 0x0000002c040cdc10 */ /* 0x001fe2000ffde0ff */
[----:B------:R-:W-:Y:S01]  /*35cd0*/  @!P5 IMAD R23, R57, R17, RZ ;  /* 0x000000113917d224 */ /* 0x000fe200078e02ff */
[----:B------:R-:W4:Y:S02]  /*35ce0*/  LDL.LU R108, [R1+0x470] ;  /* 0x00047000016c7983 */ /* 0x000f240000300800 */
[----:B------:R-:W-:-:S02]  /*35cf0*/  @!P5 IADD3.X R13, R5, UR43, RZ, P6, !PT ;  /* 0x0000002b050ddc10 */ /* 0x000fc4000b7fe4ff */
[----:B------:R-:W4:Y:S04]  /*35d00*/  LDL.LU R109, [R1+0x474] ;  /* 0x00047400016d7983 */ /* 0x000f280000300800 */
[----:B------:R0:W-:Y:S04]  /*35d10*/  @!P5 STG.E.U8 desc[UR50][R12.64+0x1], R23 ;  /* 0x000001170c00d986 */ /* 0x0001e8000c101132 */
[----:B------:R-:W4:Y:S04]  /*35d20*/  LDL.LU R114, [R1+0x478] ;  /* 0x0004780001727983 */ /* 0x000f280000300800 */
[----:B------:R-:W4:Y:S01]  /*35d30*/  LDL.LU R115, [R1+0x47c] ;  /* 0x00047c0001737983 */ /* 0x000f220000300800 */
[----:B0-----:R-:W-:-:S03]  /*35d40*/  IMAD.U32 R12, RZ, RZ, UR44 ;  /* 0x0000002cff0c7e24 */ /* 0x001fc6000f8e00ff */
[----:B------:R-:W4:Y:S01]  /*35d50*/  LDL.LU R116, [R1+0x480] ;  /* 0x0004800001747983 */ /* 0x000f220000300800 */
[----:B------:R-:W-:Y:S01]  /*35d60*/  IMAD.U32 R13, RZ, RZ, UR43 ;  /* 0x0000002bff0d7e24 */ /* 0x000fe2000f8e00ff */
[----:B------:R-:W-:Y:S02]  /*35d70*/  @!P1 IADD3 R56, P5, P6, R12, UR46, R2 ;  /* 0x0000002e0c389c10 */ /* 0x000fe4000febe002 */
[----:B------:R-:W4:Y:S02]  /*35d80*/  LDL.LU R117, [R1+0x484] ;  /* 0x0004840001757983 */ /* 0x000f240000300800 */
[----:B------:R-:W-:Y:S02]  /*35d90*/  @!P1 IADD3.X R57, R13, UR45, R3, P5, P6 ;  /* 0x0000002d0d399c10 */ /* 0x000fe4000afec403 */
[----:B------:R-:W4:Y:S01]  /*35da0*/  LDL.LU R122, [R1+0x488] ;  /* 0x00048800017a7983 */ /* 0x000f220000300800 */
[----:B------:R-:W-:-:S03]  /*35db0*/  ISETP.LT.OR P1, PT, R0, 0x112, !P0 ;  /* 0x000001120000780c */ /* 0x000fc60004721670 */
[----:B------:R-:W4:Y:S04]  /*35dc0*/  LDL.LU R123, [R1+0x48c] ;  /* 0x00048c00017b7983 */ /* 0x000f280000300800 */
[----:B------:R-:W4:Y:S04]  /*35dd0*/  LDL.LU R124, [R1+0x490] ;  /* 0x00049000017c7983 */ /* 0x000f280000300800 */
[----:B------:R-:W4:Y:S02]  /*35de0*/  LDL.LU R125, [R1+0x494] ;  /* 0x00049400017d7983 */ /* 0x000f240000300800 */
[----:B------:R-:W-:-:S02]  /*35df0*/  @!P1 IADD3 R58, P5, P6, R12, UR46, R2 ;  /* 0x0000002e0c3a9c10 */ /* 0x000fc4000febe002 */
[----:B------:R-:W-:Y:S01]  /*35e00*/  @P1 LOP3.LUT R10, R10, 0x4, RZ, 0xfc, !PT ;  /* 0x000000040a0a1812 */ /* 0x000fe200078efcff */
[----:B------:R-:W4:Y:S01]  /*35e10*/  LDL.LU R130, [R1+0x498] ;  /* 0x0004980001827983 */ /* 0x000f220000300800 */
[----:B------:R-:W-:Y:S02]  /*35e20*/  @!P1 IADD3.X R59, R13, UR45, R3, P5, P6 ;  /* 0x0000002d0d3b9c10 */ /* 0x000fe4000afec403 */
[C---:B------:R-:W-:Y:S01]  /*35e30*/  ISETP.LT.OR P5, PT, R0.reuse, 0x9, !P2 ;  /* 0x000000090000780c */ /* 0x040fe200057a1670 */
[----:B------:R-:W4:Y:S01]  /*35e40*/  LDL.LU R131, [R1+0x49c] ;  /* 0x00049c0001837983 */ /* 0x000f220000300800 */
[----:B------:R-:W-:Y:S02]  /*35e50*/  ISETP.LT.OR P1, PT, R0, 0x119, !P0 ;  /* 0x000001190000780c */ /* 0x000fe40004721670 */
[----:B------:R-:W-:Y:S01]  /*35e60*/  LOP3.LUT R10, R10, 0xfffffffe, RZ, 0xc0, !PT ;  /* 0xfffffffe0a0a7812 */ /* 0x000fe200078ec0ff */
[----:B------:R-:W4:Y:S04]  /*35e70*/  LDL.LU R132, [R1+0x4a0] ;  /* 0x0004a00001847983 */ /* 0x000f280000300800 */
[----:B------:R-:W4:Y:S04]  /*35e80*/  LDL.LU R133, [R1+0x4a4] ;  /* 0x0004a40001857983 */ /* 0x000f280000300800 */
[----:B------:R-:W-:Y:S01]  /*35e90*/  @!P5 IMAD R12, R60, R17, RZ ;  /* 0x000000113c0cd224 */ /* 0x000fe200078e02ff */
[----:B------:R-:W4:Y:S04]  /*35ea0*/  LDL.LU R135, [R1+0x4a8] ;  /* 0x0004a80001877983 */ /* 0x000f280000300800 */
[----:B------:R2:W-:Y:S01]  /*35eb0*/  @!P5 STG.E.U8 desc[UR50][R4.64+0x8], R12 ;  /* 0x0000080c0400d986 */ /* 0x0005e2000c101132 */
[----:B------:R-:W-:-:S02]  /*35ec0*/  ISETP.LT.OR P5, PT, R0, 0xa, !P2 ;  /* 0x0000000a0000780c */ /* 0x000fc400057a1670 */
[----:B------:R-:W-:Y:S01]  /*35ed0*/  @P1 LOP3.LUT R10, R10, 0x1, RZ, 0xfc, !PT ;  /* 0x000000010a0a1812 */ /* 0x000fe200078efcff */
[----:B------:R-:W4:Y:S01]  /*35ee0*/  LDL.LU R137, [R1+0x4ac] ;  /* 0x0004ac0001897983 */ /* 0x000f220000300800 */
[----:B------:R-:W-:-:S03]  /*35ef0*/  LOP3.LUT R22, R22, 0x7fffffff, RZ, 0xc0, !PT ;  /* 0x7fffffff16167812 */ /* 0x000fc600078ec0ff */
[----:B------:R-:W4:Y:S04]  /*35f00*/  LDL.LU R140, [R1+0x4b0] ;  /* 0x0004b000018c7983 */ /* 0x000f280000300800 */
[----:B------:R-:W4:Y:S04]  /*35f10*/  LDL.LU R141, [R1+0x4b4] ;  /* 0x0004b400018d7983 */ /* 0x000f280000300800 */
[----:B------:R-:W4:Y:S04]  /*35f20*/  LDL.LU R143, [R1+0x4b8] ;  /* 0x0004b800018f7983 */ /* 0x000f280000300800 */
[----:B------:R-:W4:Y:S04]  /*35f30*/  LDL.LU R145, [R1+0x4bc] ;  /* 0x0004bc0001917983 */ /* 0x000f280000300800 */
[----:B------:R-:W4:Y:S04]  /*35f40*/  LDL.LU R148, [R1+0x4c0] ;  /* 0x0004c00001947983 */ /* 0x000f280000300800 */
[----:B------:R-:W4:Y:S04]  /*35f50*/  LDL.LU R149, [R1+0x4c4] ;  /* 0x0004c40001957983 */ /* 0x000f280000300800 */
[----:B------:R-:W4:Y:S04]  /*35f60*/  LDL.LU R151, [R1+0x4c8] ;  /* 0x0004c80001977983 */ /* 0x000f280000300800 */
[----:B------:R-:W4:Y:S01]  /*35f70*/  LDL.LU R161, [R1+0x4cc] ;  /* 0x0004cc0001a17983 */ /* 0x000f220000300800 */
[----:B--2---:R-:W-:-:S05]  /*35f80*/  @!P5 IMAD R12, R61, R17, RZ ;  /* 0x000000113d0cd224 */ /* 0x004fca00078e02ff */
[----:B------:R0:W-:Y:S02]  /*35f90*/  @!P5 STG.E.U8 desc[UR50][R4.64+0x9], R12 ;  /* 0x0000090c0400d986 */ /* 0x0001e4000c101132 */
[----:B0-----:R-:W-:-:S05]  /*35fa0*/  IMAD.U32 R12, RZ, RZ, UR44 ;  /* 0x0000002cff0c7e24 */ /* 0x001fca000f8e00ff */
[----:B------:R-:W-:-:S04]  /*35fb0*/  @!P1 IADD3 R60, P5, P6, R12, UR46, R2 ;  /* 0x0000002e0c3c9c10 */ /* 0x000fc8000febe002 */
[----:B------:R-:W-:Y:S02]  /*35fc0*/  @!P1 IADD3.X R61, R13, UR45, R3, P5, P6 ;  /* 0x0000002d0d3d9c10 */ /* 0x000fe4000afec403 */
[C---:B------:R-:W-:Y:S02]  /*35fd0*/  ISETP.LT.OR P5, PT, R0.reuse, 0x9, !P0 ;  /* 0x000000090000780c */ /* 0x040fe400047a1670 */
[----:B------:R-:W-:-:S11]  /*35fe0*/  ISETP.LT.OR P1, PT, R0, 0xa, !P0 ;  /* 0x0000000a0000780c */ /* 0x000fd60004721670 */
[----:B------:R-:W-:Y:S01]  /*35ff0*/  @!P5 IADD3 R12, P6, R4, UR44, RZ ;  /* 0x0000002c040cdc10 */ /* 0x000fe2000ffde0ff */
[----:B---3--:R-:W-:-:S03]  /*36000*/  @!P5 IMAD R23, R63, R17, RZ ;  /* 0x000000113f17d224 */ /* 0x008fc600078e02ff */
[----:B------:R-:W-:-:S05]  /*36010*/  @!P5 IADD3.X R13, R5, UR43, RZ, P6, !PT ;  /* 0x0000002b050ddc10 */ /* 0x000fca000b7fe4ff */
[----:B------:R0:W-:Y:S02]  /*36020*/  @!P5 STG.E.U8 desc[UR50][R12.64+0x8], R23 ;  /* 0x000008170c00d986 */ /* 0x0001e4000c101132 */
[----:B0-----:R-:W-:Y:S02]  /*36030*/  IMAD.U32 R12, RZ, RZ, UR44 ;  /* 0x0000002cff0c7e24 */ /* 0x001fe4000f8e00ff */
[----:B------:R-:W2:Y:S03]  /*36040*/  LDL.LU R23, [R1+0x5fc] ;  /* 0x0005fc0001177983 */ /* 0x000ea60000300800 */
[----:B------:R-:W-:Y:S01]  /*36050*/  @!P4 IADD3 R62, P5, P6, R12, UR46, R2 ;  /* 0x0000002e0c3ecc10 */ /* 0x000fe2000febe002 */
[----:B----4-:R-:W-:-:S05]  /*36060*/  @!P1 IMAD R12, R67, R17, RZ ;  /* 0x00000011430c9224 */ /* 0x010fca00078e02ff */
[----:B------:R0:W-:Y:S01]  /*36070*/  @!P1 STG.E.U8 desc[UR50][R64.64+0x9], R12 ;  /* 0x0000090c40009986 */ /* 0x0001e2000c101132 */
[----:B------:R-:W-:Y:S01]  /*36080*/  ISETP.LT.OR P1, PT, R0, 0x121, !P0 ;  /* 0x000001210000780c */ /* 0x000fe20004721670 */
[----:B------:R-:W-:-:S05]  /*36090*/  IMAD.U32 R13, RZ, RZ, UR43 ;  /* 0x0000002bff0d7e24 */ /* 0x000fca000f8e00ff */
[----:B------:R-:W-:Y:S01]  /*360a0*/  @!P4 IADD3.X R63, R13, UR45, R3, P5, P6 ;  /* 0x0000002d0d3fcc10 */ /* 0x000fe2000afec403 */
[----:B0-----:R-:W-:-:S06]  /*360b0*/  IMAD.U32 R12, RZ, RZ, UR44 ;  /* 0x0000002cff0c7e24 */ /* 0x001fcc000f8e00ff */
[----:B------:R-:W-:Y:S02]  /*360c0*/  @!P1 IADD3 R64, P5, P6, R12, UR46, R2 ;  /* 0x0000002e0c409c10 */ /* 0x000fe4000febe002 */
[----:B------:R-:W-:Y:S02]  /*360d0*/  @P1 LOP3.LUT R11, R11, 0x2000000, RZ, 0xfc, !PT ;  /* 0x020000000b0b1812 */ /* 0x000fe400078efcff */
[----:B------:R-:W-:Y:S02]  /*360e0*/  @!P1 IADD3.X R65, R13, UR45, R3, P5, P6 ;  /* 0x0000002d0d419c10 */ /* 0x000fe4000afec403 */
[----:B------:R-:W-:-:S13]  /*360f0*/  ISETP.LT.OR P1, PT, R0, 0x122, !P0 ;  /* 0x000001220000780c */ /* 0x000fda0004721670 */
[----:B------:R-:W-:-:S04]  /*36100*/  @!P1 IADD3 R66, P5, P6, R12, UR46, R2 ;  /* 0x0000002e0c429c10 */ /* 0x000fc8000febe002 */
[----:B------:R-:W-:Y:S02]  /*36110*/  @!P1 IADD3.X R67, R13, UR45, R3, P5, P6 ;  /* 0x0000002d0d439c10 */ /* 0x000fe4000afec403 */
[----:B------:R-:W-:-:S13]  /*36120*/  ISETP.LT.OR P5, PT, R0, 0x11, !P2 ;  /* 0x000000110000780c */ /* 0x000fda00057a1670 */
[----:B------:R-:W-:-:S05]  /*36130*/  @!P5 IMAD R12, R68, R17, RZ ;  /* 0x00000011440cd224 */ /* 0x000fca00078e02ff */
[----:B------:R0:W-:Y:S01]  /*36140*/  @!P5 STG.E.U8 desc[UR50][R4.64+0x10], R12 ;  /* 0x0000100c0400d986 */ /* 0x0001e2000c101132 */
[C---:B------:R-:W-:Y:S02]  /*36150*/  ISETP.LT.OR P5, PT, R0.reuse, 0x12, !P2 ;  /* 0x000000120000780c */ /* 0x040fe400057a1670 */
[----:B------:R-:W-:Y:S02]  /*36160*/  LOP3.LUT R11, R11, 0xff7fffff, RZ, 0xc0, !PT ;  /* 0xff7fffff0b0b7812 */ /* 0x000fe400078ec0ff */
[C---:B------:R-:W-:Y:S02]  /*36170*/  ISETP.LT.OR P4, PT, R0.reuse, 0x129, !P0 ;  /* 0x000001290000780c */ /* 0x040fe40004781670 */
[----:B------:R-:W-:Y:S02]  /*36180*/  @P1 LOP3.LUT R11, R11, 0x800000, RZ, 0xfc, !PT ;  /* 0x008000000b0b1812 */ /* 0x000fe400078efcff */
[----:B------:R-:W-:-:S05]  /*36190*/  ISETP.LT.OR P1, PT, R0, 0x11, !P0 ;  /* 0x000000110000780c */ /* 0x000fca0004721670 */
[----:B0-----:R-:W-:-:S05]  /*361a0*/  @!P5 IMAD R12, R69, R17, RZ ;  /* 0x00000011450cd224 */ /* 0x001fca00078e02ff */
[----:B------:R0:W-:Y:S01]  /*361b0*/  @!P5 STG.E.U8 desc[UR50][R4.64+0x11], R12 ;  /* 0x0000110c0400d986 */ /* 0x0001e2000c101132 */
[----:B------:R-:W-:Y:S01]  /*361c0*/  LOP3.LUT R11, R11, 0xffdfffff, RZ, 0xc0, !PT ;  /* 0xffdfffff0b0b7812 */ /* 0x000fe200078ec0ff */
[----:B0-----:R-:W-:-:S05]  /*361d0*/  IMAD.U32 R12, RZ, RZ, UR44 ;  /* 0x0000002cff0c7e24 */ /* 0x001fca000f8e00ff */
[----:B------:R-:W-:Y:S01]  /*361e0*/  @!P4 IADD3 R68, P5, P6, R12, UR46, R2 ;  /* 0x0000002e0c44cc10 */ /* 0x000fe2000febe002 */
[----:B------:R-:W-:Y:S01]  /*361f0*/  @!P1 IMAD R12, R74, R17, RZ ;  /* 0x000000114a0c9224 */ /* 0x000fe200078e02ff */
[----:B------:R-:W-:Y:S02]  /*36200*/  @P4 LOP3.LUT R11, R11, 0x200000, RZ, 0xfc, !PT ;  /* 0x002000000b0b4812 */ /* 0x000fe400078efcff */
[----:B------:R-:W-:Y:S02]  /*36210*/  @!P4 IADD3.X R69, R13, UR45, R3, P5, P6 ;  /* 0x0000002d0d45cc10 */ /* 0x000fe4000afec403 */
[----:B------:R0:W-:Y:S01]  /*36220*/  @!P1 STG.E.U8 desc[UR50][R70.64+0x10], R12 ;  /* 0x0000100c46009986 */ /* 0x0001e2000c101132 */
[C---:B------:R-:W-:Y:S02]  /*36230*/  ISETP.LT.OR P4, PT, R0.reuse, 0x12a, !P0 ;  /* 0x0000012a0000780c */ /* 0x040fe40004781670 */
[----:B------:R-:W-:Y:S01]  /*36240*/  ISETP.LT.OR P1, PT, R0, 0x12, !P0 ;  /* 0x000000120000780c */ /* 0x000fe20004721670 */
[----:B0-----:R-:W-:-:S10]  /*36250*/  IMAD.U32 R12, RZ, RZ, UR44 ;  /* 0x0000002cff0c7e24 */ /* 0x001fd4000f8e00ff */
[----:B------:R-:W-:Y:S02]  /*36260*/  @!P4 IADD3 R70, P5, P6, R12, UR46, R2 ;  /* 0x0000002e0c46cc10 */ /* 0x000fe4000febe002 */
[----:B------:R-:W-:-:S05]  /*36270*/  @!P1 IMAD R12, R75, R17, RZ ;  /* 0x000000114b0c9224 */ /* 0x000fca00078e02ff */
[----:B------:R0:W-:Y:S01]  /*36280*/  @!P1 STG.E.U8 desc[UR50][R72.64+0x11], R12 ;  /* 0x0000110c48009986 */ /* 0x0001e2000c101132 */
[----:B------:R-:W-:Y:S02]  /*36290*/  ISETP.LT.OR P1, PT, R0, 0x131, !P0 ;  /* 0x000001310000780c */ /* 0x000fe40004721670 */
[----:B------:R-:W-:-:S04]  /*362a0*/  LOP3.LUT R11, R11, 0xfffffff7, RZ, 0xc0, !PT ;  /* 0xfffffff70b0b7812 */ /* 0x000fc800078ec0ff */
[----:B------:R-:W-:Y:S01]  /*362b0*/  @P4 LOP3.LUT R11, R11, 0x8, RZ, 0xfc, !PT ;  /* 0x000000080b0b4812 */ /* 0x000fe200078efcff */
[----:B0-----:R-:W-:Y:S01]  /*362c0*/  IMAD.U32 R12, RZ, RZ, UR44 ;  /* 0x0000002cff0c7e24 */ /* 0x001fe2000f8e00ff */
[----:B------:R-:W-:Y:S02]  /*362d0*/  @!P4 IADD3.X R71, R13, UR45, R3, P5, P6 ;  /* 0x0000002d0d47cc10 */ /* 0x000fe4000afec403 */
[----:B------:R-:W-:-:S03]  /*362e0*/  LOP3.LUT R11, R11, 0xfffffffb, RZ, 0xc0, !PT ;  /* 0xfffffffb0b0b7812 */ /* 0x000fc600078ec0ff */
        /* <DEDUP_REMOVED lines=10> */
[----:B------:R-:W-:Y:S02]  /*36390*/  @P1 LOP3.LUT R9, R9, 0x20000, RZ, 0xfc, !PT ;  /* 0x0002000009091812 */ /* 0x000fe400078efcff */
[C---:B------:R-:W-:Y:S02]  /*363a0*/  ISETP.LT.OR P4, PT, R0.reuse, 0x139, !P0 ;  /* 0x000001390000780c */ /* 0x040fe40004781670 */
[----:B------:R-:W-:-:S07]  /*363b0*/  ISETP.LT.OR P1, PT, R0, 0x19, !P0 ;  /* 0x000000190000780c */ /* 0x000fce0004721670 */
        /* <DEDUP_REMOVED lines=156> */
[----:B------:R-:W-:Y:S02]  /*36d80*/  @P4 LOP3.LUT R22, R22, 0x80000000, RZ, 0xfc, !PT ;  /* 0x8000000016164812 */ /* 0x000fe400078efcff */
[----:B------:R-:W-:Y:S02]  /*36d90*/  @!P4 IADD3.X R111, R13, UR45, R3, P5, P6 ;  /* 0x0000002d0d6fcc10 */ /* 0x000fe4000afec403 */
[----:B------:R-:W-:Y:S01]  /*36da0*/  LOP3.LUT R22, R22, 0xbfffffff, RZ, 0xc0, !PT ;  /* 0xbfffffff16167812 */ /* 0x000fe200078ec0ff */
        /* <DEDUP_REMOVED lines=10> */
[----:B------:R-:W-:Y:S02]  /*36e50*/  ISETP.LT.OR P5, PT, R0, 0x42, !P2 ;  /* 0x000000420000780c */ /* 0x000fe400057a1670 */
[----:B------:R-:W-:Y:S02]  /*36e60*/  LOP3.LUT R22, R22, 0xdfffffff, RZ, 0xc0, !PT ;  /* 0xdfffffff16167812 */ /* 0x000fe400078ec0ff */
[----:B------:R-:W-:Y:S02]  /*36e70*/  ISETP.LT.OR P4, PT, R0, 0x189, !P0 ;  /* 0x000001890000780c */ /* 0x000fe40004781670 */
        /* <DEDUP_REMOVED lines=91> */
[----:B------:R-:W-:Y:S01]  /*37430*/  @!P4 IADD3.X R135, R13, UR45, R3, P5, P6 ;  /* 0x0000002d0d87cc10 */ /* 0x000fe2000afec403 */
[----:B------:R-:W3:Y:S01]  /*37440*/  LDL.LU R234, [R1+0x4d0] ;  /* 0x0004d00001ea7983 */ /* 0x000ee20000300800 */
[----:B------:R-:W-:-:S03]  /*37450*/  LOP3.LUT R22, R22, 0xfffbffff, RZ, 0xc0, !PT ;  /* 0xfffbffff16167812 */ /* 0x000fc600078ec0ff */
[----:B------:R-:W-:Y:S01]  /*37460*/  @!P1 IADD3 R136, P5, P6, R12, UR46, R2 ;  /* 0x0000002e0c889c10 */ /* 0x000fe2000febe002 */
[----:B------:R-:W4:Y:S01]  /*37470*/  LDL.LU R235, [R1+0x4d4] ;  /* 0x0004d40001eb7983 */ /* 0x000f220000300800 */
        /* <DEDUP_REMOVED lines=24> */
[----:B0-----:R-:W2:Y:S01]  /*37600*/  LDL.LU R233, [R1+0x4d8] ;  /* 0x0004d80001e97983 */ /* 0x001ea20000300800 */
[----:B------:R-:W-:-:S09]  /*37610*/  IMAD.U32 R12, RZ, RZ, UR44 ;  /* 0x0000002cff0c7e24 */ /* 0x000fd2000f8e00ff */
[----:B------:R-:W-:Y:S02]  /*37620*/  @!P4 IADD3 R142, P5, P6, R12, UR46, R2 ;  /* 0x0000002e0c8ecc10 */ /* 0x000fe4000febe002 */
[----:B------:R-:W-:-:S05]  /*37630*/  @!P1 IMAD R12, R145, R17, RZ ;  /* 0x00000011910c9224 */ /* 0x000fca00078e02ff */
[----:B------:R0:W-:Y:S04]  /*37640*/  @!P1 STG.E.U8 desc[UR50][R230.64+0x59], R12 ;  /* 0x0000590ce6009986 */ /* 0x0001e8000c101132 */
[----:B0-----:R-:W2:Y:S01]  /*37650*/  LDL.LU R231, [R1+0x4dc] ;  /* 0x0004dc0001e77983 */ /* 0x001ea20000300800 */
[----:B------:R-:W-:Y:S02]  /*37660*/  ISETP.LT.OR P1, PT, R0, 0x1c1, !P0 ;  /* 0x000001c10000780c */ /* 0x000fe40004721670 */
[----:B------:R-:W-:Y:S01]  /*37670*/  LOP3.LUT R22, R22, 0xffff7fff, RZ, 0xc0, !PT ;  /* 0xffff7fff16167812 */ /* 0x000fe200078ec0ff */
[----:B------:R-:W-:-:S03]  /*37680*/  IMAD.U32 R12, RZ, RZ, UR44 ;  /* 0x0000002cff0c7e24 */ /* 0x000fc6000f8e00ff */
[----:B------:R-:W-:Y:S02]  /*37690*/  @P4 LOP3.LUT R22, R22, 0x8000, RZ, 0xfc, !PT ;  /* 0x0000800016164812 */ /* 0x000fe400078efcff */
        /* <DEDUP_REMOVED lines=35> */
[C-C-:B------:R-:W-:Y:S01]  /*378d0*/  @!P4 IADD3.X R151, R13.reuse, UR45, R3.reuse, P5, P6 ;  /* 0x0000002d0d97cc10 */ /* 0x140fe2000afec403 */
[----:B------:R-:W-:Y:S01]  /*378e0*/  IMAD.U32 R236, RZ, RZ, UR44 ;  /* 0x0000002cffec7e24 */ /* 0x000fe2000f8e00ff */
[----:B------:R-:W-:Y:S01]  /*378f0*/  LOP3.LUT R22, R22, 0xfffffbff, RZ, 0xc0, !PT ;  /* 0xfffffbff16167812 */ /* 0x000fe200078ec0ff */
[----:B------:R-:W2:Y:S02]  /*37900*/  LDL.LU R226, [R1+0x4e0] ;  /* 0x0004e00001e27983 */ /* 0x000ea40000300800 */
[----:B------:R-:W-:Y:S02]  /*37910*/  @!P1 IADD3 R160, P5, P6, R12, UR46, R2 ;  /* 0x0000002e0ca09c10 */ /* 0x000fe4000febe002 */
[----:B------:R-:W-:Y:S01]  /*37920*/  @P1 LOP3.LUT R22, R22, 0x400, RZ, 0xfc, !PT ;  /* 0x0000040016161812 */ /* 0x000fe200078efcff */
[----:B------:R-:W2:Y:S01]  /*37930*/  LDL.LU R227, [R1+0x4e4] ;  /* 0x0004e40001e37983 */ /* 0x000ea20000300800 */
[----:B------:R-:W-:-:S02]  /*37940*/  @!P1 IADD3.X R161, R13, UR45, R3, P5, P6 ;  /* 0x0000002d0da19c10 */ /* 0x000fc4000afec403 */
[----:B------:R-:W-:Y:S01]  /*37950*/  ISETP.LT.OR P1, PT, R0, 0x1d2, !P0 ;  /* 0x000001d20000780c */ /* 0x000fe20004721670 */
[----:B------:R-:W-:Y:S01]  /*37960*/  IMAD.U32 R12, RZ, RZ, UR43 ;  /* 0x0000002bff0c7e24 */ /* 0x000fe2000f8e00ff */
[----:B------:R-:W-:Y:S01]  /*37970*/  LOP3.LUT R22, R22, 0xfffffdff, RZ, 0xc0, !PT ;  /* 0xfffffdff16167812 */ /* 0x000fe200078ec0ff */
[----:B------:R-:W2:Y:S10]  /*37980*/  LDL.LU R13, [R1+0x5f8] ;  /* 0x0005f800010d7983 */ /* 0x000eb40000300800 */
[----:B------:R-:W-:-:S04]  /*37990*/  @!P1 IADD3 R236, P5, P6, R236, UR46, R2 ;  /* 0x0000002eecec9c10 */ /* 0x000fc8000febe002 */
[----:B------:R-:W-:Y:S02]  /*379a0*/  @!P1 IADD3.X R237, R12, UR45, R3, P5, P6 ;  /* 0x0000002d0ced9c10 */ /* 0x000fe4000afec403 */
[----:B------:R-:W-:-:S13]  /*379b0*/  ISETP.LT.OR P5, PT, R0, 0x69, !P2 ;  /* 0x000000690000780c */ /* 0x000fda00057a1670 */
[----:B---3--:R-:W-:-:S05]  /*379c0*/  @!P5 IMAD R12, R234, R17, RZ ;  /* 0x00000011ea0cd224 */ /* 0x008fca00078e02ff */
[----:B------:R4:W-:Y:S01]  /*379d0*/  @!P5 STG.E.U8 desc[UR50][R4.64+0x68], R12 ;  /* 0x0000680c0400d986 */ /* 0x0009e2000c101132 */
[C---:B------:R-:W-:Y:S02]  /*379e0*/  ISETP.LT.OR P5, PT, R0.reuse, 0x6a, !P2 ;  /* 0x0000006a0000780c */ /* 0x040fe400057a1670 */
[----:B------:R-:W-:Y:S02]  /*379f0*/  ISETP.LT.OR P4, PT, R0, 0x1d9, !P0 ;  /* 0x000001d90000780c */ /* 0x000fe40004781670 */
[----:B------:R-:W-:Y:S02]  /*37a00*/  @P1 LOP3.LUT R22, R22, 0x200, RZ, 0xfc, !PT ;  /* 0x0000020016161812 */ /* 0x000fe400078efcff */
[----:B------:R-:W-:Y:S01]  /*37a10*/  ISETP.LT.OR P1, PT, R0, 0x69, !P0 ;  /* 0x000000690000780c */ /* 0x000fe20004721670 */
[----:B------:R-:W-:-:S06]  /*37a20*/  IMAD.U32 R234, RZ, RZ, UR44 ;  /* 0x0000002cffea7e24 */ /* 0x000fcc000f8e00ff */
[----:B----4-:R-:W-:Y:S01]  /*37a30*/  @!P5 IMAD R12, R235, R17, RZ ;  /* 0x00000011eb0cd224 */ /* 0x010fe200078e02ff */
[----:B------:R-:W-:-:S04]  /*37a40*/  LOP3.LUT R22, R22, 0xfffffeff, RZ, 0xc0, !PT ;  /* 0xfffffeff16167812 */ /* 0x000fc800078ec0ff */
[----:B------:R0:W-:Y:S01]  /*37a50*/  @!P5 STG.E.U8 desc[UR50][R4.64+0x69], R12 ;  /* 0x0000690c0400d986 */ /* 0x0001e2000c101132 */
[----:B------:R-:W-:Y:S02]  /*37a60*/  @!P4 IADD3 R234, P5, P6, R234, UR46, R2 ;  /* 0x0000002eeaeacc10 */ /* 0x000fe4000febe002 */
[----:B------:R-:W-:Y:S01]  /*37a70*/  @P4 LOP3.LUT R22, R22, 0x100, RZ, 0xfc, !PT ;  /* 0x0000010016164812 */ /* 0x000fe200078efcff */
[----:B0-----:R-:W-:-:S05]  /*37a80*/  IMAD.U32 R12, RZ, RZ, UR43 ;  /* 0x0000002bff0c7e24 */ /* 0x001fca000f8e00ff */
[----:B------:R-:W-:Y:S02]  /*37a90*/  @!P4 IADD3.X R235, R12, UR45, R3, P5, P6 ;  /* 0x0000002d0cebcc10 */ /* 0x000fe4000afec403 */
[----:B------:R-:W-:Y:S01]  /*37aa0*/  ISETP.LT.OR P4, PT, R0, 0x1da, !P0 ;  /* 0x000001da0000780c */ /* 0x000fe20004781670 */
[----:B------:R-:W-:-:S12]  /*37ab0*/  IMAD.U32 R232, RZ, RZ, UR44 ;  /* 0x0000002cffe87e24 */ /* 0x000fd8000f8e00ff */
[----:B------:R-:W-:Y:S01]  /*37ac0*/  @!P4 IADD3 R232, P5, P6, R232, UR46, R2 ;  /* 0x0000002ee8e8cc10 */ /* 0x000fe2000febe002 */
[----:B--2---:R-:W-:-:S05]  /*37ad0*/  @!P1 IMAD R12, R233, R17, RZ ;  /* 0x00000011e90c9224 */ /* 0x004fca00078e02ff */
[----:B------:R0:W-:Y:S01]  /*37ae0*/  @!P1 STG.E.U8 desc[UR50][R224.64+0x68], R12 ;  /* 0x0000680ce0009986 */ /* 0x0001e2000c101132 */
[----:B------:R-:W-:-:S03]  /*37af0*/  ISETP.LT.OR P1, PT, R0, 0x6a, !P0 ;  /* 0x0000006a0000780c */ /* 0x000fc60004721670 */
[----:B0-----:R-:W2:Y:S01]  /*37b00*/  LDL.LU R225, [R1+0x4e8] ;  /* 0x0004e80001e17983 */ /* 0x001ea20000300800 */
[----:B------:R-:W-:-:S05]  /*37b10*/  IMAD.U32 R12, RZ, RZ, UR43 ;  /* 0x0000002bff0c7e24 */ /* 0x000fca000f8e00ff */
[----:B------:R-:W-:-:S04]  /*37b20*/  @!P4 IADD3.X R233, R12, UR45, R3, P5, P6 ;  /* 0x0000002d0ce9cc10 */ /* 0x000fc8000afec403 */
[----:B------:R-:W-:-:S05]  /*37b30*/  @!P1 IMAD R12, R231, R17, RZ ;  /* 0x00000011e70c9224 */ /* 0x000fca00078e02ff */
[----:B------:R0:W-:Y:S04]  /*37b40*/  @!P1 STG.E.U8 desc[UR50][R222.64+0x69], R12 ;  /* 0x0000690cde009986 */ /* 0x0001e8000c101132 */
[----:B0-----:R-:W3:Y:S01]  /*37b50*/  LDL.LU R223, [R1+0x4ec] ;  /* 0x0004ec0001df7983 */ /* 0x001ee20000300800 */
        /* <DEDUP_REMOVED lines=9> */
[----:B------:R-:W-:Y:S01]  /*37bf0*/  ISETP.LT.OR P1, PT, R0, 0x1e2, !P0 ;  /* 0x000001e20000780c */ /* 0x000fe20004721670 */
[----:B------:R-:W-:-:S12]  /*37c00*/  IMAD.U32 R228, RZ, RZ, UR44 ;  /* 0x0000002cffe47e24 */ /* 0x000fd8000f8e00ff */
[----:B------:R-:W-:-:S04]  /*37c10*/  @!P1 IADD3 R228, P5, P6, R228, UR46, R2 ;  /* 0x0000002ee4e49c10 */ /* 0x000fc8000febe002 */
[----:B------:R-:W-:Y:S02]  /*37c20*/  @!P1 IADD3.X R229, R12, UR45, R3, P5, P6 ;  /* 0x0000002d0ce59c10 */ /* 0x000fe4000afec403 */
[----:B------:R-:W-:Y:S02]  /*37c30*/  ISETP.LT.OR P5, PT, R0, 0x71, !P2 ;  /* 0x000000710000780c */ /* 0x000fe400057a1670 */
[----:B------:R-:W-:Y:S02]  /*37c40*/  LOP3.LUT R22, R22, 0xffffffdf, RZ, 0xc0, !PT ;  /* 0xffffffdf16167812 */ /* 0x000fe400078ec0ff */
[----:B------:R-:W-:Y:S02]  /*37c50*/  ISETP.LT.OR P4, PT, R0, 0x1e9, !P0 ;  /* 0x000001e90000780c */ /* 0x000fe40004781670 */
[----:B------:R-:W-:Y:S02]  /*37c60*/  @P1 LOP3.LUT R22, R22, 0x20, RZ, 0xfc, !PT ;  /* 0x0000002016161812 */ /* 0x000fe400078efcff */
[----:B------:R-:W-:-:S02]  /*37c70*/  ISETP.LT.OR P1, PT, R0, 0x71, !P0 ;  /* 0x000000710000780c */ /* 0x000fc40004721670 */
[----:B------:R-:W-:-:S07]  /*37c80*/  LOP3.LUT R22, R22, 0xffffffef, RZ, 0xc0, !PT ;  /* 0xffffffef16167812 */ /* 0x000fce00078ec0ff */
[----:B------:R-:W-:Y:S01]  /*37c90*/  @P4 LOP3.LUT R22, R22, 0x10, RZ, 0xfc, !PT ;  /* 0x0000001016164812 */ /* 0x000fe200078efcff */
[----:B------:R-:W-:Y:S02]  /*37ca0*/  IMAD.U32 R224, RZ, RZ, UR44 ;  /* 0x0000002cffe07e24 */ /* 0x000fe4000f8e00ff */
[----:B------:R-:W-:-:S05]  /*37cb0*/  @!P5 IMAD R12, R226, R17, RZ ;  /* 0x00000011e20cd224 */ /* 0x000fca00078e02ff */
[----:B------:R0:W-:Y:S01]  /*37cc0*/  @!P5 STG.E.U8 desc[UR50][R4.64+0x70], R12 ;  /* 0x0000700c0400d986 */ /* 0x0001e2000c101132 */
[----:B------:R-:W-:Y:S01]  /*37cd0*/  ISETP.LT.OR P5, PT, R0, 0x72, !P2 ;  /* 0x000000720000780c */ /* 0x000fe200057a1670 */
[----:B------:R-:W-:-:S12]  /*37ce0*/  IMAD.U32 R226, RZ, RZ, UR44 ;  /* 0x0000002cffe27e24 */ /* 0x000fd8000f8e00ff */
[----:B0-----:R-:W-:-:S05]  /*37cf0*/  @!P5 IMAD R12, R227, R17, RZ ;  /* 0x00000011e30cd224 */ /* 0x001fca00078e02ff */
[----:B------:R0:W-:Y:S01]  /*37d00*/  @!P5 STG.E.U8 desc[UR50][R4.64+0x71], R12 ;  /* 0x0000710c0400d986 */ /* 0x0001e2000c101132 */
[----:B------:R-:W-:Y:S01]  /*37d10*/  @!P4 IADD3 R226, P5, P6, R226, UR46, R2 ;  /* 0x0000002ee2e2cc10 */ /* 0x000fe2000febe002 */
[----:B0-----:R-:W-:-:S05]  /*37d20*/  IMAD.U32 R12, RZ, RZ, UR43 ;  /* 0x0000002bff0c7e24 */ /* 0x001fca000f8e00ff */
[----:B------:R-:W-:Y:S02]  /*37d30*/  @!P4 IADD3.X R227, R12, UR45, R3, P5, P6 ;  /* 0x0000002d0ce3cc10 */ /* 0x000fe4000afec403 */
[----:B------:R-:W-:-:S13]  /*37d40*/  ISETP.LT.OR P4, PT, R0, 0x1ea, !P0 ;  /* 0x000001ea0000780c */ /* 0x000fda0004781670 */
[----:B------:R-:W-:Y:S01]  /*37d50*/  @!P4 IADD3 R224, P5, P6, R224, UR46, R2 ;  /* 0x0000002ee0e0cc10 */ /* 0x000fe2000febe002 */
[----:B--2---:R-:W-:-:S05]  /*37d60*/  @!P1 IMAD R12, R225, R17, RZ ;  /* 0x00000011e10c9224 */ /* 0x004fca00078e02ff */
[----:B------:R0:W-:Y:S01]  /*37d70*/  @!P1 STG.E.U8 desc[UR50][R220.64+0x70], R12 ;  /* 0x0000700cdc009986 */ /* 0x0001e2000c101132 */
[----:B------:R-:W-:Y:S01]  /*37d80*/  ISETP.LT.OR P1, PT, R0, 0x72, !P0 ;  /* 0x000000720000780c */ /* 0x000fe20004721670 */
[----:B0-----:R-:W-:-:S05]  /*37d90*/  IMAD.U32 R12, RZ, RZ, UR43 ;  /* 0x0000002bff0c7e24 */ /* 0x001fca000f8e00ff */
[----:B------:R-:W-:-:S07]  /*37da0*/  @!P4 IADD3.X R225, R12, UR45, R3, P5, P6 ;  /* 0x0000002d0ce1cc10 */ /* 0x000fce000afec403 */
[----:B---3--:R-:W-:-:S05]  /*37db0*/  @!P1 IMAD R12, R223, R17, RZ ;  /* 0x00000011df0c9224 */ /* 0x008fca00078e02ff */
[----:B------:R0:W-:Y:S04]  /*37dc0*/  @!P1 STG.E.U8 desc[UR50][R218.64+0x71], R12 ;  /* 0x0000710cda009986 */ /* 0x0001e8000c101132 */
[----:B0-----:R-:W2:Y:S04]  /*37dd0*/  LDL.LU R218, [R1+0x4f0] ;  /* 0x0004f00001da7983 */ /* 0x001ea80000300800 */
[----:B------:R-:W3:Y:S01]  /*37de0*/  LDL.LU R219, [R1+0x4f4] ;  /* 0x0004f40001db7983 */ /* 0x000ee20000300800 */
        /* <DEDUP_REMOVED lines=14> */
[----:B------:R-:W-:-:S04]  /*37ed0*/  LOP3.LUT R22, R22, 0xfffffffd, RZ, 0xc0, !PT ;  /* 0xfffffffd16167812 */ /* 0x000fc800078ec0ff */
[----:B------:R-:W-:Y:S02]  /*37ee0*/  @P1 LOP3.LUT R22, R22, 0x2, RZ, 0xfc, !PT ;  /* 0x0000000216161812 */ /* 0x000fe400078efcff */
[----:B------:R-:W-:-:S05]  /*37ef0*/  ISETP.LT.OR P1, PT, R0, 0x1f9, !P0 ;  /* 0x000001f90000780c */ /* 0x000fca0004721670 */
[----:B--2---:R-:W-:-:S05]  /*37f00*/  @!P5 IMAD R12, R218, R17, RZ ;  /* 0x00000011da0cd224 */ /* 0x004fca00078e02ff */
[----:B------:R3:W-:Y:S01]  /*37f10*/  @!P5 STG.E.U8 desc[UR50][R4.64+0x78], R12 ;  /* 0x0000780c0400d986 */ /* 0x0007e2000c101132 */
[----:B------:R-:W-:Y:S01]  /*37f20*/  ISETP.LT.OR P5, PT, R0, 0x7a, !P2 ;  /* 0x0000007a0000780c */ /* 0x000fe200057a1670 */
[----:B------:R-:W-:-:S12]  /*37f30*/  IMAD.U32 R218, RZ, RZ, UR44 ;  /* 0x0000002cffda7e24 */ /* 0x000fd8000f8e00ff */
[----:B---3--:R-:W-:-:S05]  /*37f40*/  @!P5 IMAD R12, R219, R17, RZ ;  /* 0x00000011db0cd224 */ /* 0x008fca00078e02ff */
[----:B------:R0:W-:Y:S01]  /*37f50*/  @!P5 STG.E.U8 desc[UR50][R4.64+0x79], R12 ;  /* 0x0000790c0400d986 */ /* 0x0001e2000c101132 */
[----:B------:R-:W-:Y:S01]  /*37f60*/  @!P1 IADD3 R218, P5, P6, R218, UR46, R2 ;  /* 0x0000002edada9c10 */ /* 0x000fe2000febe002 */
[----:B0-----:R-:W-:-:S05]  /*37f70*/  IMAD.U32 R12, RZ, RZ, UR43 ;  /* 0x0000002bff0c7e24 */ /* 0x001fca000f8e00ff */
[----:B------:R-:W-:Y:S02]  /*37f80*/  @!P1 IADD3.X R219, R12, UR45, R3, P5, P6 ;  /* 0x0000002d0cdb9c10 */ /* 0x000fe4000afec403 */
[----:B------:R-:W2:Y:S01]  /*37f90*/  LDL.LU R12, [R1+0x4f8] ;  /* 0x0004f800010c7983 */ /* 0x000ea20000300800 */
[C---:B------:R-:W-:Y:S02]  /*37fa0*/  ISETP.LT.OR P6, PT, R0.reuse, 0x79, !P0 ;  /* 0x000000790000780c */ /* 0x040fe400047c1670 */
[----:B------:R-:W-:-:S11]  /*37fb0*/  ISETP.LT.OR P0, PT, R0, 0x1fa, !P0 ;  /* 0x000001fa0000780c */ /* 0x000fd60004701670 */
[----:B--2---:R-:W-:-:S05]  /*37fc0*/  @!P6 IMAD R12, R12, R17, RZ ;  /* 0x000000110c0ce224 */ /* 0x004fca00078e02ff */
[----:B------:R0:W-:Y:S02]  /*37fd0*/  @!P6 STG.E.U8 desc[UR50][R216.64+0x78], R12 ;  /* 0x0000780cd800e986 */ /* 0x0001e4000c101132 */
[----:B0-----:R-:W-:Y:S02]  /*37fe0*/  IMAD.U32 R216, RZ, RZ, UR44 ;  /* 0x0000002cffd87e24 */ /* 0x001fe4000f8e00ff */
[----:B------:R-:W-:-:S03]  /*37ff0*/  IMAD.U32 R12, RZ, RZ, UR43 ;  /* 0x0000002bff0c7e24 */ /* 0x000fc6000f8e00ff */
[----:B------:R-:W-:-:S04]  /*38000*/  @!P0 IADD3 R216, P5, P6, R216, UR46, R2 ;  /* 0x0000002ed8d88c10 */ /* 0x000fc8000febe002 */
[----:B------:R-:W-:Y:S02]  /*38010*/  @!P0 IADD3.X R217, R12, UR45, R3, P5, P6 ;  /* 0x0000002d0cd98c10 */ /* 0x000fe4000afec403 */
[----:B------:R-:W2:Y:S01]  /*38020*/  LDL.LU R12, [R1+0x4fc] ;  /* 0x0004fc00010c7983 */ /* 0x000ea20000300800 */
[----:B------:R-:W-:Y:S02]  /*38030*/  LOP3.LUT P4, RZ, R10, 0x800000, RZ, 0xc0, !PT ;  /* 0x008000000aff7812 */ /* 0x000fe4000788c0ff */
[----:B------:R-:W-:-:S11]  /*38040*/  ISETP.LT.OR P5, PT, R0, 0x81, !P2 ;  /* 0x000000810000780c */ /* 0x000fd600057a1670 */
[----:B--2---:R-:W-:-:S05]  /*38050*/  @!P4 IMAD R12, R12, R17, RZ ;  /* 0x000000110c0cc224 */ /* 0x004fca00078e02ff */
[----:B------:R0:W-:Y:S04]  /*38060*/  @!P4 STG.E.U8 desc[UR50][R214.64+0x79], R12 ;  /* 0x0000790cd600c986 */ /* 0x0001e8000c101132 */
[----:B0-----:R-:W2:Y:S04]  /*38070*/  LDL.LU R12, [R1+0x500] ;  /* 0x00050000010c7983 */ /* 0x001ea80000300800 */
[----:B------:R-:W3:Y:S04]  /*38080*/  LDL.LU R214, [R1+0x5f0] ;  /* 0x0005f00001d67983 */ /* 0x000ee80000300800 */
[----:B------:R-:W4:Y:S01]  /*38090*/  LDL.LU R215, [R1+0x5f4] ;  /* 0x0005f40001d77983 */ /* 0x000f220000300800 */
[----:B--2---:R-:W-:-:S05]  /*380a0*/  @!P5 IMAD R12, R12, R17, RZ ;  /* 0x000000110c0cd224 */ /* 0x004fca00078e02ff */
[----:B------:R0:W-:Y:S04]  /*380b0*/  @!P5 STG.E.U8 desc[UR50][R4.64+0x80], R12 ;  /* 0x0000800c0400d986 */ /* 0x0001e8000c101132 */
[----:B0-----:R-:W2:Y:S01]  /*380c0*/  LDL.LU R12, [R1+0x504] ;  /* 0x00050400010c7983 */ /* 0x001ea20000300800 */
[----:B------:R-:W-:-:S13]  /*380d0*/  ISETP.LT.OR P5, PT, R0, 0x82, !P2 ;  /* 0x000000820000780c */ /* 0x000fda00057a1670 */
[----:B--2---:R-:W-:-:S05]  /*380e0*/  @!P5 IMAD R12, R12, R17, RZ ;  /* 0x000000110c0cd224 */ /* 0x004fca00078e02ff */
[----:B------:R0:W-:Y:S04]  /*380f0*/  @!P5 STG.E.U8 desc[UR50][R4.64+0x81], R12 ;  /* 0x0000810c0400d986 */ /* 0x0001e8000c101132 */
[----:B0-----:R-:W2:Y:S01]  /*38100*/  LDL.LU R12, [R1+0x508] ;  /* 0x00050800010c7983 */ /* 0x001ea20000300800 */
[C---:B------:R-:W-:Y:S02]  /*38110*/  LOP3.LUT P5, RZ, R10.reuse, 0x200000, RZ, 0xc0, !PT ;  /* 0x002000000aff7812 */ /* 0x040fe400078ac0ff */
[----:B------:R-:W-:-:S11]  /*38120*/  LOP3.LUT P6, RZ, R10, 0x40000, RZ, 0xc0, !PT ;  /* 0x000400000aff7812 */ /* 0x000fd600078cc0ff */
        /* <DEDUP_REMOVED lines=8> */
[----:B------:R-:W-:-:S03]  /*381b0*/  ISETP.LT.OR P5, PT, R0, 0x89, !P2 ;  /* 0x000000890000780c */ /* 0x000fc600057a1670 */
[----:B------:R-:W3:Y:S04]  /*381c0*/  LDL.LU R210, [R1+0x5e0] ;  /* 0x0005e00001d27983 */ /* 0x000ee80000300800 */
[----:B------:R-:W4:Y:S06]  /*381d0*/  LDL.LU R211, [R1+0x5e4] ;  /* 0x0005e40001d37983 */ /* 0x000f2c0000300800 */
[----:B--2---:R-:W-:-:S05]  /*381e0*/  @!P5 IMAD R12, R12, R17, RZ ;  /* 0x000000110c0cd224 */ /* 0x004fca00078e02ff */
[----:B------:R0:W-:Y:S04]  /*381f0*/  @!P5 STG.E.U8 desc[UR50][R4.64+0x88], R12 ;  /* 0x0000880c0400d986 */ /* 0x0001e8000c101132 */
[----:B0-----:R-:W2:Y:S01]  /*38200*/  LDL.LU R12, [R1+0x514] ;  /* 0x00051400010c7983 */ /* 0x001ea20000300800 */
[----:B------:R-:W-:Y:S02]  /*38210*/  ISETP.LT.OR P5, PT, R0, 0x8a, !P2 ;  /* 0x0000008a0000780c */ /* 0x000fe400057a1670 */
[----:B------:R-:W-:-:S04]  /*38220*/  LOP3.LUT R22, R22, 0xfffffffe, RZ, 0xc0, !PT ;  /* 0xfffffffe16167812 */ /* 0x000fc800078ec0ff */
[----:B------:R-:W-:-:S07]  /*38230*/  @P1 LOP3.LUT R22, R22, 0x1, RZ, 0xfc, !PT ;  /* 0x0000000116161812 */ /* 0x000fce00078efcff */
[----:B--2---:R-:W-:-:S05]  /*38240*/  @!P5 IMAD R12, R12, R17, RZ ;  /* 0x000000110c0cd224 */ /* 0x004fca00078e02ff */
[----:B------:R0:W-:Y:S04]  /*38250*/  @!P5 STG.E.U8 desc[UR50][R4.64+0x89], R12 ;  /* 0x0000890c0400d986 */ /* 0x0001e8000c101132 */
[----:B0-----:R-:W2:Y:S01]  /*38260*/  LDL.LU R12, [R1+0x518] ;  /* 0x00051800010c7983 */ /* 0x001ea20000300800 */
[----:B------:R-:W-:Y:S02]  /*38270*/  LOP3.LUT P1, RZ, R10, 0x10000, RZ, 0xc0, !PT ;  /* 0x000100000aff7812 */ /* 0x000fe4000782c0ff */
[----:B------:R-:W-:-:S04]  /*38280*/  LOP3.LUT R19, R19, 0xff7fffff, RZ, 0xc0, !PT ;  /* 0xff7fffff13137812 */ /* 0x000fc800078ec0ff */
[----:B------:R-:W-:-:S07]  /*38290*/  @P0 LOP3.LUT R19, R19, 0x800000, RZ, 0xfc, !PT ;  /* 0x0080000013130812 */ /* 0x000fce00078efcff */
[----:B--2---:R-:W-:-:S05]  /*382a0*/  @!P1 IMAD R12, R12, R17, RZ ;  /* 0x000000110c0c9224 */ /* 0x004fca00078e02ff */
[----:B------:R0:W-:Y:S04]  /*382b0*/  @!P1 STG.E.U8 desc[UR50][R208.64+0x88], R12 ;  /* 0x0000880cd0009986 */ /* 0x0001e8000c101132 */
[----:B0-----:R-:W2:Y:S01]  /*382c0*/  LDL.LU R12, [R1+0x51c] ;  /* 0x00051c00010c7983 */ /* 0x001ea20000300800 */
[----:B------:R-:W-:-:S03]  /*382d0*/  LOP3.LUT P0, RZ, R10, 0x1000, RZ, 0xc0, !PT ;  /* 0x000010000aff7812 */ /* 0x000fc6000780c0ff */
[----:B------:R-:W3:Y:S04]  /*382e0*/  LDL.LU R208, [R1+0x5d8] ;  /* 0x0005d80001d07983 */ /* 0x000ee80000300800 */
[----:B------:R-:W4:Y:S06]  /*382f0*/  LDL.LU R209, [R1+0x5dc] ;  /* 0x0005dc0001d17983 */ /* 0x000f2c0000300800 */
        /* <DEDUP_REMOVED lines=50> */
[----:B------:R-:W-:-:S11]  /*38620*/  LOP3.LUT P1, RZ, R10, 0x10, RZ, 0xc0, !PT ;  /* 0x000000100aff7812 */ /* 0x000fd6000782c0ff */
[----:B--2---:R-:W-:-:S05]  /*38630*/  @!P5 IMAD R12, R12, R17, RZ ;  /* 0x000000110c0cd224 */ /* 0x004fca00078e02ff */
[----:B------:R0:W-:Y:S04]  /*38640*/  @!P5 STG.E.U8 desc[UR50][R4.64+0xa1], R12 ;  /* 0x0000a10c0400d986 */ /* 0x0001e8000c101132 */
[----:B0-----:R-:W2:Y:S01]  /*38650*/  LDL.LU R12, [R1+0x548] ;  /* 0x00054800010c7983 */ /* 0x001ea20000300800 */
[----:B------:R-:W-:Y:S01]  /*38660*/  LOP3.LUT P0, RZ, R10, 0x2, RZ, 0xc0, !PT ;  /* 0x000000020aff7812 */ /* 0x000fe2000780c0ff */
        /* <DEDUP_REMOVED lines=62> */
[----:B0-----:R-:W2:Y:S01]  /*38a50*/  LDL.LU R185, [R1+0x57c] ;  /* 0x00057c0001b97983 */ /* 0x001ea20000300800 */
[----:B------:R-:W-:Y:S02]  /*38a60*/  ISETP.LT.OR P5, PT, R0, 0xc1, !P2 ;  /* 0x000000c10000780c */ /* 0x000fe400057a1670 */
[C---:B------:R-:W-:Y:S02]  /*38a70*/  LOP3.LUT P4, RZ, R11.reuse, 0x10000, RZ, 0xc0, !PT ;  /* 0x000100000bff7812 */ /* 0x040fe4000788c0ff */
[C---:B------:R-:W-:Y:S02]  /*38a80*/  LOP3.LUT P6, RZ, R11.reuse, 0x8000, RZ, 0xc0, !PT ;  /* 0x000080000bff7812 */ /* 0x040fe400078cc0ff */
[----:B------:R-:W-:Y:S01]  /*38a90*/  LOP3.LUT P1, RZ, R11, 0x800, RZ, 0xc0, !PT ;  /* 0x000008000bff7812 */ /* 0x000fe2000782c0ff */
[----:B--2---:R-:W-:-:S05]  /*38aa0*/  @!P0 IMAD R12, R185, R17, RZ ;  /* 0x00000011b90c8224 */ /* 0x004fca00078e02ff */
[----:B------:R3:W-:Y:S02]  /*38ab0*/  @!P0 STG.E.U8 desc[UR50][R182.64+0xb9], R12 ;  /* 0x0000b90cb6008986 */ /* 0x0007e4000c101132 */
[----:B---3--:R-:W-:-:S05]  /*38ac0*/  @!P5 IMAD R12, R186, R17, RZ ;  /* 0x00000011ba0cd224 */ /* 0x008fca00078e02ff */
[----:B------:R4:W-:Y:S01]  /*38ad0*/  @!P5 STG.E.U8 desc[UR50][R4.64+0xc0], R12 ;  /* 0x0000c00c0400d986 */ /* 0x0009e2000c101132 */
[----:B------:R-:W-:-:S13]  /*38ae0*/  ISETP.LT.OR P5, PT, R0, 0xc2, !P2 ;  /* 0x000000c20000780c */ /* 0x000fda00057a1670 */
[----:B----4-:R-:W-:-:S05]  /*38af0*/  @!P5 IMAD R12, R187, R17, RZ ;  /* 0x00000011bb0cd224 */ /* 0x010fca00078e02ff */
[----:B------:R0:W-:Y:S01]  /*38b00*/  @!P5 STG.E.U8 desc[UR50][R4.64+0xc1], R12 ;  /* 0x0000c10c0400d986 */ /* 0x0001e2000c101132 */
[----:B------:R-:W-:-:S13]  /*38b10*/  LOP3.LUT P5, RZ, R11, 0x20000, RZ, 0xc0, !PT ;  /* 0x000200000bff7812 */ /* 0x000fda00078ac0ff */
[----:B0-----:R-:W-:-:S05]  /*38b20*/  @!P5 IMAD R12, R188, R17, RZ ;  /* 0x00000011bc0cd224 */ /* 0x001fca00078e02ff */
[----:B------:R0:W-:Y:S01]  /*38b30*/  @!P5 STG.E.U8 desc[UR50][R180.64+0xc0], R12 ;  /* 0x0000c00cb400d986 */ /* 0x0001e2000c101132 */
[----:B------:R-:W-:Y:S01]  /*38b40*/  ISETP.LT.OR P5, PT, R0, 0xc9, !P2 ;  /* 0x000000c90000780c */ /* 0x000fe200057a1670 */
[----:B0-----:R-:W-:-:S05]  /*38b50*/  @!P4 IMAD R12, R189, R17, RZ ;  /* 0x00000011bd0cc224 */ /* 0x001fca00078e02ff */
[----:B------:R0:W-:Y:S07]  /*38b60*/  @!P4 STG.E.U8 desc[UR50][R178.64+0xc1], R12 ;  /* 0x0000c10cb200c986 */ /* 0x0001ee000c101132 */
[----:B0-----:R-:W-:-:S05]  /*38b70*/  @!P5 IMAD R12, R190, R17, RZ ;  /* 0x00000011be0cd224 */ /* 0x001fca00078e02ff */
[----:B------:R0:W-:Y:S01]  /*38b80*/  @!P5 STG.E.U8 desc[UR50][R4.64+0xc8], R12 ;  /* 0x0000c80c0400d986 */ /* 0x0001e2000c101132 */
[----:B------:R-:W-:-:S13]  /*38b90*/  ISETP.LT.OR P5, PT, R0, 0xca, !P2 ;  /* 0x000000ca0000780c */ /* 0x000fda00057a1670 */
[----:B0-----:R-:W-:-:S05]  /*38ba0*/  @!P5 IMAD R12, R191, R17, RZ ;  /* 0x00000011bf0cd224 */ /* 0x001fca00078e02ff */
[----:B------:R0:W-:Y:S01]  /*38bb0*/  @!P5 STG.E.U8 desc[UR50][R4.64+0xc9], R12 ;  /* 0x0000c90c0400d986 */ /* 0x0001e2000c101132 */
[----:B------:R-:W-:Y:S01]  /*38bc0*/  LOP3.LUT P5, RZ, R11, 0x1000, RZ, 0xc0, !PT ;  /* 0x000010000bff7812 */ /* 0x000fe200078ac0ff */
[----:B0-----:R-:W-:-:S05]  /*38bd0*/  @!P6 IMAD R12, R192, R17, RZ ;  /* 0x00000011c00ce224 */ /* 0x001fca00078e02ff */
[----:B------:R0:W-:Y:S07]  /*38be0*/  @!P6 STG.E.U8 desc[UR50][R176.64+0xc8], R12 ;  /* 0x0000c80cb000e986 */ /* 0x0001ee000c101132 */
[----:B0-----:R-:W-:-:S05]  /*38bf0*/  @!P5 IMAD R12, R193, R17, RZ ;  /* 0x00000011c10cd224 */ /* 0x001fca00078e02ff */
[----:B------:R0:W-:Y:S01]  /*38c00*/  @!P5 STG.E.U8 desc[UR50][R174.64+0xc9], R12 ;  /* 0x0000c90cae00d986 */ /* 0x0001e2000c101132 */
[----:B------:R-:W-:-:S13]  /*38c10*/  ISETP.LT.OR P5, PT, R0, 0xd1, !P2 ;  /* 0x000000d10000780c */ /* 0x000fda00057a1670 */
[----:B0-----:R-:W-:-:S05]  /*38c20*/  @!P5 IMAD R12, R194, R17, RZ ;  /* 0x00000011c20cd224 */ /* 0x001fca00078e02ff */
[----:B------:R0:W-:Y:S01]  /*38c30*/  @!P5 STG.E.U8 desc[UR50][R4.64+0xd0], R12 ;  /* 0x0000d00c0400d986 */ /* 0x0001e2000c101132 */
[----:B------:R-:W-:Y:S02]  /*38c40*/  ISETP.LT.OR P5, PT, R0, 0xd2, !P2 ;  /* 0x000000d20000780c */ /* 0x000fe400057a1670 */
[----:B------:R-:W-:-:S11]  /*38c50*/  LOP3.LUT P0, RZ, R9, 0x10000000, RZ, 0xc0, !PT ;  /* 0x1000000009ff7812 */ /* 0x000fd6000780c0ff */
[----:B0-----:R-:W-:-:S05]  /*38c60*/  @!P5 IMAD R12, R195, R17, RZ ;  /* 0x00000011c30cd224 */ /* 0x001fca00078e02ff */
[----:B------:R0:W-:Y:S01]  /*38c70*/  @!P5 STG.E.U8 desc[UR50][R4.64+0xd1], R12 ;  /* 0x0000d10c0400d986 */ /* 0x0001e2000c101132 */
[----:B------:R-:W-:Y:S01]  /*38c80*/  ISETP.LT.OR P5, PT, R0, 0xd9, !P2 ;  /* 0x000000d90000780c */ /* 0x000fe200057a1670 */
[----:B0-----:R-:W-:-:S05]  /*38c90*/  @!P1 IMAD R12, R196, R17, RZ ;  /* 0x00000011c40c9224 */ /* 0x001fca00078e02ff */
[----:B------:R0:W-:Y:S02]  /*38ca0*/  @!P1 STG.E.U8 desc[UR50][R172.64+0xd0], R12 ;  /* 0x0000d00cac009986 */ /* 0x0001e4000c101132 */
[----:B0-----:R-:W-:-:S05]  /*38cb0*/  @!P0 IMAD R12, R197, R17, RZ ;  /* 0x00000011c50c8224 */ /* 0x001fca00078e02ff */
[----:B------:R0:W-:Y:S02]  /*38cc0*/  @!P0 STG.E.U8 desc[UR50][R170.64+0xd1], R12 ;  /* 0x0000d10caa008986 */ /* 0x0001e4000c101132 */
[----:B0-----:R-:W-:-:S05]  /*38cd0*/  @!P5 IMAD R12, R198, R17, RZ ;  /* 0x00000011c60cd224 */ /* 0x001fca00078e02ff */
[----:B------:R0:W-:Y:S01]  /*38ce0*/  @!P5 STG.E.U8 desc[UR50][R4.64+0xd8], R12 ;  /* 0x0000d80c0400d986 */ /* 0x0001e2000c101132 */
[----:B------:R-:W-:Y:S02]  /*38cf0*/  ISETP.LT.OR P5, PT, R0, 0xda, !P2 ;  /* 0x000000da0000780c */ /* 0x000fe400057a1670 */
[----:B------:R-:W-:-:S11]  /*38d00*/  LOP3.LUT P4, RZ, R9, 0x8000000, RZ, 0xc0, !PT ;  /* 0x0800000009ff7812 */ /* 0x000fd6000788c0ff */
        /* <DEDUP_REMOVED lines=35> */
[----:B------:R-:W-:Y:S02]  /*38f40*/  LOP3.LUT P0, RZ, R9, 0x200000, RZ, 0xc0, !PT ;  /* 0x0020000009ff7812 */ /* 0x000fe4000780c0ff */
[----:B------:R-:W-:-:S09]  /*38f50*/  LOP3.LUT P1, RZ, R19, 0x4000000, RZ, 0xc0, !PT ;  /* 0x0400000013ff7812 */ /* 0x000fd2000782c0ff */
        /* <DEDUP_REMOVED lines=12> */
[----:B------:R0:W-:Y:S02]  /*39020*/  @!P5 STG.E.U8 desc[UR50][R4.64+0xf9], R12 ;  /* 0x0000f90c0400d986 */ /* 0x0001e4000c101132 */
[----:B0-----:R-:W-:Y:S02]  /*39030*/  @!P4 IMAD R12, R13, R17, RZ ;  /* 0x000000110d0cc224 */ /* 0x001fe400078e02ff */
[----:B------:R-:W2:Y:S04]  /*39040*/  LDL.LU R13, [R1+0x204] ;  /* 0x00020400010d7983 */ /* 0x000ea80000300800 */
[----:B------:R0:W-:Y:S04]  /*39050*/  @!P4 STG.E.U8 desc[UR50][R20.64+0xf8], R12 ;  /* 0x0000f80c1400c986 */ /* 0x0001e8000c101132 */
[----:B0-----:R-:W3:Y:S04]  /*39060*/  LDL.LU R20, [R1+0x324] ;  /* 0x0003240001147983 */ /* 0x001ee80000300800 */
[----:B------:R-:W4:Y:S04]  /*39070*/  LDL.LU R21, [R1+0x328] ;  /* 0x0003280001157983 */ /* 0x000f280000300800 */
        /* <DEDUP_REMOVED lines=39> */
[----:B------:R-:W-:-:S03]  /*392f0*/  LOP3.LUT P6, RZ, R9, 0x40000, RZ, 0xc0, !PT ;  /* 0x0004000009ff7812 */ /* 0x000fc600078cc0ff */
        /* <DEDUP_REMOVED lines=13> */
[----:B------:R-:W-:-:S03]  /*393d0*/  @!P6 IMAD R12, R23, R17, RZ ;  /* 0x00000011170ce224 */ /* 0x000fc600078e02ff */
[----:B------:R-:W4:Y:S04]  /*393e0*/  LDL.LU R215, [R1+0x3fc] ;  /* 0x0003fc0001d77983 */ /* 0x000f280000300800 */
[----:B------:R-:W4:Y:S04]  /*393f0*/  LDL.LU R200, [R1] ;  /* 0x0000000001c87983 */ /* 0x000f280000300800 */
[----:B------:R-:W4:Y:S04]  /*39400*/  LDL.LU R203, [R1+0x4] ;  /* 0x0000040001cb7983 */ /* 0x000f280000300800 */
[----:B------:R-:W4:Y:S04]  /*39410*/  LDL.LU R209, [R1+0x8] ;  /* 0x0000080001d17983 */ /* 0x000f280000300800 */
[----:B------:R-:W4:Y:S04]  /*39420*/  LDL.LU.64 R204, [R1+0x948] ;  /* 0x0009480001cc7983 */ /* 0x000f280000300a00 */
[----:B------:R-:W4:Y:S04]  /*39430*/  LDL.LU R23, [R1+0xc] ;  /* 0x00000c0001177983 */ /* 0x000f280000300800 */
[----:B------:R-:W4:Y:S04]  /*39440*/  LDL.LU.64 R210, [R1+0x940] ;  /* 0x0009400001d27983 */ /* 0x000f280000300a00 */
[----:B------:R-:W4:Y:S04]  /*39450*/  LDL.LU R201, [R1+0x10] ;  /* 0x0000100001c97983 */ /* 0x000f280000300800 */
[----:B------:R-:W4:Y:S04]  /*39460*/  LDL.LU R208, [R1+0x14] ;  /* 0x0000140001d07983 */ /* 0x000f280000300800 */
[----:B------:R0:W-:Y:S04]  /*39470*/  @!P6 STG.E.U8 desc[UR50][R14.64+0xf9], R12 ;  /* 0x0000f90c0e00e986 */ /* 0x0001e8000c101132 */
[----:B0-----:R-:W2:Y:S04]  /*39480*/  LDL.LU R12, [R1+0x200] ;  /* 0x00020000010c7983 */ /* 0x001ea80000300800 */
[----:B------:R-:W3:Y:S01]  /*39490*/  LDL.LU R14, [R1+0x208] ;  /* 0x00020800010e7983 */ /* 0x000ee20000300800 */
[----:B------:R-:W-:-:S02]  /*394a0*/  LOP3.LUT P1, RZ, R19, 0x2000000, RZ, 0xc0, !PT ;  /* 0x0200000013ff7812 */ /* 0x000fc4000782c0ff */
[----:B------:R-:W-:Y:S01]  /*394b0*/  LOP3.LUT P4, RZ, R19, 0x1000000, RZ, 0xc0, !PT ;  /* 0x0100000013ff7812 */ /* 0x000fe2000788c0ff */
[----:B------:R-:W4:Y:S01]  /*394c0*/  LDL.LU R15, [R1+0x320] ;  /* 0x00032000010f7983 */ /* 0x000f220000300800 */
[----:B------:R-:W-:-:S13]  /*394d0*/  ISETP.LT.OR P5, PT, R0, 0x101, !P1 ;  /* 0x000001010000780c */ /* 0x000fda0004fa1670 */
[----:B--2---:R-:W-:-:S05]  /*394e0*/  @!P5 IMAD R12, R12, R17, RZ ;  /* 0x000000110c0cd224 */ /* 0x004fca00078e02ff */
[----:B------:R0:W-:Y:S01]  /*394f0*/  @!P5 STG.E.U8 desc[UR50][R2.64+0x100], R12 ;  /* 0x0001000c0200d986 */ /* 0x0001e2000c101132 */
[----:B------:R-:W-:-:S13]  /*39500*/  ISETP.LT.OR P5, PT, R0, 0x102, !P1 ;  /* 0x000001020000780c */ /* 0x000fda0004fa1670 */
[----:B0-----:R-:W-:-:S05]  /*39510*/  @!P5 IMAD R12, R13, R17, RZ ;  /* 0x000000110d0cd224 */ /* 0x001fca00078e02ff */
[----:B------:R0:W-:Y:S01]  /*39520*/  @!P5 STG.E.U8 desc[UR50][R2.64+0x101], R12 ;  /* 0x0001010c0200d986 */ /* 0x0001e2000c101132 */
[----:B------:R-:W-:-:S13]  /*39530*/  ISETP.LT.OR P5, PT, R0, 0x101, !P4 ;  /* 0x000001010000780c */ /* 0x000fda00067a1670 */
[----:B0-----:R-:W-:Y:S01]  /*39540*/  @!P5 IADD3 R12, P6, R2, UR44, RZ ;  /* 0x0000002c020cdc10 */ /* 0x001fe2000ffde0ff */
[----:B---3--:R-:W-:-:S03]  /*39550*/  @!P5 IMAD R14, R14, R17, RZ ;  /* 0x000000110e0ed224 */ /* 0x008fc600078e02ff */
[----:B------:R-:W-:-:S05]  /*39560*/  @!P5 IADD3.X R13, R3, UR43, RZ, P6, !PT ;  /* 0x0000002b030ddc10 */ /* 0x000fca000b7fe4ff */
[----:B------:R0:W-:Y:S04]  /*39570*/  @!P5 STG.E.U8 desc[UR50][R12.64+0x100], R14 ;  /* 0x0001000e0c00d986 */ /* 0x0001e8000c101132 */
[----:B0-----:R-:W2:Y:S01]  /*39580*/  LDL.LU R14, [R1+0x20c] ;  /* 0x00020c00010e7983 */ /* 0x001ea20000300800 */
[----:B------:R-:W-:-:S13]  /*39590*/  ISETP.LT.OR P5, PT, R0, 0x102, !P4 ;  /* 0x000001020000780c */ /* 0x000fda00067a1670 */
[----:B------:R-:W-:-:S04]  /*395a0*/  @!P5 IADD3 R12, P6, R2, UR44, RZ ;  /* 0x0000002c020cdc10 */ /* 0x000fc8000ffde0ff */
[----:B------:R-:W-:Y:S01]  /*395b0*/  @!P5 IADD3.X R13, R3, UR43, RZ, P6, !PT ;  /* 0x0000002b030ddc10 */ /* 0x000fe2000b7fe4ff */
[----:B--2---:R-:W-:-:S05]  /*395c0*/  @!P5 IMAD R14, R14, R17, RZ ;  /* 0x000000110e0ed224 */ /* 0x004fca00078e02ff */
[----:B------:R0:W-:Y:S04]  /*395d0*/  @!P5 STG.E.U8 desc[UR50][R12.64+0x101], R14 ;  /* 0x0001010e0c00d986 */ /* 0x0001e8000c101132 */
[----:B0-----:R-:W2:Y:S04]  /*395e0*/  LDL.LU R12, [R1+0x210] ;  /* 0x00021000010c7983 */ /* 0x001ea80000300800 */
[----:B------:R-:W3:Y:S04]  /*395f0*/  LDL.LU R13, [R1+0x214] ;  /* 0x00021400010d7983 */ /* 0x000ee80000300800 */
[----:B------:R-:W4:Y:S01]  /*39600*/  LDL.LU R14, [R1+0x218] ;  /* 0x00021800010e7983 */ /* 0x000f220000300800 */
[----:B------:R-:W-:-:S13]  /*39610*/  ISETP.LT.OR P5, PT, R0, 0x109, !P1 ;  /* 0x000001090000780c */ /* 0x000fda0004fa1670 */
[----:B--2---:R-:W-:-:S05]  /*39620*/  @!P5 IMAD R12, R12, R17, RZ ;  /* 0x000000110c0cd224 */ /* 0x004fca00078e02ff */
[----:B------:R3:W-:Y:S01]  /*39630*/  @!P5 STG.E.U8 desc[UR50][R2.64+0x108], R12 ;  /* 0x0001080c0200d986 */ /* 0x0007e2000c101132 */
[----:B------:R-:W-:-:S13]  /*39640*/  ISETP.LT.OR P5, PT, R0, 0x10a, !P1 ;  /* 0x0000010a0000780c */ /* 0x000fda0004fa1670 */
[----:B---3--:R-:W-:-:S05]  /*39650*/  @!P5 IMAD R12, R13, R17, RZ ;  /* 0x000000110d0cd224 */ /* 0x008fca00078e02ff */
[----:B------:R0:W-:Y:S01]  /*39660*/  @!P5 STG.E.U8 desc[UR50][R2.64+0x109], R12 ;  /* 0x0001090c0200d986 */ /* 0x0001e2000c101132 */
[----:B------:R-:W-:-:S13]  /*39670*/  ISETP.LT.OR P5, PT, R0, 0x109, !P4 ;  /* 0x000001090000780c */ /* 0x000fda00067a1670 */
[----:B0-----:R-:W-:Y:S01]  /*39680*/  @!P5 IADD3 R12, P6, R2, UR44, RZ ;  /* 0x0000002c020cdc10 */ /* 0x001fe2000ffde0ff */
[----:B----4-:R-:W-:-:S03]  /*39690*/  @!P5 IMAD R14, R14, R17, RZ ;  /* 0x000000110e0ed224 */ /* 0x010fc600078e02ff */
        /* <DEDUP_REMOVED lines=327> */
[----:B------:R0:W-:Y:S01]  /*3ab10*/  @!P5 STG.E.U8 desc[UR50][R12.64+0x189], R14 ;  /* 0x0001890e0c00d986 */ /* 0x0001e2000c101132 */
[----:B------:R-:W-:-:S13]  /*3ab20*/  ISETP.LT.OR P5, PT, R0, 0x191, !P1 ;  /* 0x000001910000780c */ /* 0x000fda0004fa1670 */
[----:B0-----:R-:W-:-:S05]  /*3ab30*/  @!P5 IMAD R12, R15, R17, RZ ;  /* 0x000000110f0cd224 */ /* 0x001fca00078e02ff */
[----:B------:R0:W-:Y:S01]  /*3ab40*/  @!P5 STG.E.U8 desc[UR50][R2.64+0x190], R12 ;  /* 0x0001900c0200d986 */ /* 0x0001e2000c101132 */
[----:B------:R-:W-:-:S13]  /*3ab50*/  ISETP.LT.OR P5, PT, R0, 0x192, !P1 ;  /* 0x000001920000780c */ /* 0x000fda0004fa1670 */
[----:B0-----:R-:W-:-:S05]  /*3ab60*/  @!P5 IMAD R12, R20, R17, RZ ;  /* 0x00000011140cd224 */ /* 0x001fca00078e02ff */
[----:B------:R0:W-:Y:S01]  /*3ab70*/  @!P5 STG.E.U8 desc[UR50][R2.64+0x191], R12 ;  /* 0x0001910c0200d986 */ /* 0x0001e2000c101132 */
[----:B------:R-:W-:-:S13]  /*3ab80*/  ISETP.LT.OR P5, PT, R0, 0x191, !P4 ;  /* 0x000001910000780c */ /* 0x000fda00067a1670 */
[----:B0-----:R-:W-:Y:S01]  /*3ab90*/  @!P5 IADD3 R12, P6, R2, UR44, RZ ;  /* 0x0000002c020cdc10 */ /* 0x001fe2000ffde0ff */
[----:B------:R-:W-:-:S03]  /*3aba0*/  @!P5 IMAD R14, R21, R17, RZ ;  /* 0x00000011150ed224 */ /* 0x000fc600078e02ff */
[----:B------:R-:W-:-:S05]  /*3abb0*/  @!P5 IADD3.X R13, R3, UR43, RZ, P6, !PT ;  /* 0x0000002b030ddc10 */ /* 0x000fca000b7fe4ff */
[----:B------:R0:W-:Y:S01]  /*3abc0*/  @!P5 STG.E.U8 desc[UR50][R12.64+0x190], R14 ;  /* 0x0001900e0c00d986 */ /* 0x0001e2000c101132 */
[----:B------:R-:W-:-:S13]  /*3abd0*/  ISETP.LT.OR P5, PT, R0, 0x192, !P4 ;  /* 0x000001920000780c */ /* 0x000fda00067a1670 */
[----:B0-----:R-:W-:Y:S01]  /*3abe0*/  @!P5 IADD3 R12, P6, R2, UR44, RZ ;  /* 0x0000002c020cdc10 */ /* 0x001fe2000ffde0ff */
[----:B------:R-:W-:-:S03]  /*3abf0*/  @!P5 IMAD R14, R152, R17, RZ ;  /* 0x00000011980ed224 */ /* 0x000fc600078e02ff */
[----:B------:R-:W-:-:S05]  /*3ac00*/  @!P5 IADD3.X R13, R3, UR43, RZ, P6, !PT ;  /* 0x0000002b030ddc10 */ /* 0x000fca000b7fe4ff */
        /* <DEDUP_REMOVED lines=193> */
[C---:B------:R-:W-:Y:S02]  /*3b820*/  ISETP.LT.OR P5, PT, R0.reuse, 0x1f9, !P1 ;  /* 0x000001f90000780c */ /* 0x040fe40004fa1670 */
[----:B------:R-:W-:-:S11]  /*3b830*/  ISETP.LT.OR P1, PT, R0, 0x1fa, !P1 ;  /* 0x000001fa0000780c */ /* 0x000fd60004f21670 */
[-C--:B0-----:R-:W-:Y:S02]  /*3b840*/  @!P5 IMAD R12, R212, R17.reuse, RZ ;  /* 0x00000011d40cd224 */ /* 0x081fe400078e02ff */
[----:B------:R-:W2:Y:S04]  /*3b850*/  LDL.LU R212, [R1+0x18] ;  /* 0x0000180001d47983 */ /* 0x000ea80000300800 */
[----:B------:R0:W-:Y:S04]  /*3b860*/  @!P5 STG.E.U8 desc[UR50][R2.64+0x1f8], R12 ;  /* 0x0001f80c0200d986 */ /* 0x0001e8000c101132 */
[----:B------:R-:W3:Y:S01]  /*3b870*/  LDL.LU.64 R206, [R1+0x938] ;  /* 0x0009380001ce7983 */ /* 0x000ee20000300a00 */
[----:B0-----:R-:W-:-:S03]  /*3b880*/  @!P1 IMAD R12, R213, R17, RZ ;  /* 0x00000011d50c9224 */ /* 0x001fc600078e02ff */
[----:B------:R-:W4:Y:S04]  /*3b890*/  LDL.LU R213, [R1+0x1c] ;  /* 0x00001c0001d57983 */ /* 0x000f280000300800 */
[----:B------:R0:W-:Y:S01]  /*3b8a0*/  @!P1 STG.E.U8 desc[UR50][R2.64+0x1f9], R12 ;  /* 0x0001f90c02009986 */ /* 0x0001e2000c101132 */
[C---:B------:R-:W-:Y:S02]  /*3b8b0*/  ISETP.LT.OR P1, PT, R0.reuse, 0x1f9, !P4 ;  /* 0x000001f90000780c */ /* 0x040fe40006721670 */
[----:B------:R-:W-:-:S11]  /*3b8c0*/  ISETP.LT.OR P4, PT, R0, 0x1fa, !P4 ;  /* 0x000001fa0000780c */ /* 0x000fd60006781670 */
[----:B0-----:R-:W-:Y:S01]  /*3b8d0*/  @!P1 IADD3 R12, P5, R2, UR44, RZ ;  /* 0x0000002c020c9c10 */ /* 0x001fe2000ffbe0ff */
[----:B------:R-:W-:-:S03]  /*3b8e0*/  @!P1 IMAD R14, R214, R17, RZ ;  /* 0x00000011d60e9224 */ /* 0x000fc600078e02ff */
[----:B------:R-:W-:-:S05]  /*3b8f0*/  @!P1 IADD3.X R13, R3, UR43, RZ, P5, !PT ;  /* 0x0000002b030d9c10 */ /* 0x000fca000affe4ff */
[----:B------:R0:W-:Y:S01]  /*3b900*/  @!P1 STG.E.U8 desc[UR50][R12.64+0x1f8], R14 ;  /* 0x0001f80e0c009986 */ /* 0x0001e2000c101132 */
[----:B------:R-:W-:-:S04]  /*3b910*/  @!P4 IADD3 R2, P1, R2, UR44, RZ ;  /* 0x0000002c0202cc10 */ /* 0x000fc8000ff3e0ff */
[----:B------:R-:W-:Y:S02]  /*3b920*/  @!P4 IADD3.X R3, R3, UR43, RZ, P1, !PT ;  /* 0x0000002b0303cc10 */ /* 0x000fe40008ffe4ff */
[----:B------:R-:W-:Y:S01]  /*3b930*/  ISETP.LT.OR P1, PT, R0, 0x101, !P3 ;  /* 0x000001010000780c */ /* 0x000fe20005f21670 */
[-C--:B0-----:R-:W-:Y:S02]  /*3b940*/  @!P4 IMAD R12, R215, R17.reuse, RZ ;  /* 0x00000011d70cc224 */ /* 0x081fe400078e02ff */
[----:B------:R-:W4:Y:S04]  /*3b950*/  LDL.LU.64 R214, [R1+0x930] ;  /* 0x0009300001d67983 */ /* 0x000f280000300a00 */
[----:B------:R0:W-:Y:S04]  /*3b960*/  @!P4 STG.E.U8 desc[UR50][R2.64+0x1f9], R12 ;  /* 0x0001f90c0200c986 */ /* 0x0001e8000c101132 */
[----:B------:R-:W4:Y:S02]  /*3b970*/  LDL.LU R202, [R1+0x20] ;  /* 0x0000200001ca7983 */ /* 0x000f240000300800 */
[----:B0-----:R-:W-:-:S05]  /*3b980*/  @!P1 IMAD R2, R200, R17, RZ ;  /* 0x00000011c8029224 */ /* 0x001fca00078e02ff */
[----:B------:R0:W-:Y:S01]  /*3b990*/  @!P1 STG.E.U8 desc[UR50][R6.64+0x100], R2 ;  /* 0x0001000206009986 */ /* 0x0001e2000c101132 */
[----:B------:R-:W-:-:S13]  /*3b9a0*/  ISETP.LT.OR P1, PT, R0, 0x102, !P3 ;  /* 0x000001020000780c */ /* 0x000fda0005f21670 */
[----:B0-----:R-:W-:Y:S02]  /*3b9b0*/  @!P1 IMAD R2, R203, R17, RZ ;  /* 0x00000011cb029224 */ /* 0x001fe400078e02ff */
[----:B------:R-:W4:Y:S04]  /*3b9c0*/  LDL.LU R203, [R1+0x24] ;  /* 0x0000240001cb7983 */ /* 0x000f280000300800 */
[----:B------:R0:W-:Y:S01]  /*3b9d0*/  @!P1 STG.E.U8 desc[UR50][R6.64+0x101], R2 ;  /* 0x0001010206009986 */ /* 0x0001e2000c101132 */
[----:B------:R-:W-:-:S13]  /*3b9e0*/  LOP3.LUT P1, RZ, R19, 0x400000, RZ, 0xc0, !PT ;  /* 0x0040000013ff7812 */ /* 0x000fda000782c0ff */
[----:B0-----:R-:W-:Y:S02]  /*3b9f0*/  @!P1 IMAD R2, R209, R17, RZ ;  /* 0x00000011d1029224 */ /* 0x001fe400078e02ff */
[----:B------:R-:W4:Y:S04]  /*3ba00*/  LDL.LU R209, [R1+0x28] ;  /* 0x0000280001d17983 */ /* 0x000f280000300800 */
[----:B------:R0:W-:Y:S01]  /*3ba10*/  @!P1 STG.E.U8 desc[UR50][R204.64+0x100], R2 ;  /* 0x00010002cc009986 */ /* 0x0001e2000c101132 */
[----:B------:R-:W-:-:S03]  /*3ba20*/  LOP3.LUT P0, RZ, R19, 0x200000, RZ, 0xc0, !PT ;  /* 0x0020000013ff7812 */ /* 0x000fc6000780c0ff */
[----:B0-----:R-:W4:Y:S10]  /*3ba30*/  LDL.LU.64 R204, [R1+0x928] ;  /* 0x0009280001cc7983 */ /* 0x001f340000300a00 */
[----:B------:R-:W-:-:S02]  /*3ba40*/  @!P0 IMAD R2, R23, R17, RZ ;  /* 0x0000001117028224 */ /* 0x000fc400078e02ff */
[----:B------:R-:W4:Y:S01]  /*3ba50*/  LDL.LU R23, [R1+0x2c] ;  /* 0x00002c0001177983 */ /* 0x000f220000300800 */
[----:B------:R-:W-:-:S03]  /*3ba60*/  ISETP.LT.OR P1, PT, R0, 0x109, !P3 ;  /* 0x000001090000780c */ /* 0x000fc60005f21670 */
[----:B------:R0:W-:Y:S04]  /*3ba70*/  @!P0 STG.E.U8 desc[UR50][R210.64+0x101], R2 ;  /* 0x00010102d2008986 */ /* 0x0001e8000c101132 */
[----:B0-----:R-:W4:Y:S06]  /*3ba80*/  LDL.LU.64 R210, [R1+0x920] ;  /* 0x0009200001d27983 */ /* 0x001f2c0000300a00 */
[----:B------:R-:W-:Y:S01]  /*3ba90*/  @!P1 IMAD R2, R201, R17, RZ ;  /* 0x00000011c9029224 */ /* 0x000fe200078e02ff */
[----:B------:R-:W4:Y:S04]  /*3baa0*/  LDL.LU R200, [R1+0x30] ;  /* 0x0000300001c87983 */ /* 0x000f280000300800 */
[----:B------:R0:W-:Y:S01]  /*3bab0*/  @!P1 STG.E.U8 desc[UR50][R6.64+0x108], R2 ;  /* 0x0001080206009986 */ /* 0x0001e2000c101132 */
[----:B------:R-:W-:-:S13]  /*3bac0*/  ISETP.LT.OR P1, PT, R0, 0x10a, !P3 ;  /* 0x0000010a0000780c */ /* 0x000fda0005f21670 */
[----:B0-----:R-:W-:Y:S02]  /*3bad0*/  @!P1 IMAD R2, R208, R17, RZ ;  /* 0x00000011d0029224 */ /* 0x001fe400078e02ff */
[----:B------:R-:W4:Y:S04]  /*3bae0*/  LDL.LU R208, [R1+0x34] ;  /* 0x0000340001d07983 */ /* 0x000f280000300800 */
[----:B------:R2:W-:Y:S01]  /*3baf0*/  @!P1 STG.E.U8 desc[UR50][R6.64+0x109], R2 ;  /* 0x0001090206009986 */ /* 0x0005e2000c101132 */
[C---:B------:R-:W-:Y:S02]  /*3bb00*/  LOP3.LUT P1, RZ, R19.reuse, 0x100000, RZ, 0xc0, !PT ;  /* 0x0010000013ff7812 */ /* 0x040fe4000782c0ff */
[C---:B------:R-:W-:Y:S02]  /*3bb10*/  LOP3.LUT P4, RZ, R19.reuse, 0x80000, RZ, 0xc0, !PT ;  /* 0x0008000013ff7812 */ /* 0x040fe4000788c0ff */
[----:B------:R-:W-:-:S02]  /*3bb20*/  LOP3.LUT P5, RZ, R19, 0x40000, RZ, 0xc0, !PT ;  /* 0x0004000013ff7812 */ /* 0x000fc400078ac0ff */
[----:B------:R-:W-:-:S07]  /*3bb30*/  LOP3.LUT P6, RZ, R19, 0x20000, RZ, 0xc0, !PT ;  /* 0x0002000013ff7812 */ /* 0x000fce00078cc0ff */
[----:B--2---:R-:W-:Y:S02]  /*3bb40*/  @!P1 IMAD R2, R212, R17, RZ ;  /* 0x00000011d4029224 */ /* 0x004fe400078e02ff */
[----:B------:R-:W2:Y:S04]  /*3bb50*/  LDL.LU R212, [R1+0x38] ;  /* 0x0000380001d47983 */ /* 0x000ea80000300800 */
[----:B---3--:R0:W-:Y:S01]  /*3bb60*/  @!P1 STG.E.U8 desc[UR50][R206.64+0x108], R2 ;  /* 0x00010802ce009986 */ /* 0x0081e2000c101132 */
[----:B------:R-:W-:-:S03]  /*3bb70*/  ISETP.LT.OR P1, PT, R0, 0x111, !P3 ;  /* 0x000001110000780c */ /* 0x000fc60005f21670 */
[----:B0-----:R-:W3:Y:S01]  /*3bb80*/  LDL.LU.64 R206, [R1+0x918] ;  /* 0x0009180001ce7983 */ /* 0x001ee20000300a00 */
[----:B----4-:R-:W-:-:S03]  /*3bb90*/  @!P4 IMAD R2, R213, R17, RZ ;  /* 0x00000011d502c224 */ /* 0x010fc600078e02ff */
[----:B------:R-:W4:Y:S04]  /*3bba0*/  LDL.LU R213, [R1+0x3c] ;  /* 0x00003c0001d57983 */ /* 0x000f280000300800 */
[----:B------:R0:W-:Y:S04]  /*3bbb0*/  @!P4 STG.E.U8 desc[UR50][R214.64+0x109], R2 ;  /* 0x00010902d600c986 */ /* 0x0001e8000c101132 */
[----:B0-----:R-:W4:Y:S01]  /*3bbc0*/  LDL.LU.64 R214, [R1+0x700] ;  /* 0x0007000001d67983 */ /* 0x001f220000300a00 */
[----:B------:R-:W-:-:S03]  /*3bbd0*/  @!P1 IMAD R2, R202, R17, RZ ;  /* 0x00000011ca029224 */ /* 0x000fc600078e02ff */
[----:B------:R-:W4:Y:S04]  /*3bbe0*/  LDL.LU R201, [R1+0x40] ;  /* 0x0000400001c97983 */ /* 0x000f280000300800 */
[----:B------:R0:W-:Y:S01]  /*3bbf0*/  @!P1 STG.E.U8 desc[UR50][R6.64+0x110], R2 ;  /* 0x0001100206009986 */ /* 0x0001e2000c101132 */
[----:B------:R-:W-:-:S13]  /*3bc00*/  ISETP.LT.OR P1, PT, R0, 0x112, !P3 ;  /* 0x000001120000780c */ /* 0x000fda0005f21670 */
[-C--:B0-----:R-:W-:Y:S02]  /*3bc10*/  @!P1 IMAD R2, R203, R17.reuse, RZ ;  /* 0x00000011cb029224 */ /* 0x081fe400078e02ff */
[----:B------:R-:W4:Y:S04]  /*3bc20*/  LDL.LU R203, [R1+0x44] ;  /* 0x0000440001cb7983 */ /* 0x000f280000300800 */
[----:B------:R0:W-:Y:S02]  /*3bc30*/  @!P1 STG.E.U8 desc[UR50][R6.64+0x111], R2 ;  /* 0x0001110206009986 */ /* 0x0001e4000c101132 */
[-C--:B0-----:R-:W-:Y:S02]  /*3bc40*/  @!P5 IMAD R2, R209, R17.reuse, RZ ;  /* 0x00000011d102d224 */ /* 0x081fe400078e02ff */
[----:B------:R-:W4:Y:S04]  /*3bc50*/  LDL.LU R209, [R1+0x48] ;  /* 0x0000480001d17983 */ /* 0x000f280000300800 */
[----:B------:R0:W-:Y:S04]  /*3bc60*/  @!P5 STG.E.U8 desc[UR50][R204.64+0x110], R2 ;  /* 0x00011002cc00d986 */ /* 0x0001e8000c101132 */
[----:B0-----:R-:W4:Y:S01]  /*3bc70*/  LDL.LU.64 R204, [R1+0x6e0] ;  /* 0x0006e00001cc7983 */ /* 0x001f220000300a00 */
[----:B------:R-:W-:-:S03]  /*3bc80*/  @!P6 IMAD R2, R23, R17, RZ ;  /* 0x000000111702e224 */ /* 0x000fc600078e02ff */
        /* <DEDUP_REMOVED lines=13> */
[----:B------:R-:W-:-:S09]  /*3bd60*/  LOP3.LUT P4, RZ, R19, 0x2000, RZ, 0xc0, !PT ;  /* 0x0000200013ff7812 */ /* 0x000fd2000788c0ff */
        /* <DEDUP_REMOVED lines=13> */
[----:B0-----:R-:W-:Y:S02]  /*3be40*/  @!P1 IMAD R2, R203, R17, RZ ;  /* 0x00000011cb029224 */ /* 0x001fe400078e02ff */
[----:B------:R-:W4:Y:S04]  /*3be50*/  LDL.LU R203, [R1+0x64] ;  /* 0x0000640001cb7983 */ /* 0x000f280000300800 */
[----:B------:R0:W-:Y:S01]  /*3be60*/  @!P1 STG.E.U8 desc[UR50][R6.64+0x121], R2 ;  /* 0x0001210206009986 */ /* 0x0001e2000c101132 */
[----:B------:R-:W-:-:S13]  /*3be70*/  LOP3.LUT P1, RZ, R19, 0x4000, RZ, 0xc0, !PT ;  /* 0x0000400013ff7812 */ /* 0x000fda000782c0ff */
        /* <DEDUP_REMOVED lines=12> */
[----:B------:R-:W-:-:S02]  /*3bf40*/  ISETP.LT.OR P1, PT, R0, 0x12a, !P3 ;  /* 0x0000012a0000780c */ /* 0x000fc40005f21670 */
[----:B------:R-:W-:-:S11]  /*3bf50*/  LOP3.LUT P5, RZ, R19, 0x1000, RZ, 0xc0, !PT ;  /* 0x0000100013ff7812 */ /* 0x000fd600078ac0ff */
[----:B0-----:R-:W-:Y:S02]  /*3bf60*/  @!P1 IMAD R2, R208, R17, RZ ;  /* 0x00000011d0029224 */ /* 0x001fe400078e02ff */
[----:B------:R-:W4:Y:S01]  /*3bf70*/  LDL.LU R208, [R1+0x74] ;  /* 0x0000740001d07983 */ /* 0x000f220000300800 */
[----:B------:R-:W-:-:S03]  /*3bf80*/  LOP3.LUT P6, RZ, R19, 0x800, RZ, 0xc0, !PT ;  /* 0x0000080013ff7812 */ /* 0x000fc600078cc0ff */
[----:B------:R2:W-:Y:S01]  /*3bf90*/  @!P1 STG.E.U8 desc[UR50][R6.64+0x129], R2 ;  /* 0x0001290206009986 */ /* 0x0005e2000c101132 */
[----:B------:R-:W-:Y:S02]  /*3bfa0*/  ISETP.LT.OR P1, PT, R0, 0x131, !P3 ;  /* 0x000001310000780c */ /* 0x000fe40005f21670 */
[----:B------:R-:W-:Y:S01]  /*3bfb0*/  LOP3.LUT P0, RZ, R19, 0x200, RZ, 0xc0, !PT ;  /* 0x0000020013ff7812 */ /* 0x000fe2000780c0ff */
[-C--:B--2---:R-:W-:Y:S02]  /*3bfc0*/  @!P5 IMAD R2, R212, R17.reuse, RZ ;  /* 0x00000011d402d224 */ /* 0x084fe400078e02ff */
[----:B------:R-:W2:Y:S04]  /*3bfd0*/  LDL.LU R212, [R1+0x78] ;  /* 0x0000780001d47983 */ /* 0x000ea80000300800 */
[----:B---3--:R0:W-:Y:S04]  /*3bfe0*/  @!P5 STG.E.U8 desc[UR50][R206.64+0x128], R2 ;  /* 0x00012802ce00d986 */ /* 0x0081e8000c101132 */
        /* <DEDUP_REMOVED lines=103> */
[----:B------:R-:W-:Y:S01]  /*3c660*/  ISETP.LT.OR P1, PT, R0, 0x161, !P3 ;  /* 0x000001610000780c */ /* 0x000fe20005f21670 */
        /* <DEDUP_REMOVED lines=16> */
[----:B0-----:R-:W-:Y:S02]  /*3c770*/  @!P1 IMAD R2, R209, R17, RZ ;  /* 0x00000011d1029224 */ /* 0x001fe400078e02ff */
[----:B------:R-:W4:Y:S01]  /*3c780*/  LDL.LU R209, [R1+0xe8] ;  /* 0x0000e80001d17983 */ /* 0x000f220000300800 */
[----:B------:R-:W-:-:S03]  /*3c790*/  LOP3.LUT P0, RZ, R8, 0x20000000, RZ, 0xc0, !PT ;  /* 0x2000000008ff7812 */ /* 0x000fc6000780c0ff */
[----:B------:R0:W-:Y:S04]  /*3c7a0*/  @!P1 STG.E.U8 desc[UR50][R204.64+0x160], R2 ;  /* 0x00016002cc009986 */ /* 0x0001e8000c101132 */
[----:B0-----:R-:W4:Y:S06]  /*3c7b0*/  LDL.LU.64 R204, [R1+0x738] ;  /* 0x0007380001cc7983 */ /* 0x001f2c0000300a00 */
        /* <DEDUP_REMOVED lines=39> */
[----:B------:R0:W-:Y:S10]  /*3ca30*/  @!P6 STG.E.U8 desc[UR50][R210.64+0x171], R2 ;  /* 0x00017102d200e986 */ /* 0x0001f4000c101132 */
[----:B0-----:R-:W-:Y:S01]  /*3ca40*/  @!P1 IMAD R2, R200, R17, RZ ;  /* 0x00000011c8029224 */ /* 0x001fe200078e02ff */
[----:B------:R-:W4:Y:S04]  /*3ca50*/  LDL.LU.64 R210, [R1+0x768] ;  /* 0x0007680001d27983 */ /* 0x000f280000300a00 */
[----:B------:R0:W-:Y:S01]  /*3ca60*/  @!P1 STG.E.U8 desc[UR50][R6.64+0x178], R2 ;  /* 0x0001780206009986 */ /* 0x0001e2000c101132 */
[----:B------:R-:W-:-:S03]  /*3ca70*/  ISETP.LT.OR P1, PT, R0, 0x17a, !P3 ;  /* 0x0000017a0000780c */ /* 0x000fc60005f21670 */
[----:B------:R-:W4:Y:S10]  /*3ca80*/  LDL.LU R202, [R1+0x110] ;  /* 0x0001100001ca7983 */ /* 0x000f340000300800 */
[----:B0-----:R-:W-:-:S02]  /*3ca90*/  @!P1 IMAD R2, R208, R17, RZ ;  /* 0x00000011d0029224 */ /* 0x001fc400078e02ff */
[----:B------:R-:W4:Y:S04]  /*3caa0*/  LDL.LU R208, [R1+0x114] ;  /* 0x0001140001d07983 */ /* 0x000f280000300800 */
[----:B------:R2:W-:Y:S01]  /*3cab0*/  @!P1 STG.E.U8 desc[UR50][R6.64+0x179], R2 ;  /* 0x0001790206009986 */ /* 0x0005e2000c101132 */
[C---:B------:R-:W-:Y:S02]  /*3cac0*/  LOP3.LUT P1, RZ, R8.reuse, 0x1000000, RZ, 0xc0, !PT ;  /* 0x0100000008ff7812 */ /* 0x040fe4000782c0ff */
[----:B------:R-:W-:-:S11]  /*3cad0*/  LOP3.LUT P0, RZ, R8, 0x800000, RZ, 0xc0, !PT ;  /* 0x0080000008ff7812 */ /* 0x000fd6000780c0ff */
[----:B--2---:R-:W-:Y:S02]  /*3cae0*/  @!P1 IMAD R2, R212, R17, RZ ;  /* 0x00000011d4029224 */ /* 0x004fe400078e02ff */
[----:B------:R-:W2:Y:S01]  /*3caf0*/  LDL.LU R212, [R1+0x118] ;  /* 0x0001180001d47983 */ /* 0x000ea20000300800 */
[----:B------:R-:W-:-:S03]  /*3cb00*/  LOP3.LUT P4, RZ, R8, 0x200000, RZ, 0xc0, !PT ;  /* 0x0020000008ff7812 */ /* 0x000fc6000788c0ff */
        /* <DEDUP_REMOVED lines=34> */
[----:B--2---:R-:W-:Y:S02]  /*3cd30*/  @!P5 IMAD R2, R212, R17, RZ ;  /* 0x00000011d402d224 */ /* 0x004fe400078e02ff */
[----:B------:R-:W2:Y:S01]  /*3cd40*/  LDL.LU R212, [R1+0x138] ;  /* 0x0001380001d47983 */ /* 0x000ea20000300800 */
[----:B------:R-:W-:-:S03]  /*3cd50*/  LOP3.LUT P0, RZ, R8, 0x20000, RZ, 0xc0, !PT ;  /* 0x0002000008ff7812 */ /* 0x000fc6000780c0ff */
[----:B---3--:R0:W-:Y:S04]  /*3cd60*/  @!P5 STG.E.U8 desc[UR50][R206.64+0x188], R2 ;  /* 0x00018802ce00d986 */ /* 0x0081e8000c101132 */
[----:B0-----:R-:W3:Y:S01]  /*3cd70*/  LDL.LU.64 R206, [R1+0x8d0] ;  /* 0x0008d00001ce7983 */ /* 0x001ee20000300a00 */
[----:B----4-:R-:W-:-:S03]  /*3cd80*/  @!P6 IMAD R2, R213, R17, RZ ;  /* 0x00000011d502e224 */ /* 0x010fc600078e02ff */
[----:B------:R-:W4:Y:S04]  /*3cd90*/  LDL.LU R213, [R1+0x13c] ;  /* 0x00013c0001d57983 */ /* 0x000f280000300800 */
[----:B------:R0:W-:Y:S02]  /*3cda0*/  @!P6 STG.E.U8 desc[UR50][R214.64+0x189], R2 ;  /* 0x00018902d600e986 */ /* 0x0001e4000c101132 */
[----:B0-----:R-:W-:Y:S02]  /*3cdb0*/  @!P1 IMAD R2, R200, R17, RZ ;  /* 0x00000011c8029224 */ /* 0x001fe400078e02ff */
[----:B------:R-:W4:Y:S04]  /*3cdc0*/  LDL.LU.64 R214, [R1+0x8f0] ;  /* 0x0008f00001d67983 */ /* 0x000f280000300a00 */
[----:B------:R0:W-:Y:S01]  /*3cdd0*/  @!P1 STG.E.U8 desc[UR50][R6.64+0x190], R2 ;  /* 0x0001900206009986 */ /* 0x0001e2000c101132 */
[----:B------:R-:W-:-:S03]  /*3cde0*/  ISETP.LT.OR P1, PT, R0, 0x192, !P3 ;  /* 0x000001920000780c */ /* 0x000fc60005f21670 */
[----:B------:R-:W4:Y:S10]  /*3cdf0*/  LDL.LU R202, [R1+0x140] ;  /* 0x0001400001ca7983 */ /* 0x000f340000300800 */
[----:B0-----:R-:W-:-:S02]  /*3ce00*/  @!P1 IMAD R2, R203, R17, RZ ;  /* 0x00000011cb029224 */ /* 0x001fc400078e02ff */
        /* <DEDUP_REMOVED lines=20> */
[----:B------:R-:W-:-:S11]  /*3cf50*/  LOP3.LUT P4, RZ, R8, 0x8000, RZ, 0xc0, !PT ;  /* 0x0000800008ff7812 */ /* 0x000fd6000788c0ff */
[----:B--2---:R-:W-:Y:S02]  /*3cf60*/  @!P1 IMAD R2, R212, R17, RZ ;  /* 0x00000011d4029224 */ /* 0x004fe400078e02ff */
[----:B------:R-:W2:Y:S01]  /*3cf70*/  LDL.LU R212, [R1+0x158] ;  /* 0x0001580001d47983 */ /* 0x000ea20000300800 */
[C---:B------:R-:W-:Y:S02]  /*3cf80*/  LOP3.LUT P5, RZ, R8.reuse, 0x4000, RZ, 0xc0, !PT ;  /* 0x0000400008ff7812 */ /* 0x040fe400078ac0ff */
[----:B------:R-:W-:Y:S01]  /*3cf90*/  LOP3.LUT P6, RZ, R8, 0x2000, RZ, 0xc0, !PT ;  /* 0x0000200008ff7812 */ /* 0x000fe200078cc0ff */
[----:B---3--:R0:W-:Y:S01]  /*3cfa0*/  @!P1 STG.E.U8 desc[UR50][R206.64+0x198], R2 ;  /* 0x00019802ce009986 */ /* 0x0081e2000c101132 */
[----:B------:R-:W-:-:S03]  /*3cfb0*/  ISETP.LT.OR P1, PT, R0, 0x1a1, !P3 ;  /* 0x000001a10000780c */ /* 0x000fc60005f21670 */
        /* <DEDUP_REMOVED lines=9> */
[----:B0-----:R-:W-:-:S05]  /*3d050*/  @!P1 IMAD R2, R203, R17, RZ ;  /* 0x00000011cb029224 */ /* 0x001fca00078e02ff */
[----:B------:R0:W-:Y:S02]  /*3d060*/  @!P1 STG.E.U8 desc[UR50][R6.64+0x1a1], R2 ;  /* 0x0001a10206009986 */ /* 0x0001e4000c101132 */
[----:B0-----:R-:W-:-:S05]  /*3d070*/  @!P5 IMAD R2, R209, R17, RZ ;  /* 0x00000011d102d224 */ /* 0x001fca00078e02ff */
[----:B------:R0:W-:Y:S04]  /*3d080*/  @!P5 STG.E.U8 desc[UR50][R204.64+0x1a0], R2 ;  /* 0x0001a002cc00d986 */ /* 0x0001e8000c101132 */
[----:B0-----:R-:W4:Y:S04]  /*3d090*/  LDL.LU R204, [R1+0x164] ;  /* 0x0001640001cc7983 */ /* 0x001f280000300800 */
[----:B------:R-:W4:Y:S01]  /*3d0a0*/  LDL.LU R209, [R1+0x168] ;  /* 0x0001680001d17983 */ /* 0x000f220000300800 */
[----:B------:R-:W-:-:S03]  /*3d0b0*/  @!P6 IMAD R2, R23, R17, RZ ;  /* 0x000000111702e224 */ /* 0x000fc600078e02ff */
[----:B------:R-:W4:Y:S04]  /*3d0c0*/  LDL.LU.64 R202, [R1+0x8b8] ;  /* 0x0008b80001ca7983 */ /* 0x000f280000300a00 */
        /* <DEDUP_REMOVED lines=16> */
[----:B---3--:R0:W-:Y:S04]  /*3d1d0*/  @!P1 STG.E.U8 desc[UR50][R206.64+0x1a8], R2 ;  /* 0x0001a802ce009986 */ /* 0x0081e8000c101132 */
[----:B0-----:R-:W3:Y:S01]  /*3d1e0*/  LDL.LU.64 R206, [R1+0x7a0] ;  /* 0x0007a00001ce7983 */ /* 0x001ee20000300a00 */
[----:B----4-:R-:W-:-:S03]  /*3d1f0*/  @!P0 IMAD R2, R213, R17, RZ ;  /* 0x00000011d5028224 */ /* 0x010fc600078e02ff */
[----:B------:R-:W4:Y:S01]  /*3d200*/  LDL.LU R213, [R1+0x17c] ;  /* 0x00017c0001d57983 */ /* 0x000f220000300800 */
[----:B------:R-:W-:-:S03]  /*3d210*/  ISETP.LT.OR P1, PT, R0, 0x1b1, !P3 ;  /* 0x000001b10000780c */ /* 0x000fc60005f21670 */
[----:B------:R0:W-:Y:S10]  /*3d220*/  @!P0 STG.E.U8 desc[UR50][R214.64+0x1a9], R2 ;  /* 0x0001a902d6008986 */ /* 0x0001f4000c101132 */
[----:B0-----:R-:W-:Y:S01]  /*3d230*/  @!P1 IMAD R2, R201, R17, RZ ;  /* 0x00000011c9029224 */ /* 0x001fe200078e02ff */
[----:B------:R-:W4:Y:S04]  /*3d240*/  LDL.LU.64 R214, [R1+0x8b0] ;  /* 0x0008b00001d67983 */ /* 0x000f280000300a00 */
[----:B------:R0:W-:Y:S01]  /*3d250*/  @!P1 STG.E.U8 desc[UR50][R6.64+0x1b0], R2 ;  /* 0x0001b00206009986 */ /* 0x0001e2000c101132 */
[----:B------:R-:W-:-:S03]  /*3d260*/  ISETP.LT.OR P1, PT, R0, 0x1b2, !P3 ;  /* 0x000001b20000780c */ /* 0x000fc60005f21670 */
[----:B------:R-:W4:Y:S04]  /*3d270*/  LDL.LU R198, [R1+0x180] ;  /* 0x0001800001c67983 */ /* 0x000f280000300800 */
[----:B------:R-:W4:Y:S06]  /*3d280*/  LDL.LU R199, [R1+0x184] ;  /* 0x0001840001c77983 */ /* 0x000f2c0000300800 */
[----:B0-----:R-:W-:-:S05]  /*3d290*/  @!P1 IMAD R2, R204, R17, RZ ;  /* 0x00000011cc029224 */ /* 0x001fca00078e02ff */
[----:B------:R0:W-:Y:S01]  /*3d2a0*/  @!P1 STG.E.U8 desc[UR50][R6.64+0x1b1], R2 ;  /* 0x0001b10206009986 */ /* 0x0001e2000c101132 */
[----:B------:R-:W-:-:S13]  /*3d2b0*/  LOP3.LUT P1, RZ, R8, 0x400, RZ, 0xc0, !PT ;  /* 0x0000040008ff7812 */ /* 0x000fda000782c0ff */
[----:B0-----:R-:W-:-:S05]  /*3d2c0*/  @!P1 IMAD R2, R209, R17, RZ ;  /* 0x00000011d1029224 */ /* 0x001fca00078e02ff */
[----:B------:R0:W-:Y:S02]  /*3d2d0*/  @!P1 STG.E.U8 desc[UR50][R202.64+0x1b0], R2 ;  /* 0x0001b002ca009986 */ /* 0x0001e4000c101132 */
[----:B0-----:R-:W-:Y:S02]  /*3d2e0*/  @!P4 IMAD R2, R23, R17, RZ ;  /* 0x000000111702c224 */ /* 0x001fe400078e02ff */
[----:B------:R-:W4:Y:S04]  /*3d2f0*/  LDL.LU R23, [R1+0x188] ;  /* 0x0001880001177983 */ /* 0x000f280000300800 */
[----:B------:R-:W4:Y:S01]  /*3d300*/  LDL.LU.64 R200, [R1+0x8a8] ;  /* 0x0008a80001c87983 */ /* 0x000f220000300a00 */
[----:B------:R-:W-:-:S03]  /*3d310*/  ISETP.LT.OR P1, PT, R0, 0x1b9, !P3 ;  /* 0x000001b90000780c */ /* 0x000fc60005f21670 */
[----:B------:R-:W4:Y:S04]  /*3d320*/  LDL.LU R209, [R1+0x18c] ;  /* 0x00018c0001d17983 */ /* 0x000f280000300800 */
[----:B------:R0:W-:Y:S04]  /*3d330*/  @!P4 STG.E.U8 desc[UR50][R210.64+0x1b1], R2 ;  /* 0x0001b102d200c986 */ /* 0x0001e8000c101132 */
[----:B0-----:R-:W4:Y:S04]  /*3d340*/  LDL.LU.64 R210, [R1+0x910] ;  /* 0x0009100001d27983 */ /* 0x001f280000300a00 */
[----:B------:R-:W4:Y:S01]  /*3d350*/  LDL.LU R202, [R1+0x190] ;  /* 0x0001900001ca7983 */ /* 0x000f220000300800 */
[----:B------:R-:W-:Y:S01]  /*3d360*/  @!P1 IMAD R2, R205, R17, RZ ;  /* 0x00000011cd029224 */ /* 0x000fe200078e02ff */
[----:B------:R-:W-:-:S02]  /*3d370*/  LOP3.LUT P5, RZ, R8, 0x100, RZ, 0xc0, !PT ;  /* 0x0000010008ff7812 */ /* 0x000fc400078ac0ff */
[----:B------:R-:W4:Y:S04]  /*3d380*/  LDL.LU R203, [R1+0x194] ;  /* 0x0001940001cb7983 */ /* 0x000f280000300800 */
[----:B------:R0:W-:Y:S01]  /*3d390*/  @!P1 STG.E.U8 desc[UR50][R6.64+0x1b8], R2 ;  /* 0x0001b80206009986 */ /* 0x0001e2000c101132 */
[----:B------:R-:W-:Y:S02]  /*3d3a0*/  ISETP.LT.OR P1, PT, R0, 0x1ba, !P3 ;  /* 0x000001ba0000780c */ /* 0x000fe40005f21670 */
[----:B------:R-:W-:-:S11]  /*3d3b0*/  LOP3.LUT P6, RZ, R8, 0x80, RZ, 0xc0, !PT ;  /* 0x0000008008ff7812 */ /* 0x000fd600078cc0ff */
[----:B0-----:R-:W-:-:S05]  /*3d3c0*/  @!P1 IMAD R2, R208, R17, RZ ;  /* 0x00000011d0029224 */ /* 0x001fca00078e02ff */
[----:B------:R2:W-:Y:S02]  /*3d3d0*/  @!P1 STG.E.U8 desc[UR50][R6.64+0x1b9], R2 ;  /* 0x0001b90206009986 */ /* 0x0005e4000c101132 */
[----:B--2---:R-:W-:Y:S01]  /*3d3e0*/  @!P5 IMAD R2, R212, R17, RZ ;  /* 0x00000011d402d224 */ /* 0x004fe200078e02ff */
[----:B------:R-:W-:-:S04]  /*3d3f0*/  ISETP.LT.OR P1, PT, R0, 0x1c1, !P3 ;  /* 0x000001c10000780c */ /* 0x000fc80005f21670 */
[----:B---3--:R0:W-:Y:S04]  /*3d400*/  @!P5 STG.E.U8 desc[UR50][R206.64+0x1b8], R2 ;  /* 0x0001b802ce00d986 */ /* 0x0081e8000c101132 */
[----:B0-----:R-:W2:Y:S04]  /*3d410*/  LDL.LU R206, [R1+0x198] ;  /* 0x0001980001ce7983 */ /* 0x001ea80000300800 */
[----:B------:R-:W3:Y:S04]  /*3d420*/  LDL.LU.64 R204, [R1+0x8a0] ;  /* 0x0008a00001cc7983 */ /* 0x000ee80000300a00 */
[----:B------:R-:W3:Y:S01]  /*3d430*/  LDL.LU R207, [R1+0x19c] ;  /* 0x00019c0001cf7983 */ /* 0x000ee20000300800 */
[----:B----4-:R-:W-:-:S03]  /*3d440*/  @!P6 IMAD R2, R213, R17, RZ ;  /* 0x00000011d502e224 */ /* 0x010fc600078e02ff */
[----:B------:R-:W4:Y:S04]  /*3d450*/  LDL.LU.64 R212, [R1+0x950] ;  /* 0x0009500001d47983 */ /* 0x000f280000300a00 */
[----:B------:R-:W4:Y:S04]  /*3d460*/  LDL.LU R208, [R1+0x1a0] ;  /* 0x0001a00001d07983 */ /* 0x000f280000300800 */
[----:B------:R0:W-:Y:S02]  /*3d470*/  @!P6 STG.E.U8 desc[UR50][R214.64+0x1b9], R2 ;  /* 0x0001b902d600e986 */ /* 0x0001e4000c101132 */
[----:B0-----:R-:W-:-:S02]  /*3d480*/  @!P1 IMAD R2, R198, R17, RZ ;  /* 0x00000011c6029224 */ /* 0x001fc400078e02ff */
[----:B------:R-:W4:Y:S04]  /*3d490*/  LDL.LU R214, [R1+0x1a4] ;  /* 0x0001a40001d67983 */ /* 0x000f280000300800 */
[----:B------:R0:W-:Y:S01]  /*3d4a0*/  @!P1 STG.E.U8 desc[UR50][R6.64+0x1c0], R2 ;  /* 0x0001c00206009986 */ /* 0x0001e2000c101132 */
[----:B------:R-:W-:-:S03]  /*3d4b0*/  ISETP.LT.OR P1, PT, R0, 0x1c2, !P3 ;  /* 0x000001c20000780c */ /* 0x000fc60005f21670 */
[----:B------:R-:W4:Y:S10]  /*3d4c0*/  LDL.LU R215, [R1+0x1a8] ;  /* 0x0001a80001d77983 */ /* 0x000f340000300800 */
[----:B0-----:R-:W-:-:S05]  /*3d4d0*/  @!P1 IMAD R2, R199, R17, RZ ;  /* 0x00000011c7029224 */ /* 0x001fca00078e02ff */
[----:B------:R0:W-:Y:S01]  /*3d4e0*/  @!P1 STG.E.U8 desc[UR50][R6.64+0x1c1], R2 ;  /* 0x0001c10206009986 */ /* 0x0001e2000c101132 */
[----:B------:R-:W-:-:S13]  /*3d4f0*/  LOP3.LUT P1, RZ, R8, 0x40, RZ, 0xc0, !PT ;  /* 0x0000004008ff7812 */ /* 0x000fda000782c0ff */
[----:B0-----:R-:W-:Y:S02]  /*3d500*/  @!P1 IMAD R2, R23, R17, RZ ;  /* 0x0000001117029224 */ /* 0x001fe400078e02ff */
[----:B------:R-:W4:Y:S01]  /*3d510*/  LDL.LU R23, [R1+0x1ac] ;  /* 0x0001ac0001177983 */ /* 0x000f220000300800 */
[----:B------:R-:W-:-:S03]  /*3d520*/  LOP3.LUT P0, RZ, R8, 0x20, RZ, 0xc0, !PT ;  /* 0x0000002008ff7812 */ /* 0x000fc6000780c0ff */
[----:B------:R0:W-:Y:S01]  /*3d530*/  @!P1 STG.E.U8 desc[UR50][R200.64+0x1c0], R2 ;  /* 0x0001c002c8009986 */ /* 0x0001e2000c101132 */
[----:B------:R-:W-:-:S09]  /*3d540*/  ISETP.LT.OR P1, PT, R0, 0x1c9, !P3 ;  /* 0x000001c90000780c */ /* 0x000fd20005f21670 */
[-C--:B0-----:R-:W-:Y:S02]  /*3d550*/  @!P0 IMAD R2, R209, R17.reuse, RZ ;  /* 0x00000011d1028224 */ /* 0x081fe400078e02ff */
[----:B------:R-:W4:Y:S04]  /*3d560*/  LDL.LU R209, [R1+0x1b0] ;  /* 0x0001b00001d17983 */ /* 0x000f280000300800 */
[----:B------:R0:W-:Y:S02]  /*3d570*/  @!P0 STG.E.U8 desc[UR50][R210.64+0x1c1], R2 ;  /* 0x0001c102d2008986 */ /* 0x0001e4000c101132 */
[----:B0-----:R-:W-:Y:S02]  /*3d580*/  @!P1 IMAD R2, R202, R17, RZ ;  /* 0x00000011ca029224 */ /* 0x001fe400078e02ff */
[----:B------:R-:W4:Y:S04]  /*3d590*/  LDL.LU R210, [R1+0x1b4] ;  /* 0x0001b40001d27983 */ /* 0x000f280000300800 */
[----:B------:R0:W-:Y:S01]  /*3d5a0*/  @!P1 STG.E.U8 desc[UR50][R6.64+0x1c8], R2 ;  /* 0x0001c80206009986 */ /* 0x0001e2000c101132 */
[----:B------:R-:W-:-:S02]  /*3d5b0*/  ISETP.LT.OR P1, PT, R0, 0x1ca, !P3 ;  /* 0x000001ca0000780c */ /* 0x000fc40005f21670 */
[----:B------:R-:W-:Y:S01]  /*3d5c0*/  LOP3.LUT P4, RZ, R8, 0x8, RZ, 0xc0, !PT ;  /* 0x0000000808ff7812 */ /* 0x000fe2000788c0ff */
[----:B------:R-:W4:Y:S10]  /*3d5d0*/  LDL.LU R211, [R1+0x1b8] ;  /* 0x0001b80001d37983 */ /* 0x000f340000300800 */
[----:B0-----:R-:W-:-:S05]  /*3d5e0*/  @!P1 IMAD R2, R203, R17, RZ ;  /* 0x00000011cb029224 */ /* 0x001fca00078e02ff */
[----:B------:R2:W-:Y:S01]  /*3d5f0*/  @!P1 STG.E.U8 desc[UR50][R6.64+0x1c9], R2 ;  /* 0x0001c90206009986 */ /* 0x0005e2000c101132 */
[C---:B------:R-:W-:Y:S02]  /*3d600*/  LOP3.LUT P1, RZ, R8.reuse, 0x10, RZ, 0xc0, !PT ;  /* 0x0000001008ff7812 */ /* 0x040fe4000782c0ff */
[C---:B------:R-:W-:Y:S02]  /*3d610*/  LOP3.LUT P5, RZ, R8.reuse, 0x4, RZ, 0xc0, !PT ;  /* 0x0000000408ff7812 */ /* 0x040fe400078ac0ff */
[----:B------:R-:W-:-:S09]  /*3d620*/  LOP3.LUT P6, RZ, R8, 0x2, RZ, 0xc0, !PT ;  /* 0x0000000208ff7812 */ /* 0x000fd200078cc0ff */
[----:B--2---:R-:W-:-:S05]  /*3d630*/  @!P1 IMAD R2, R206, R17, RZ ;  /* 0x00000011ce029224 */ /* 0x004fca00078e02ff */
[----:B---3--:R0:W-:Y:S01]  /*3d640*/  @!P1 STG.E.U8 desc[UR50][R204.64+0x1c8], R2 ;  /* 0x0001c802cc009986 */ /* 0x0081e2000c101132 */
[----:B------:R-:W-:Y:S01]  /*3d650*/  ISETP.LT.OR P1, PT, R0, 0x1d1, !P3 ;  /* 0x000001d10000780c */ /* 0x000fe20005f21670 */
[----:B0-----:R-:W-:-:S05]  /*3d660*/  @!P4 IMAD R2, R207, R17, RZ ;  /* 0x00000011cf02c224 */ /* 0x001fca00078e02ff */
[----:B----4-:R0:W-:Y:S04]  /*3d670*/  @!P4 STG.E.U8 desc[UR50][R212.64+0x1c9], R2 ;  /* 0x0001c902d400c986 */ /* 0x0101e8000c101132 */
[----:B0-----:R-:W2:Y:S03]  /*3d680*/  LDL.LU R212, [R1+0x1bc] ;  /* 0x0001bc0001d47983 */ /* 0x001ea60000300800 */
[----:B------:R-:W-:Y:S01]  /*3d690*/  @!P1 IMAD R2, R208, R17, RZ ;  /* 0x00000011d0029224 */ /* 0x000fe200078e02ff */
[----:B------:R-:W3:Y:S04]  /*3d6a0*/  LDL.LU R213, [R1+0x1c0] ;  /* 0x0001c00001d57983 */ /* 0x000ee80000300800 */
[----:B------:R0:W-:Y:S01]  /*3d6b0*/  @!P1 STG.E.U8 desc[UR50][R6.64+0x1d0], R2 ;  /* 0x0001d00206009986 */ /* 0x0001e2000c101132 */
[----:B------:R-:W-:-:S13]  /*3d6c0*/  ISETP.LT.OR P1, PT, R0, 0x1d2, !P3 ;  /* 0x000001d20000780c */ /* 0x000fda0005f21670 */
[----:B0-----:R-:W-:-:S05]  /*3d6d0*/  @!P1 IMAD R2, R214, R17, RZ ;  /* 0x00000011d6029224 */ /* 0x001fca00078e02ff */
[----:B------:R0:W-:Y:S02]  /*3d6e0*/  @!P1 STG.E.U8 desc[UR50][R6.64+0x1d1], R2 ;  /* 0x0001d10206009986 */ /* 0x0001e4000c101132 */
[----:B0-----:R-:W-:-:S05]  /*3d6f0*/  @!P5 IMAD R2, R215, R17, RZ ;  /* 0x00000011d702d224 */ /* 0x001fca00078e02ff */
[----:B------:R0:W-:Y:S04]  /*3d700*/  @!P5 STG.E.U8 desc[UR50][R24.64+0x1d0], R2 ;  /* 0x0001d0021800d986 */ /* 0x0001e8000c101132 */
[----:B0-----:R-:W4:Y:S04]  /*3d710*/  LDL.LU.64 R24, [R1+0xc68] ;  /* 0x000c680001187983 */ /* 0x001f280000300a00 */
[----:B------:R-:W4:Y:S04]  /*3d720*/  LDL.LU R214, [R1+0x1c4] ;  /* 0x0001c40001d67983 */ /* 0x000f280000300800 */
[----:B------:R-:W4:Y:S01]  /*3d730*/  LDL.LU R215, [R1+0x1c8] ;  /* 0x0001c80001d77983 */ /* 0x000f220000300800 */
[----:B------:R-:W-:-:S05]  /*3d740*/  @!P6 IMAD R2, R23, R17, RZ ;  /* 0x000000111702e224 */ /* 0x000fca00078e02ff */
[----:B------:R0:W-:Y:S04]  /*3d750*/  @!P6 STG.E.U8 desc[UR50][R26.64+0x1d1], R2 ;  /* 0x0001d1021a00e986 */ /* 0x0001e8000c101132 */
[----:B0-----:R-:W4:Y:S04]  /*3d760*/  LDL.LU.64 R26, [R1+0xc60] ;  /* 0x000c6000011a7983 */ /* 0x001f280000300a00 */
[----:B------:R-:W4:Y:S01]  /*3d770*/  LDL.LU R23, [R1+0x1cc] ;  /* 0x0001cc0001177983 */ /* 0x000f220000300800 */
[----:B------:R-:W-:-:S03]  /*3d780*/  ISETP.LT.OR P1, PT, R0, 0x1d9, !P3 ;  /* 0x000001d90000780c */ /* 0x000fc60005f21670 */
[----:B------:R-:W4:Y:S01]  /*3d790*/  LDL.LU R205, [R1+0x1d0] ;  /* 0x0001d00001cd7983 */ /* 0x000f220000300800 */
[----:B------:R-:W-:-:S03]  /*3d7a0*/  LOP3.LUT P0, RZ, R10, 0x80000000, RZ, 0xc0, !PT ;  /* 0x800000000aff7812 */ /* 0x000fc6000780c0ff */
[----:B------:R-:W4:Y:S06]  /*3d7b0*/  LDL.LU R206, [R1+0x1d4] ;  /* 0x0001d40001ce7983 */ /* 0x000f2c0000300800 */
[----:B------:R-:W-:-:S05]  /*3d7c0*/  @!P1 IMAD R2, R209, R17, RZ ;  /* 0x00000011d1029224 */ /* 0x000fca00078e02ff */
[----:B------:R0:W-:Y:S01]  /*3d7d0*/  @!P1 STG.E.U8 desc[UR50][R6.64+0x1d8], R2 ;  /* 0x0001d80206009986 */ /* 0x0001e2000c101132 */
[----:B------:R-:W-:-:S13]  /*3d7e0*/  ISETP.LT.OR P1, PT, R0, 0x1da, !P3 ;  /* 0x000001da0000780c */ /* 0x000fda0005f21670 */
[----:B0-----:R-:W-:-:S05]  /*3d7f0*/  @!P1 IMAD R2, R210, R17, RZ ;  /* 0x00000011d2029224 */ /* 0x001fca00078e02ff */
[----:B------:R0:W-:Y:S01]  /*3d800*/  @!P1 STG.E.U8 desc[UR50][R6.64+0x1d9], R2 ;  /* 0x0001d90206009986 */ /* 0x0001e2000c101132 */
[----:B------:R-:W-:-:S13]  /*3d810*/  LOP3.LUT P1, RZ, R8, 0x1, RZ, 0xc0, !PT ;  /* 0x0000000108ff7812 */ /* 0x000fda000782c0ff */
[----:B0-----:R-:W-:-:S05]  /*3d820*/  @!P1 IMAD R2, R211, R17, RZ ;  /* 0x00000011d3029224 */ /* 0x001fca00078e02ff */
[----:B------:R0:W-:Y:S04]  /*3d830*/  @!P1 STG.E.U8 desc[UR50][R28.64+0x1d8], R2 ;  /* 0x0001d8021c009986 */ /* 0x0001e8000c101132 */
[----:B0-----:R-:W4:Y:S04]  /*3d840*/  LDL.LU.64 R28, [R1+0xc58] ;  /* 0x000c5800011c7983 */ /* 0x001f280000300a00 */
[----:B------:R-:W4:Y:S04]  /*3d850*/  LDL.LU R207, [R1+0x1d8] ;  /* 0x0001d80001cf7983 */ /* 0x000f280000300800 */
[----:B------:R-:W4:Y:S01]  /*3d860*/  LDL.LU R208, [R1+0x1dc] ;  /* 0x0001dc0001d07983 */ /* 0x000f220000300800 */
[----:B------:R-:W-:-:S02]  /*3d870*/  ISETP.LT.OR P1, PT, R0, 0x1e1, !P3 ;  /* 0x000001e10000780c */ /* 0x000fc40005f21670 */
[----:B------:R-:W-:Y:S01]  /*3d880*/  LOP3.LUT P4, RZ, R10, 0x20000000, RZ, 0xc0, !PT ;  /* 0x200000000aff7812 */ /* 0x000fe2000788c0ff */
[----:B--2---:R-:W-:-:S05]  /*3d890*/  @!P0 IMAD R2, R212, R17, RZ ;  /* 0x00000011d4028224 */ /* 0x004fca00078e02ff */
[----:B------:R0:W-:Y:S04]  /*3d8a0*/  @!P0 STG.E.U8 desc[UR50][R30.64+0x1d9], R2 ;  /* 0x0001d9021e008986 */ /* 0x0001e8000c101132 */
[----:B0-----:R-:W2:Y:S04]  /*3d8b0*/  LDL.LU.64 R30, [R1+0xc50] ;  /* 0x000c5000011e7983 */ /* 0x001ea80000300a00 */
[----:B------:R-:W2:Y:S01]  /*3d8c0*/  LDL.LU R209, [R1+0x1e0] ;  /* 0x0001e00001d17983 */ /* 0x000ea20000300800 */
[----:B---3--:R-:W-:-:S03]  /*3d8d0*/  @!P1 IMAD R2, R213, R17, RZ ;  /* 0x00000011d5029224 */ /* 0x008fc600078e02ff */
[----:B------:R-:W3:Y:S04]  /*3d8e0*/  LDL.LU R210, [R1+0x1e4] ;  /* 0x0001e40001d27983 */ /* 0x000ee80000300800 */
[----:B------:R4:W-:Y:S01]  /*3d8f0*/  @!P1 STG.E.U8 desc[UR50][R6.64+0x1e0], R2 ;  /* 0x0001e00206009986 */ /* 0x0009e2000c101132 */
[----:B------:R-:W-:-:S03]  /*3d900*/  ISETP.LT.OR P1, PT, R0, 0x1e2, !P3 ;  /* 0x000001e20000780c */ /* 0x000fc60005f21670 */
[----:B------:R-:W3:Y:S04]  /*3d910*/  LDL.LU R211, [R1+0x1e8] ;  /* 0x0001e80001d37983 */ /* 0x000ee80000300800 */
[----:B------:R-:W3:Y:S06]  /*3d920*/  LDL.LU R212, [R1+0x1ec] ;  /* 0x0001ec0001d47983 */ /* 0x000eec0000300800 */
[----:B----4-:R-:W-:-:S05]  /*3d930*/  @!P1 IMAD R2, R214, R17, RZ ;  /* 0x00000011d6029224 */ /* 0x010fca00078e02ff */
[----:B------:R0:W-:Y:S01]  /*3d940*/  @!P1 STG.E.U8 desc[UR50][R6.64+0x1e1], R2 ;  /* 0x0001e10206009986 */ /* 0x0001e2000c101132 */
[----:B------:R-:W-:-:S13]  /*3d950*/  LOP3.LUT P1, RZ, R10, 0x40000000, RZ, 0xc0, !PT ;  /* 0x400000000aff7812 */ /* 0x000fda000782c0ff */
[----:B0-----:R-:W-:-:S05]  /*3d960*/  @!P1 IMAD R2, R215, R17, RZ ;  /* 0x00000011d7029224 */ /* 0x001fca00078e02ff */
[----:B------:R0:W-:Y:S04]  /*3d970*/  @!P1 STG.E.U8 desc[UR50][R32.64+0x1e0], R2 ;  /* 0x0001e00220009986 */ /* 0x0001e8000c101132 */
[----:B0-----:R-:W4:Y:S04]  /*3d980*/  LDL.LU.64 R32, [R1+0xc48] ;  /* 0x000c480001207983 */ /* 0x001f280000300a00 */
[----:B------:R-:W4:Y:S01]  /*3d990*/  LDL.LU R213, [R1+0x1f0] ;  /* 0x0001f00001d57983 */ /* 0x000f220000300800 */
[----:B------:R-:W-:-:S05]  /*3d9a0*/  @!P4 IMAD R2, R23, R17, RZ ;  /* 0x000000111702c224 */ /* 0x000fca00078e02ff */
[----:B------:R0:W-:Y:S04]  /*3d9b0*/  @!P4 STG.E.U8 desc[UR50][R34.64+0x1e1], R2 ;  /* 0x0001e1022200c986 */ /* 0x0001e8000c101132 */
[----:B0-----:R-:W4:Y:S04]  /*3d9c0*/  LDL.LU.64 R34, [R1+0xc40] ;  /* 0x000c400001227983 */ /* 0x001f280000300a00 */
[----:B------:R-:W4:Y:S04]  /*3d9d0*/  LDL.LU R214, [R1+0x1f4] ;  /* 0x0001f40001d67983 */ /* 0x000f280000300800 */
[----:B------:R-:W4:Y:S04]  /*3d9e0*/  LDL.LU R215, [R1+0x1f8] ;  /* 0x0001f80001d77983 */ /* 0x000f280000300800 */
[----:B------:R-:W4:Y:S01]  /*3d9f0*/  LDL.LU R23, [R1+0x1fc] ;  /* 0x0001fc0001177983 */ /* 0x000f220000300800 */
[----:B------:R-:W-:-:S13]  /*3da00*/  ISETP.LT.OR P1, PT, R0, 0x1e9, !P3 ;  /* 0x000001e90000780c */ /* 0x000fda0005f21670 */
[----:B------:R-:W-:-:S05]  /*3da10*/  @!P1 IMAD R2, R205, R17, RZ ;  /* 0x00000011cd029224 */ /* 0x000fca00078e02ff */
[----:B------:R0:W-:Y:S01]  /*3da20*/  @!P1 STG.E.U8 desc[UR50][R6.64+0x1e8], R2 ;  /* 0x0001e80206009986 */ /* 0x0001e2000c101132 */
[----:B------:R-:W-:Y:S02]  /*3da30*/  ISETP.LT.OR P1, PT, R0, 0x1ea, !P3 ;  /* 0x000001ea0000780c */ /* 0x000fe40005f21670 */
[C---:B------:R-:W-:Y:S02]  /*3da40*/  LOP3.LUT P5, RZ, R10.reuse, 0x10000000, RZ, 0xc0, !PT ;  /* 0x100000000aff7812 */ /* 0x040fe400078ac0ff */
[----:B------:R-:W-:-:S09]  /*3da50*/  LOP3.LUT P6, RZ, R10, 0x8000000, RZ, 0xc0, !PT ;  /* 0x080000000aff7812 */ /* 0x000fd200078cc0ff */
[----:B0-----:R-:W-:-:S05]  /*3da60*/  @!P1 IMAD R2, R206, R17, RZ ;  /* 0x00000011ce029224 */ /* 0x001fca00078e02ff */
[----:B------:R0:W-:Y:S01]  /*3da70*/  @!P1 STG.E.U8 desc[UR50][R6.64+0x1e9], R2 ;  /* 0x0001e90206009986 */ /* 0x0001e2000c101132 */
[----:B------:R-:W-:Y:S01]  /*3da80*/  ISETP.LT.OR P1, PT, R0, 0x1f1, !P3 ;  /* 0x000001f10000780c */ /* 0x000fe20005f21670 */
[----:B0-----:R-:W-:-:S05]  /*3da90*/  @!P5 IMAD R2, R207, R17, RZ ;  /* 0x00000011cf02d224 */ /* 0x001fca00078e02ff */
[----:B------:R0:W-:Y:S02]  /*3daa0*/  @!P5 STG.E.U8 desc[UR50][R36.64+0x1e8], R2 ;  /* 0x0001e8022400d986 */ /* 0x0001e4000c101132 */
[----:B0-----:R-:W-:Y:S02]  /*3dab0*/  @!P6 IMAD R2, R208, R17, RZ ;  /* 0x00000011d002e224 */ /* 0x001fe400078e02ff */
[----:B------:R-:W4:Y:S04]  /*3dac0*/  LDL.LU.64 R36, [R1+0xc38] ;  /* 0x000c380001247983 */ /* 0x000f280000300a00 */
[----:B------:R0:W-:Y:S01]  /*3dad0*/  @!P6 STG.E.U8 desc[UR50][R38.64+0x1e9], R2 ;  /* 0x0001e9022600e986 */ /* 0x0001e2000c101132 */
[----:B------:R-:W-:-:S03]  /*3dae0*/  LOP3.LUT P0, RZ, R10, 0x2000000, RZ, 0xc0, !PT ;  /* 0x020000000aff7812 */ /* 0x000fc6000780c0ff */
[----:B0-----:R-:W4:Y:S01]  /*3daf0*/  LDL.LU.64 R38, [R1+0xc30] ;  /* 0x000c300001267983 */ /* 0x001f220000300a00 */
[----:B--2---:R-:W-:-:S05]  /*3db00*/  @!P1 IMAD R2, R209, R17, RZ ;  /* 0x00000011d1029224 */ /* 0x004fca00078e02ff */
[----:B------:R3:W-:Y:S01]  /*3db10*/  @!P1 STG.E.U8 desc[UR50][R6.64+0x1f0], R2 ;  /* 0x0001f00206009986 */ /* 0x0007e2000c101132 */
[----:B------:R-:W-:-:S13]  /*3db20*/  ISETP.LT.OR P1, PT, R0, 0x1f2, !P3 ;  /* 0x000001f20000780c */ /* 0x000fda0005f21670 */
[----:B---3--:R-:W-:-:S05]  /*3db30*/  @!P1 IMAD R2, R210, R17, RZ ;  /* 0x00000011d2029224 */ /* 0x008fca00078e02ff */
[----:B------:R0:W-:Y:S01]  /*3db40*/  @!P1 STG.E.U8 desc[UR50][R6.64+0x1f1], R2 ;  /* 0x0001f10206009986 */ /* 0x0001e2000c101132 */
[----:B------:R-:W-:-:S13]  /*3db50*/  LOP3.LUT P1, RZ, R10, 0x4000000, RZ, 0xc0, !PT ;  /* 0x040000000aff7812 */ /* 0x000fda000782c0ff */
[----:B0-----:R-:W-:-:S05]  /*3db60*/  @!P1 IMAD R2, R211, R17, RZ ;  /* 0x00000011d3029224 */ /* 0x001fca00078e02ff */
[----:B------:R0:W-:Y:S01]  /*3db70*/  @!P1 STG.E.U8 desc[UR50][R40.64+0x1f0], R2 ;  /* 0x0001f00228009986 */ /* 0x0001e2000c101132 */
[----:B------:R-:W-:-:S03]  /*3db80*/  ISETP.LT.OR P1, PT, R0, 0x1f9, !P3 ;  /* 0x000001f90000780c */ /* 0x000fc60005f21670 */
[----:B0-----:R-:W2:Y:S01]  /*3db90*/  LDL.LU.64 R40, [R1+0xc28] ;  /* 0x000c280001287983 */ /* 0x001ea20000300a00 */
[----:B------:R-:W-:Y:S01]  /*3dba0*/  @!P0 IMAD R2, R212, R17, RZ ;  /* 0x00000011d4028224 */ /* 0x000fe200078e02ff */
[----:B------:R-:W-:-:S04]  /*3dbb0*/  ISETP.LT.OR P3, PT, R0, 0x1fa, !P3 ;  /* 0x000001fa0000780c */ /* 0x000fc80005f61670 */
[----:B------:R0:W-:Y:S01]  /*3dbc0*/  @!P0 STG.E.U8 desc[UR50][R42.64+0x1f1], R2 ;  /* 0x0001f1022a008986 */ /* 0x0001e2000c101132 */
[----:B------:R-:W-:-:S03]  /*3dbd0*/  LOP3.LUT P4, RZ, R10, 0x100000, RZ, 0xc0, !PT ;  /* 0x001000000aff7812 */ /* 0x000fc6000788c0ff */
[----:B0-----:R-:W3:Y:S01]  /*3dbe0*/  LDL.LU.64 R42, [R1+0xc20] ;  /* 0x000c2000012a7983 */ /* 0x001ee20000300a00 */
[----:B----4-:R-:W-:-:S05]  /*3dbf0*/  @!P1 IMAD R2, R213, R17, RZ ;  /* 0x00000011d5029224 */ /* 0x010fca00078e02ff */
[----:B------:R0:W-:Y:S01]  /*3dc00*/  @!P1 STG.E.U8 desc[UR50][R6.64+0x1f8], R2 ;  /* 0x0001f80206009986 */ /* 0x0001e2000c101132 */
[----:B------:R-:W-:Y:S01]  /*3dc10*/  LOP3.LUT P1, RZ, R10, 0x1000000, RZ, 0xc0, !PT ;  /* 0x010000000aff7812 */ /* 0x000fe2000782c0ff */
[----:B0-----:R-:W-:-:S05]  /*3dc20*/  @!P3 IMAD R2, R214, R17, RZ ;  /* 0x00000011d602b224 */ /* 0x001fca00078e02ff */
[----:B------:R0:W-:Y:S07]  /*3dc30*/  @!P3 STG.E.U8 desc[UR50][R6.64+0x1f9], R2 ;  /* 0x0001f9020600b986 */ /* 0x0001ee000c101132 */
[----:B0-----:R-:W-:-:S05]  /*3dc40*/  @!P1 IMAD R2, R215, R17, RZ ;  /* 0x00000011d7029224 */ /* 0x001fca00078e02ff */
[----:B------:R0:W-:Y:S01]  /*3dc50*/  @!P1 STG.E.U8 desc[UR50][R44.64+0x1f8], R2 ;  /* 0x0001f8022c009986 */ /* 0x0001e2000c101132 */
[----:B------:R-:W-:Y:S01]  /*3dc60*/  ISETP.LT.OR P1, PT, R0, 0x101, !P2 ;  /* 0x000001010000780c */ /* 0x000fe20005721670 */
[-C--:B0-----:R-:W-:Y:S02]  /*3dc70*/  @!P4 IMAD R2, R23, R17.reuse, RZ ;  /* 0x000000111702c224 */ /* 0x081fe400078e02ff */
[----:B------:R-:W4:Y:S10]  /*3dc80*/  LDL.LU.64 R44, [R1+0xc18] ;  /* 0x000c1800012c7983 */ /* 0x000f340000300a00 */
[----:B------:R-:W-:Y:S01]  /*3dc90*/  @!P1 IMAD R24, R24, R17, RZ ;  /* 0x0000001118189224 */ /* 0x000fe200078e02ff */
[----:B------:R0:W-:Y:S04]  /*3dca0*/  @!P4 STG.E.U8 desc[UR50][R46.64+0x1f9], R2 ;  /* 0x0001f9022e00c986 */ /* 0x0001e8000c101132 */
[----:B------:R-:W-:Y:S01]  /*3dcb0*/  @!P1 STG.E.U8 desc[UR50][R4.64+0x100], R24 ;  /* 0x0001001804009986 */ /* 0x000fe2000c101132 */
[----:B------:R-:W-:-:S02]  /*3dcc0*/  ISETP.LT.OR P1, PT, R0, 0x102, !P2 ;  /* 0x000001020000780c */ /* 0x000fc40005721670 */
[C---:B------:R-:W-:Y:S02]  /*3dcd0*/  LOP3.LUT P5, RZ, R10.reuse, 0x80000, RZ, 0xc0, !PT ;  /* 0x000800000aff7812 */ /* 0x040fe400078ac0ff */
[----:B------:R-:W-:Y:S01]  /*3dce0*/  LOP3.LUT P6, RZ, R10, 0x20000, RZ, 0xc0, !PT ;  /* 0x000200000aff7812 */ /* 0x000fe200078cc0ff */
[----:B0-----:R-:W4:Y:S08]  /*3dcf0*/  LDL.LU.64 R46, [R1+0xc10] ;  /* 0x000c1000012e7983 */ /* 0x001f300000300a00 */
[----:B------:R-:W-:-:S05]  /*3dd00*/  @!P1 IMAD R25, R25, R17, RZ ;  /* 0x0000001119199224 */ /* 0x000fca00078e02ff */
[----:B------:R-:W-:Y:S01]  /*3dd10*/  @!P1 STG.E.U8 desc[UR50][R4.64+0x101], R25 ;  /* 0x0001011904009986 */ /* 0x000fe2000c101132 */
[----:B------:R-:W-:Y:S01]  /*3dd20*/  ISETP.LT.OR P1, PT, R0, 0x109, !P2 ;  /* 0x000001090000780c */ /* 0x000fe20005721670 */
[-C--:B------:R-:W-:Y:S02]  /*3dd30*/  @!P5 IMAD R26, R26, R17.reuse, RZ ;  /* 0x000000111a1ad224 */ /* 0x080fe400078e02ff */
[----:B------:R-:W-:-:S03]  /*3dd40*/  @!P6 IMAD R27, R27, R17, RZ ;  /* 0x000000111b1be224 */ /* 0x000fc600078e02ff */
[----:B------:R0:W-:Y:S07]  /*3dd50*/  @!P5 STG.E.U8 desc[UR50][R48.64+0x100], R26 ;  /* 0x0001001a3000d986 */ /* 0x0001ee000c101132 */
[----:B------:R-:W-:Y:S01]  /*3dd60*/  @!P1 IMAD R28, R28, R17, RZ ;  /* 0x000000111c1c9224 */ /* 0x000fe200078e02ff */
[----:B------:R1:W-:Y:S04]  /*3dd70*/  @!P6 STG.E.U8 desc[UR50][R50.64+0x101], R27 ;  /* 0x0001011b3200e986 */ /* 0x0003e8000c101132 */
[----:B------:R-:W-:Y:S01]  /*3dd80*/  @!P1 STG.E.U8 desc[UR50][R4.64+0x108], R28 ;  /* 0x0001081c04009986 */ /* 0x000fe2000c101132 */
[----:B------:R-:W-:-:S03]  /*3dd90*/  ISETP.LT.OR P1, PT, R0, 0x10a, !P2 ;  /* 0x0000010a0000780c */ /* 0x000fc60005721670 */
[----:B0-----:R-:W4:Y:S04]  /*3dda0*/  LDL.LU.64 R48, [R1+0xc08] ;  /* 0x000c080001307983 */ /* 0x001f280000300a00 */
[----:B-1----:R-:W4:Y:S06]  /*3ddb0*/  LDL.LU.64 R50, [R1+0xc00] ;  /* 0x000c000001327983 */ /* 0x002f2c0000300a00 */
[----:B------:R-:W-:-:S05]  /*3ddc0*/  @!P1 IMAD R29, R29, R17, RZ ;  /* 0x000000111d1d9224 */ /* 0x000fca00078e02ff */
[----:B------:R-:W-:Y:S01]  /*3ddd0*/  @!P1 STG.E.U8 desc[UR50][R4.64+0x109], R29 ;  /* 0x0001091d04009986 */ /* 0x000fe2000c101132 */
[----:B------:R-:W-:-:S13]  /*3dde0*/  LOP3.LUT P1, RZ, R10, 0x8000, RZ, 0xc0, !PT ;  /* 0x000080000aff7812 */ /* 0x000fda000782c0ff */
[----:B------:R-:W-:-:S05]  /*3ddf0*/  @!P1 IMAD R30, R30, R17, RZ ;  /* 0x000000111e1e9224 */ /* 0x000fca00078e02ff */
[----:B------:R0:W-:Y:S04]  /*3de00*/  @!P1 STG.E.U8 desc[UR50][R52.64+0x108], R30 ;  /* 0x0001081e34009986 */ /* 0x0001e8000c101132 */
[----:B0-----:R-:W4:Y:S01]  /*3de10*/  LDL.LU.64 R52, [R1+0xbf8] ;  /* 0x000bf80001347983 */ /* 0x001f220000300a00 */
[----:B------:R-:W-:-:S13]  /*3de20*/  LOP3.LUT P0, RZ, R10, 0x400, RZ, 0xc0, !PT ;  /* 0x000004000aff7812 */ /* 0x000fda000780c0ff */
[----:B------:R-:W-:-:S05]  /*3de30*/  @!P0 IMAD R31, R31, R17, RZ ;  /* 0x000000111f1f8224 */ /* 0x000fca00078e02ff */
[----:B------:R0:W-:Y:S04]  /*3de40*/  @!P0 STG.E.U8 desc[UR50][R54.64+0x109], R31 ;  /* 0x0001091f36008986 */ /* 0x0001e8000c101132 */
[----:B0-----:R-:W4:Y:S01]  /*3de50*/  LDL.LU.64 R54, [R1+0xbf0] ;  /* 0x000bf00001367983 */ /* 0x001f220000300a00 */
[----:B------:R-:W-:Y:S02]  /*3de60*/  ISETP.LT.OR P1, PT, R0, 0x111, !P2 ;  /* 0x000001110000780c */ /* 0x000fe40005721670 */
[----:B------:R-:W-:-:S11]  /*3de70*/  LOP3.LUT P3, RZ, R10, 0x8, RZ, 0xc0, !PT ;  /* 0x000000080aff7812 */ /* 0x000fd6000786c0ff */
[----:B------:R-:W-:-:S05]  /*3de80*/  @!P1 IMAD R32, R32, R17, RZ ;  /* 0x0000001120209224 */ /* 0x000fca00078e02ff */
[----:B------:R-:W-:Y:S01]  /*3de90*/  @!P1 STG.E.U8 desc[UR50][R4.64+0x110], R32 ;  /* 0x0001102004009986 */ /* 0x000fe2000c101132 */
[----:B------:R-:W-:Y:S01]  /*3dea0*/  ISETP.LT.OR P1, PT, R0, 0x112, !P2 ;  /* 0x000001120000780c */ /* 0x000fe20005721670 */
[----:B------:R-:W-:Y:S01]  /*3deb0*/  @!P3 IMAD R34, R34, R17, RZ ;  /* 0x000000112222b224 */ /* 0x000fe200078e02ff */
[----:B------:R-:W-:-:S11]  /*3dec0*/  LOP3.LUT P4, RZ, R10, 0x4, RZ, 0xc0, !PT ;  /* 0x000000040aff7812 */ /* 0x000fd6000788c0ff */
[----:B------:R-:W-:-:S05]  /*3ded0*/  @!P1 IMAD R33, R33, R17, RZ ;  /* 0x0000001121219224 */ /* 0x000fca00078e02ff */
[----:B------:R-:W-:Y:S04]  /*3dee0*/  @!P1 STG.E.U8 desc[UR50][R4.64+0x111], R33 ;  /* 0x0001112104009986 */ /* 0x000fe8000c101132 */
[----:B------:R0:W-:Y:S01]  /*3def0*/  @!P3 STG.E.U8 desc[UR50][R56.64+0x110], R34 ;  /* 0x000110223800b986 */ /* 0x0001e2000c101132 */
[----:B------:R-:W-:-:S03]  /*3df00*/  ISETP.LT.OR P1, PT, R0, 0x119, !P2 ;  /* 0x000001190000780c */ /* 0x000fc60005721670 */
[----:B0-----:R-:W4:Y:S01]  /*3df10*/  LDL.LU.64 R56, [R1+0xbe8] ;  /* 0x000be80001387983 */ /* 0x001f220000300a00 */
[----:B------:R-:W-:-:S09]  /*3df20*/  @!P4 IMAD R35, R35, R17, RZ ;  /* 0x000000112323c224 */ /* 0x000fd200078e02ff */
[----:B------:R-:W-:Y:S01]  /*3df30*/  @!P1 IMAD R36, R36, R17, RZ ;  /* 0x0000001124249224 */ /* 0x000fe200078e02ff */
[----:B------:R0:W-:Y:S04]  /*3df40*/  @!P4 STG.E.U8 desc[UR50][R58.64+0x111], R35 ;  /* 0x000111233a00c986 */ /* 0x0001e8000c101132 */
[----:B------:R-:W-:Y:S01]  /*3df50*/  @!P1 STG.E.U8 desc[UR50][R4.64+0x118], R36 ;  /* 0x0001182404009986 */ /* 0x000fe2000c101132 */
[----:B------:R-:W-:-:S03]  /*3df60*/  ISETP.LT.OR P1, PT, R0, 0x11a, !P2 ;  /* 0x0000011a0000780c */ /* 0x000fc60005721670 */
[----:B0-----:R-:W4:Y:S01]  /*3df70*/  LDL.LU.64 R58, [R1+0xbe0] ;  /* 0x000be000013a7983 */ /* 0x001f220000300a00 */
[----:B------:R-:W-:-:S09]  /*3df80*/  LOP3.LUT P5, RZ, R10, 0x1, RZ, 0xc0, !PT ;  /* 0x000000010aff7812 */ /* 0x000fd200078ac0ff */
[----:B------:R-:W-:Y:S01]  /*3df90*/  @!P1 IMAD R37, R37, R17, RZ ;  /* 0x0000001125259224 */ /* 0x000fe200078e02ff */
[----:B------:R-:W-:-:S04]  /*3dfa0*/  LOP3.LUT P6, RZ, R11, 0x4000000, RZ, 0xc0, !PT ;  /* 0x040000000bff7812 */ /* 0x000fc800078cc0ff */
[----:B------:R-:W-:Y:S01]  /*3dfb0*/  @!P1 STG.E.U8 desc[UR50][R4.64+0x119], R37 ;  /* 0x0001192504009986 */ /* 0x000fe2000c101132 */
[----:B------:R-:W-:Y:S01]  /*3dfc0*/  ISETP.LT.OR P1, PT, R0, 0x121, !P2 ;  /* 0x000001210000780c */ /* 0x000fe20005721670 */
[----:B------:R-:W-:-:S07]  /*3dfd0*/  @!P5 IMAD R38, R38, R17, RZ ;  /* 0x000000112626d224 */ /* 0x000fce00078e02ff */
[-C--:B------:R-:W-:Y:S01]  /*3dfe0*/  @!P6 IMAD R39, R39, R17.reuse, RZ ;  /* 0x000000112727e224 */ /* 0x080fe200078e02ff */
[----:B------:R0:W-:Y:S04]  /*3dff0*/  @!P5 STG.E.U8 desc[UR50][R60.64+0x118], R38 ;  /* 0x000118263c00d986 */ /* 0x0001e8000c101132 */
[----:B--2---:R-:W-:Y:S01]  /*3e000*/  @!P1 IMAD R40, R40, R17, RZ ;  /* 0x0000001128289224 */ /* 0x004fe200078e02ff */
[----:B------:R1:W-:Y:S04]  /*3e010*/  @!P6 STG.E.U8 desc[UR50][R62.64+0x119], R39 ;  /* 0x000119273e00e986 */ /* 0x0003e8000c101132 */
[----:B------:R-:W-:Y:S01]  /*3e020*/  @!P1 STG.E.U8 desc[UR50][R4.64+0x120], R40 ;  /* 0x0001202804009986 */ /* 0x000fe2000c101132 */
[----:B------:R-:W-:-:S03]  /*3e030*/  ISETP.LT.OR P1, PT, R0, 0x122, !P2 ;  /* 0x000001220000780c */ /* 0x000fc60005721670 */
[----:B0-----:R-:W2:Y:S01]  /*3e040*/  LDL.LU.64 R60, [R1+0xbd8] ;  /* 0x000bd800013c7983 */ /* 0x001ea20000300a00 */
[----:B------:R-:W-:-:S03]  /*3e050*/  LOP3.LUT P0, RZ, R11, 0x800000, RZ, 0xc0, !PT ;  /* 0x008000000bff7812 */ /* 0x000fc6000780c0ff */
[----:B-1----:R-:W2:Y:S06]  /*3e060*/  LDL.LU.64 R62, [R1+0xbd0] ;  /* 0x000bd000013e7983 */ /* 0x002eac0000300a00 */
[----:B------:R-:W-:-:S05]  /*3e070*/  @!P1 IMAD R41, R41, R17, RZ ;  /* 0x0000001129299224 */ /* 0x000fca00078e02ff */
[----:B------:R-:W-:Y:S01]  /*3e080*/  @!P1 STG.E.U8 desc[UR50][R4.64+0x121], R41 ;  /* 0x0001212904009986 */ /* 0x000fe2000c101132 */
[----:B------:R-:W-:-:S13]  /*3e090*/  LOP3.LUT P1, RZ, R11, 0x2000000, RZ, 0xc0, !PT ;  /* 0x020000000bff7812 */ /* 0x000fda000782c0ff */
[----:B---3--:R-:W-:-:S05]  /*3e0a0*/  @!P1 IMAD R42, R42, R17, RZ ;  /* 0x000000112a2a9224 */ /* 0x008fca00078e02ff */
[----:B------:R0:W-:Y:S01]  /*3e0b0*/  @!P1 STG.E.U8 desc[UR50][R64.64+0x120], R42 ;  /* 0x0001202a40009986 */ /* 0x0001e2000c101132 */
[----:B------:R-:W-:-:S03]  /*3e0c0*/  ISETP.LT.OR P1, PT, R0, 0x129, !P2 ;  /* 0x000001290000780c */ /* 0x000fc60005721670 */
[----:B0-----:R-:W3:Y:S01]  /*3e0d0*/  LDL.LU.64 R64, [R1+0xbc8] ;  /* 0x000bc80001407983 */ /* 0x001ee20000300a00 */
[----:B------:R-:W-:-:S05]  /*3e0e0*/  @!P0 IMAD R43, R43, R17, RZ ;  /* 0x000000112b2b8224 */ /* 0x000fca00078e02ff */
[----:B------:R0:W-:Y:S01]  /*3e0f0*/  @!P0 STG.E.U8 desc[UR50][R66.64+0x121], R43 ;  /* 0x0001212b42008986 */ /* 0x0001e2000c101132 */
[C---:B------:R-:W-:Y:S02]  /*3e100*/  LOP3.LUT P3, RZ, R11.reuse, 0x200000, RZ, 0xc0, !PT ;  /* 0x002000000bff7812 */ /* 0x040fe4000786c0ff */
[----:B------:R-:W-:Y:S01]  /*3e110*/  LOP3.LUT P4, RZ, R11, 0x8, RZ, 0xc0, !PT ;  /* 0x000000080bff7812 */ /* 0x000fe2000788c0ff */
[----:B0-----:R-:W3:Y:S01]  /*3e120*/  LDL.LU.64 R66, [R1+0xbc0] ;  /* 0x000bc00001427983 */ /* 0x001ee20000300a00 */
[----:B----4-:R-:W-:-:S05]  /*3e130*/  @!P1 IMAD R3, R44, R17, RZ ;  /* 0x000000112c039224 */ /* 0x010fca00078e02ff */
[----:B------:R-:W-:Y:S01]  /*3e140*/  @!P1 STG.E.U8 desc[UR50][R4.64+0x128], R3 ;  /* 0x0001280304009986 */ /* 0x000fe2000c101132 */
[----:B------:R-:W-:-:S13]  /*3e150*/  ISETP.LT.OR P1, PT, R0, 0x12a, !P2 ;  /* 0x0000012a0000780c */ /* 0x000fda0005721670 */
[----:B------:R-:W-:-:S05]  /*3e160*/  @!P1 IMAD R45, R45, R17, RZ ;  /* 0x000000112d2d9224 */ /* 0x000fca00078e02ff */
[----:B------:R-:W-:Y:S01]  /*3e170*/  @!P1 STG.E.U8 desc[UR50][R4.64+0x129], R45 ;  /* 0x0001292d04009986 */ /* 0x000fe2000c101132 */
[----:B------:R-:W-:Y:S01]  /*3e180*/  ISETP.LT.OR P1, PT, R0, 0x131, !P2 ;  /* 0x000001310000780c */ /* 0x000fe20005721670 */
[-C--:B------:R-:W-:Y:S02]  /*3e190*/  @!P3 IMAD R46, R46, R17.reuse, RZ ;  /* 0x000000112e2eb224 */ /* 0x080fe400078e02ff */
[----:B------:R-:W-:-:S03]  /*3e1a0*/  @!P4 IMAD R47, R47, R17, RZ ;  /* 0x000000112f2fc224 */ /* 0x000fc600078e02ff */
[----:B------:R0:W-:Y:S04]  /*3e1b0*/  @!P3 STG.E.U8 desc[UR50][R68.64+0x128], R46 ;  /* 0x0001282e4400b986 */ /* 0x0001e8000c101132 */
[----:B------:R1:W-:Y:S04]  /*3e1c0*/  @!P4 STG.E.U8 desc[UR50][R70.64+0x129], R47 ;  /* 0x0001292f4600c986 */ /* 0x0003e8000c101132 */
[----:B0-----:R-:W4:Y:S01]  /*3e1d0*/  LDL.LU.64 R68, [R1+0xbb8] ;  /* 0x000bb80001447983 */ /* 0x001f220000300a00 */
[----:B------:R-:W-:Y:S02]  /*3e1e0*/  LOP3.LUT P5, RZ, R11, 0x4, RZ, 0xc0, !PT ;  /* 0x000000040bff7812 */ /* 0x000fe400078ac0ff */
[----:B------:R-:W-:Y:S01]  /*3e1f0*/  LOP3.LUT P6, RZ, R9, 0x20000, RZ, 0xc0, !PT ;  /* 0x0002000009ff7812 */ /* 0x000fe200078cc0ff */
[----:B-1----:R-:W4:Y:S01]  /*3e200*/  LDL.LU.64 R70, [R1+0xbb0] ;  /* 0x000bb00001467983 */ /* 0x002f220000300a00 */
[----:B------:R-:W-:-:S05]  /*3e210*/  @!P1 IMAD R7, R48, R17, RZ ;  /* 0x0000001130079224 */ /* 0x000fca00078e02ff */
        /* <DEDUP_REMOVED lines=10> */
[----:B------:R-:W-:-:S03]  /*3e2c0*/  @!P1 IMAD R3, R52, R17, RZ ;  /* 0x0000001134039224 */ /* 0x000fc600078e02ff */
[----:B-1----:R-:W4:Y:S04]  /*3e2d0*/  LDL.LU.64 R74, [R1+0xba0] ;  /* 0x000ba000014a7983 */ /* 0x002f280000300a00 */
[----:B------:R-:W-:Y:S01]  /*3e2e0*/  @!P1 STG.E.U8 desc[UR50][R4.64+0x138], R3 ;  /* 0x0001380304009986 */ /* 0x000fe2000c101132 */
[----:B------:R-:W-:-:S13]  /*3e2f0*/  ISETP.LT.OR P1, PT, R0, 0x13a, !P2 ;  /* 0x0000013a0000780c */ /* 0x000fda0005721670 */
        /* <DEDUP_REMOVED lines=19> */
[----:B------:R0:W-:Y:S04]  /*3e430*/  @!P3 STG.E.U8 desc[UR50][R80.64+0x140], R58 ;  /* 0x0001403a5000b986 */ /* 0x0001e8000c101132 */
[----:B0-----:R-:W4:Y:S01]  /*3e440*/  LDL.LU.64 R80, [R1+0xb88] ;  /* 0x000b880001507983 */ /* 0x001f220000300a00 */
[----:B------:R-:W-:Y:S01]  /*3e450*/  @!P4 IMAD R59, R59, R17, RZ ;  /* 0x000000113b3bc224 */ /* 0x000fe200078e02ff */
[----:B------:R-:W-:-:S04]  /*3e460*/  ISETP.LT.OR P1, PT, R0, 0x149, !P2 ;  /* 0x000001490000780c */ /* 0x000fc80005721670 */
[----:B------:R0:W-:Y:S04]  /*3e470*/  @!P4 STG.E.U8 desc[UR50][R82.64+0x141], R59 ;  /* 0x0001413b5200c986 */ /* 0x0001e8000c101132 */
[----:B0-----:R-:W4:Y:S05]  /*3e480*/  LDL.LU.64 R82, [R1+0xb80] ;  /* 0x000b800001527983 */ /* 0x001f2a0000300a00 */
[----:B--2---:R-:W-:-:S05]  /*3e490*/  @!P1 IMAD R3, R60, R17, RZ ;  /* 0x000000113c039224 */ /* 0x004fca00078e02ff */
[----:B------:R-:W-:Y:S01]  /*3e4a0*/  @!P1 STG.E.U8 desc[UR50][R4.64+0x148], R3 ;  /* 0x0001480304009986 */ /* 0x000fe2000c101132 */
[----:B------:R-:W-:Y:S02]  /*3e4b0*/  ISETP.LT.OR P1, PT, R0, 0x14a, !P2 ;  /* 0x0000014a0000780c */ /* 0x000fe40005721670 */
[C---:B------:R-:W-:Y:S02]  /*3e4c0*/  LOP3.LUT P5, RZ, R9.reuse, 0x1000, RZ, 0xc0, !PT ;  /* 0x0000100009ff7812 */ /* 0x040fe400078ac0ff */
[----:B------:R-:W-:-:S09]  /*3e4d0*/  LOP3.LUT P6, RZ, R9, 0x800, RZ, 0xc0, !PT ;  /* 0x0000080009ff7812 */ /* 0x000fd200078cc0ff */
[----:B------:R-:W-:-:S05]  /*3e4e0*/  @!P1 IMAD R61, R61, R17, RZ ;  /* 0x000000113d3d9224 */ /* 0x000fca00078e02ff */
[----:B------:R-:W-:Y:S01]  /*3e4f0*/  @!P1 STG.E.U8 desc[UR50][R4.64+0x149], R61 ;  /* 0x0001493d04009986 */ /* 0x000fe2000c101132 */
[----:B------:R-:W-:Y:S01]  /*3e500*/  ISETP.LT.OR P1, PT, R0, 0x151, !P2 ;  /* 0x000001510000780c */ /* 0x000fe20005721670 */
[-C--:B------:R-:W-:Y:S02]  /*3e510*/  @!P5 IMAD R62, R62, R17.reuse, RZ ;  /* 0x000000113e3ed224 */ /* 0x080fe400078e02ff */
[----:B------:R-:W-:-:S03]  /*3e520*/  @!P6 IMAD R63, R63, R17, RZ ;  /* 0x000000113f3fe224 */ /* 0x000fc600078e02ff */
[----:B------:R0:W-:Y:S07]  /*3e530*/  @!P5 STG.E.U8 desc[UR50][R84.64+0x148], R62 ;  /* 0x0001483e5400d986 */ /* 0x0001ee000c101132 */
[----:B---3--:R-:W-:Y:S01]  /*3e540*/  @!P1 IMAD R7, R64, R17, RZ ;  /* 0x0000001140079224 */ /* 0x008fe200078e02ff */
[----:B------:R1:W-:Y:S04]  /*3e550*/  @!P6 STG.E.U8 desc[UR50][R86.64+0x149], R63 ;  /* 0x0001493f5600e986 */ /* 0x0003e8000c101132 */
[----:B------:R-:W-:Y:S01]  /*3e560*/  @!P1 STG.E.U8 desc[UR50][R4.64+0x150], R7 ;  /* 0x0001500704009986 */ /* 0x000fe2000c101132 */
[----:B------:R-:W-:-:S03]  /*3e570*/  ISETP.LT.OR P1, PT, R0, 0x152, !P2 ;  /* 0x000001520000780c */ /* 0x000fc60005721670 */
[----:B0-----:R-:W2:Y:S01]  /*3e580*/  LDL.LU.64 R84, [R1+0xb78] ;  /* 0x000b780001547983 */ /* 0x001ea20000300a00 */
[----:B------:R-:W-:-:S03]  /*3e590*/  LOP3.LUT P0, RZ, R9, 0x200, RZ, 0xc0, !PT ;  /* 0x0000020009ff7812 */ /* 0x000fc6000780c0ff */
[----:B-1----:R-:W3:Y:S06]  /*3e5a0*/  LDL.LU.64 R86, [R1+0xb70] ;  /* 0x000b700001567983 */ /* 0x002eec0000300a00 */
[----:B------:R-:W-:-:S05]  /*3e5b0*/  @!P1 IMAD R65, R65, R17, RZ ;  /* 0x0000001141419224 */ /* 0x000fca00078e02ff */
[----:B------:R-:W-:Y:S01]  /*3e5c0*/  @!P1 STG.E.U8 desc[UR50][R4.64+0x151], R65 ;  /* 0x0001514104009986 */ /* 0x000fe2000c101132 */
[----:B------:R-:W-:-:S13]  /*3e5d0*/  LOP3.LUT P1, RZ, R9, 0x400, RZ, 0xc0, !PT ;  /* 0x0000040009ff7812 */ /* 0x000fda000782c0ff */
[----:B------:R-:W-:-:S05]  /*3e5e0*/  @!P1 IMAD R66, R66, R17, RZ ;  /* 0x0000001142429224 */ /* 0x000fca00078e02ff */
[----:B------:R0:W-:Y:S01]  /*3e5f0*/  @!P1 STG.E.U8 desc[UR50][R88.64+0x150], R66 ;  /* 0x0001504258009986 */ /* 0x0001e2000c101132 */
[----:B------:R-:W-:-:S03]  /*3e600*/  ISETP.LT.OR P1, PT, R0, 0x159, !P2 ;  /* 0x000001590000780c */ /* 0x000fc60005721670 */
[----:B0-----:R-:W3:Y:S01]  /*3e610*/  LDL.LU.64 R88, [R1+0xb68] ;  /* 0x000b680001587983 */ /* 0x001ee20000300a00 */
[----:B------:R-:W-:-:S09]  /*3e620*/  @!P0 IMAD R67, R67, R17, RZ ;  /* 0x0000001143438224 */ /* 0x000fd200078e02ff */
[-C--:B----4-:R-:W-:Y:S01]  /*3e630*/  @!P1 IMAD R3, R68, R17.reuse, RZ ;  /* 0x0000001144039224 */ /* 0x090fe200078e02ff */
[----:B------:R0:W-:Y:S04]  /*3e640*/  @!P0 STG.E.U8 desc[UR50][R90.64+0x151], R67 ;  /* 0x000151435a008986 */ /* 0x0001e8000c101132 */
[----:B------:R-:W-:Y:S01]  /*3e650*/  @!P1 STG.E.U8 desc[UR50][R4.64+0x158], R3 ;  /* 0x0001580304009986 */ /* 0x000fe2000c101132 */
[----:B------:R-:W-:Y:S02]  /*3e660*/  ISETP.LT.OR P1, PT, R0, 0x15a, !P2 ;  /* 0x0000015a0000780c */ /* 0x000fe40005721670 */
        /* <DEDUP_REMOVED lines=8> */
[----:B------:R0:W-:Y:S04]  /*3e6f0*/  @!P3 STG.E.U8 desc[UR50][R92.64+0x158], R70 ;  /* 0x000158465c00b986 */ /* 0x0001e8000c101132 */
[----:B------:R1:W-:Y:S03]  /*3e700*/  @!P4 STG.E.U8 desc[UR50][R94.64+0x159], R71 ;  /* 0x000159475e00c986 */ /* 0x0003e6000c101132 */
[----:B------:R-:W-:Y:S01]  /*3e710*/  @!P1 IMAD R7, R72, R17, RZ ;  /* 0x0000001148079224 */ /* 0x000fe200078e02ff */
[----:B0-----:R-:W4:Y:S04]  /*3e720*/  LDL.LU.64 R92, [R1+0xb58] ;  /* 0x000b5800015c7983 */ /* 0x001f280000300a00 */
[----:B------:R-:W-:Y:S01]  /*3e730*/  @!P1 STG.E.U8 desc[UR50][R4.64+0x160], R7 ;  /* 0x0001600704009986 */ /* 0x000fe2000c101132 */
[----:B------:R-:W-:-:S02]  /*3e740*/  ISETP.LT.OR P1, PT, R0, 0x162, !P2 ;  /* 0x000001620000780c */ /* 0x000fc40005721670 */
[C---:B------:R-:W-:Y:S01]  /*3e750*/  LOP3.LUT P5, RZ, R9.reuse, 0x40, RZ, 0xc0, !PT ;  /* 0x0000004009ff7812 */ /* 0x040fe200078ac0ff */
[----:B-1----:R-:W4:Y:S01]  /*3e760*/  LDL.LU.64 R94, [R1+0xb50] ;  /* 0x000b5000015e7983 */ /* 0x002f220000300a00 */
[----:B------:R-:W-:-:S09]  /*3e770*/  LOP3.LUT P6, RZ, R9, 0x20, RZ, 0xc0, !PT ;  /* 0x0000002009ff7812 */ /* 0x000fd200078cc0ff */
[----:B------:R-:W-:-:S05]  /*3e780*/  @!P1 IMAD R73, R73, R17, RZ ;  /* 0x0000001149499224 */ /* 0x000fca00078e02ff */
[----:B------:R-:W-:Y:S01]  /*3e790*/  @!P1 STG.E.U8 desc[UR50][R4.64+0x161], R73 ;  /* 0x0001614904009986 */ /* 0x000fe2000c101132 */
[----:B------:R-:W-:Y:S01]  /*3e7a0*/  ISETP.LT.OR P1, PT, R0, 0x169, !P2 ;  /* 0x000001690000780c */ /* 0x000fe20005721670 */
[-C--:B------:R-:W-:Y:S02]  /*3e7b0*/  @!P5 IMAD R74, R74, R17.reuse, RZ ;  /* 0x000000114a4ad224 */ /* 0x080fe400078e02ff */
[----:B------:R-:W-:-:S03]  /*3e7c0*/  @!P6 IMAD R75, R75, R17, RZ ;  /* 0x000000114b4be224 */ /* 0x000fc600078e02ff */
[----:B------:R0:W-:Y:S04]  /*3e7d0*/  @!P5 STG.E.U8 desc[UR50][R96.64+0x160], R74 ;  /* 0x0001604a6000d986 */ /* 0x0001e8000c101132 */
[----:B------:R1:W-:Y:S04]  /*3e7e0*/  @!P6 STG.E.U8 desc[UR50][R98.64+0x161], R75 ;  /* 0x0001614b6200e986 */ /* 0x0003e8000c101132 */
[----:B0-----:R-:W4:Y:S04]  /*3e7f0*/  LDL.LU.64 R96, [R1+0xb48] ;  /* 0x000b480001607983 */ /* 0x001f280000300a00 */
[----:B-1----:R-:W4:Y:S01]  /*3e800*/  LDL.LU.64 R98, [R1+0xb40] ;  /* 0x000b400001627983 */ /* 0x002f220000300a00 */
[----:B------:R-:W-:-:S05]  /*3e810*/  @!P1 IMAD R3, R76, R17, RZ ;  /* 0x000000114c039224 */ /* 0x000fca00078e02ff */
        /* <DEDUP_REMOVED lines=8> */
[----:B------:R-:W-:Y:S02]  /*3e8a0*/  LOP3.LUT P0, RZ, R9, 0x8, RZ, 0xc0, !PT ;  /* 0x0000000809ff7812 */ /* 0x000fe4000780c0ff */
[----:B------:R-:W-:-:S11]  /*3e8b0*/  ISETP.LT.OR P1, PT, R0, 0x171, !P2 ;  /* 0x000001710000780c */ /* 0x000fd60005721670 */
[----:B------:R-:W-:-:S05]  /*3e8c0*/  @!P0 IMAD R79, R79, R17, RZ ;  /* 0x000000114f4f8224 */ /* 0x000fca00078e02ff */
[----:B------:R0:W-:Y:S04]  /*3e8d0*/  @!P0 STG.E.U8 desc[UR50][R102.64+0x169], R79 ;  /* 0x0001694f66008986 */ /* 0x0001e8000c101132 */
[----:B0-----:R-:W4:Y:S01]  /*3e8e0*/  LDL.LU.64 R102, [R1+0xb30] ;  /* 0x000b300001667983 */ /* 0x001f220000300a00 */
[----:B------:R-:W-:Y:S01]  /*3e8f0*/  @!P1 IMAD R7, R80, R17, RZ ;  /* 0x0000001150079224 */ /* 0x000fe200078e02ff */
[----:B------:R-:W-:-:S04]  /*3e900*/  LOP3.LUT P3, RZ, R9, 0x4, RZ, 0xc0, !PT ;  /* 0x0000000409ff7812 */ /* 0x000fc8000786c0ff */
[----:B------:R-:W-:Y:S01]  /*3e910*/  @!P1 STG.E.U8 desc[UR50][R4.64+0x170], R7 ;  /* 0x0001700704009986 */ /* 0x000fe2000c101132 */
[----:B------:R-:W-:Y:S02]  /*3e920*/  ISETP.LT.OR P1, PT, R0, 0x172, !P2 ;  /* 0x000001720000780c */ /* 0x000fe40005721670 */
[----:B------:R-:W-:-:S06]  /*3e930*/  LOP3.LUT P4, RZ, R9, 0x2, RZ, 0xc0, !PT ;  /* 0x0000000209ff7812 */ /* 0x000fcc000788c0ff */
[----:B------:R-:W-:-:S05]  /*3e940*/  @!P3 IMAD R82, R82, R17, RZ ;  /* 0x000000115252b224 */ /* 0x000fca00078e02ff */
[----:B------:R-:W-:-:S05]  /*3e950*/  @!P1 IMAD R81, R81, R17, RZ ;  /* 0x0000001151519224 */ /* 0x000fca00078e02ff */
[----:B------:R-:W-:Y:S04]  /*3e960*/  @!P1 STG.E.U8 desc[UR50][R4.64+0x171], R81 ;  /* 0x0001715104009986 */ /* 0x000fe8000c101132 */
[----:B------:R0:W-:Y:S04]  /*3e970*/  @!P3 STG.E.U8 desc[UR50][R104.64+0x170], R82 ;  /* 0x000170526800b986 */ /* 0x0001e8000c101132 */
[----:B0-----:R-:W4:Y:S01]  /*3e980*/  LDL.LU.64 R104, [R1+0xb28] ;  /* 0x000b280001687983 */ /* 0x001f220000300a00 */
[----:B------:R-:W-:-:S05]  /*3e990*/  @!P4 IMAD R83, R83, R17, RZ ;  /* 0x000000115353c224 */ /* 0x000fca00078e02ff */
[----:B------:R0:W-:Y:S04]  /*3e9a0*/  @!P4 STG.E.U8 desc[UR50][R106.64+0x171], R83 ;  /* 0x000171536a00c986 */ /* 0x0001e8000c101132 */
[----:B0-----:R-:W4:Y:S01]  /*3e9b0*/  LDL.LU.64 R106, [R1+0xb20] ;  /* 0x000b2000016a7983 */ /* 0x001f220000300a00 */
[----:B------:R-:W-:-:S13]  /*3e9c0*/  ISETP.LT.OR P1, PT, R0, 0x179, !P2 ;  /* 0x000001790000780c */ /* 0x000fda0005721670 */
[----:B--2---:R-:W-:-:S05]  /*3e9d0*/  @!P1 IMAD R3, R84, R17, RZ ;  /* 0x0000001154039224 */ /* 0x004fca00078e02ff */
[----:B------:R-:W-:Y:S01]  /*3e9e0*/  @!P1 STG.E.U8 desc[UR50][R4.64+0x178], R3 ;  /* 0x0001780304009986 */ /* 0x000fe2000c101132 */
[----:B------:R-:W-:Y:S02]  /*3e9f0*/  ISETP.LT.OR P1, PT, R0, 0x17a, !P2 ;  /* 0x0000017a0000780c */ /* 0x000fe40005721670 */
[----:B------:R-:W-:Y:S02]  /*3ea00*/  LOP3.LUT P5, RZ, R9, 0x1, RZ, 0xc0, !PT ;  /* 0x0000000109ff7812 */ /* 0x000fe400078ac0ff */
[----:B------:R-:W-:-:S09]  /*3ea10*/  LOP3.LUT P6, RZ, R22, 0x80000000, RZ, 0xc0, !PT ;  /* 0x8000000016ff7812 */ /* 0x000fd200078cc0ff */
[----:B------:R-:W-:-:S05]  /*3ea20*/  @!P1 IMAD R85, R85, R17, RZ ;  /* 0x0000001155559224 */ /* 0x000fca00078e02ff */
[----:B------:R-:W-:Y:S01]  /*3ea30*/  @!P1 STG.E.U8 desc[UR50][R4.64+0x179], R85 ;  /* 0x0001795504009986 */ /* 0x000fe2000c101132 */
[----:B------:R-:W-:Y:S01]  /*3ea40*/  ISETP.LT.OR P1, PT, R0, 0x181, !P2 ;  /* 0x000001810000780c */ /* 0x000fe20005721670 */
[-C--:B---3--:R-:W-:Y:S02]  /*3ea50*/  @!P5 IMAD R86, R86, R17.reuse, RZ ;  /* 0x000000115656d224 */ /* 0x088fe400078e02ff */
[----:B------:R-:W-:-:S03]  /*3ea60*/  @!P6 IMAD R87, R87, R17, RZ ;  /* 0x000000115757e224 */ /* 0x000fc600078e02ff */
[----:B------:R0:W-:Y:S07]  /*3ea70*/  @!P5 STG.E.U8 desc[UR50][R108.64+0x178], R86 ;  /* 0x000178566c00d986 */ /* 0x0001ee000c101132 */
[----:B------:R-:W-:Y:S01]  /*3ea80*/  @!P1 IMAD R7, R88, R17, RZ ;  /* 0x0000001158079224 */ /* 0x000fe200078e02ff */
        /* <DEDUP_REMOVED lines=9> */
[----:B----4-:R-:W-:-:S05]  /*3eb20*/  @!P1 IMAD R90, R90, R17, RZ ;  /* 0x000000115a5a9224 */ /* 0x010fca00078e02ff */
[----:B------:R0:W-:Y:S01]  /*3eb30*/  @!P1 STG.E.U8 desc[UR50][R112.64+0x180], R90 ;  /* 0x0001805a70009986 */ /* 0x0001e2000c101132 */
[----:B------:R-:W-:-:S03]  /*3eb40*/  ISETP.LT.OR P1, PT, R0, 0x189, !P2 ;  /* 0x000001890000780c */ /* 0x000fc60005721670 */
[----:B0-----:R-:W4:Y:S01]  /*3eb50*/  LDL.LU.64 R112, [R1+0xb08] ;  /* 0x000b080001707983 */ /* 0x001f220000300a00 */
[----:B------:R-:W-:-:S09]  /*3eb60*/  @!P0 IMAD R91, R91, R17, RZ ;  /* 0x000000115b5b8224 */ /* 0x000fd200078e02ff */
[-C--:B------:R-:W-:Y:S01]  /*3eb70*/  @!P1 IMAD R3, R92, R17.reuse, RZ ;  /* 0x000000115c039224 */ /* 0x080fe200078e02ff */
        /* <DEDUP_REMOVED lines=16> */
[----:B0-----:R-:W4:Y:S01]  /*3ec80*/  LDL.LU.64 R116, [R1+0xaf8] ;  /* 0x000af80001747983 */ /* 0x001f220000300a00 */
[C---:B------:R-:W-:Y:S02]  /*3ec90*/  LOP3.LUT P5, RZ, R22.reuse, 0x4000000, RZ, 0xc0, !PT ;  /* 0x0400000016ff7812 */ /* 0x040fe400078ac0ff */
[----:B------:R-:W-:Y:S01]  /*3eca0*/  LOP3.LUT P6, RZ, R22, 0x2000000, RZ, 0xc0, !PT ;  /* 0x0200000016ff7812 */ /* 0x000fe200078cc0ff */
[----:B-1----:R-:W4:Y:S06]  /*3ecb0*/  LDL.LU.64 R118, [R1+0xaf0] ;  /* 0x000af00001767983 */ /* 0x002f2c0000300a00 */
        /* <DEDUP_REMOVED lines=19> */
[----:B------:R-:W-:Y:S02]  /*3edf0*/  ISETP.LT.OR P1, PT, R0, 0x1a1, !P2 ;  /* 0x000001a10000780c */ /* 0x000fe40005721670 */
[----:B------:R-:W-:-:S09]  /*3ee00*/  LOP3.LUT P3, RZ, R22, 0x400000, RZ, 0xc0, !PT ;  /* 0x0040000016ff7812 */ /* 0x000fd2000786c0ff */
[-C--:B------:R-:W-:Y:S02]  /*3ee10*/  @!P0 IMAD R103, R103, R17.reuse, RZ ;  /* 0x0000001167678224 */ /* 0x080fe400078e02ff */
[----:B------:R-:W-:-:S03]  /*3ee20*/  @!P1 IMAD R7, R104, R17, RZ ;  /* 0x0000001168079224 */ /* 0x000fc600078e02ff */
[----:B------:R0:W-:Y:S04]  /*3ee30*/  @!P0 STG.E.U8 desc[UR50][R126.64+0x199], R103 ;  /* 0x000199677e008986 */ /* 0x0001e8000c101132 */
[----:B------:R-:W-:Y:S01]  /*3ee40*/  @!P1 STG.E.U8 desc[UR50][R4.64+0x1a0], R7 ;  /* 0x0001a00704009986 */ /* 0x000fe2000c101132 */
[----:B------:R-:W-:-:S03]  /*3ee50*/  ISETP.LT.OR P1, PT, R0, 0x1a2, !P2 ;  /* 0x000001a20000780c */ /* 0x000fc60005721670 */
[----:B0-----:R-:W4:Y:S01]  /*3ee60*/  LDL.LU.64 R126, [R1+0xad0] ;  /* 0x000ad000017e7983 */ /* 0x001f220000300a00 */
[----:B------:R-:W-:-:S09]  /*3ee70*/  @!P3 IMAD R106, R106, R17, RZ ;  /* 0x000000116a6ab224 */ /* 0x000fd200078e02ff */
[----:B------:R-:W-:Y:S01]  /*3ee80*/  @!P1 IMAD R105, R105, R17, RZ ;  /* 0x0000001169699224 */ /* 0x000fe200078e02ff */
[----:B------:R-:W-:-:S04]  /*3ee90*/  LOP3.LUT P4, RZ, R22, 0x200000, RZ, 0xc0, !PT ;  /* 0x0020000016ff7812 */ /* 0x000fc8000788c0ff */
        /* <DEDUP_REMOVED lines=15> */
[-C--:B---3--:R-:W-:Y:S02]  /*3ef90*/  @!P5 IMAD R110, R110, R17.reuse, RZ ;  /* 0x000000116e6ed224 */ /* 0x088fe400078e02ff */
[----:B------:R-:W-:-:S03]  /*3efa0*/  @!P6 IMAD R111, R111, R17, RZ ;  /* 0x000000116f6fe224 */ /* 0x000fc600078e02ff */
[----:B------:R0:W-:Y:S04]  /*3efb0*/  @!P5 STG.E.U8 desc[UR50][R132.64+0x1a8], R110 ;  /* 0x0001a86e8400d986 */ /* 0x0001e8000c101132 */
[----:B------:R1:W-:Y:S04]  /*3efc0*/  @!P6 STG.E.U8 desc[UR50][R134.64+0x1a9], R111 ;  /* 0x0001a96f8600e986 */ /* 0x0003e8000c101132 */
[----:B0-----:R-:W2:Y:S01]  /*3efd0*/  LDL.LU.64 R132, [R1+0xab8] ;  /* 0x000ab80001847983 */ /* 0x001ea20000300a00 */
[----:B----4-:R-:W-:Y:S01]  /*3efe0*/  @!P1 IMAD R7, R112, R17, RZ ;  /* 0x0000001170079224 */ /* 0x010fe200078e02ff */
[----:B------:R-:W-:-:S02]  /*3eff0*/  LOP3.LUT P0, RZ, R22, 0x20000, RZ, 0xc0, !PT ;  /* 0x0002000016ff7812 */ /* 0x000fc4000780c0ff */
[----:B-1----:R-:W3:Y:S04]  /*3f000*/  LDL.LU.64 R134, [R1+0xab0] ;  /* 0x000ab00001867983 */ /* 0x002ee80000300a00 */
[----:B------:R-:W-:Y:S01]  /*3f010*/  @!P1 STG.E.U8 desc[UR50][R4.64+0x1b0], R7 ;  /* 0x0001b00704009986 */ /* 0x000fe2000c101132 */
[----:B------:R-:W-:-:S13]  /*3f020*/  ISETP.LT.OR P1, PT, R0, 0x1b2, !P2 ;  /* 0x000001b20000780c */ /* 0x000fda0005721670 */
[----:B------:R-:W-:-:S05]  /*3f030*/  @!P1 IMAD R113, R113, R17, RZ ;  /* 0x0000001171719224 */ /* 0x000fca00078e02ff */
[----:B------:R-:W-:Y:S01]  /*3f040*/  @!P1 STG.E.U8 desc[UR50][R4.64+0x1b1], R113 ;  /* 0x0001b17104009986 */ /* 0x000fe2000c101132 */
[----:B------:R-:W-:-:S13]  /*3f050*/  LOP3.LUT P1, RZ, R22, 0x40000, RZ, 0xc0, !PT ;  /* 0x0004000016ff7812 */ /* 0x000fda000782c0ff */
[----:B------:R-:W-:-:S05]  /*3f060*/  @!P1 IMAD R114, R114, R17, RZ ;  /* 0x0000001172729224 */ /* 0x000fca00078e02ff */
[----:B------:R0:W-:Y:S01]  /*3f070*/  @!P1 STG.E.U8 desc[UR50][R136.64+0x1b0], R114 ;  /* 0x0001b07288009986 */ /* 0x0001e2000c101132 */
[----:B------:R-:W-:Y:S01]  /*3f080*/  ISETP.LT.OR P1, PT, R0, 0x1b9, !P2 ;  /* 0x000001b90000780c */ /* 0x000fe20005721670 */
[-C--:B------:R-:W-:Y:S02]  /*3f090*/  @!P0 IMAD R115, R115, R17.reuse, RZ ;  /* 0x0000001173738224 */ /* 0x080fe400078e02ff */
[----:B0-----:R-:W4:Y:S10]  /*3f0a0*/  LDL.LU.64 R136, [R1+0xaa8] ;  /* 0x000aa80001887983 */ /* 0x001f340000300a00 */
        /* <DEDUP_REMOVED lines=27> */
[----:B------:R1:W-:Y:S01]  /*3f260*/  @!P6 STG.E.U8 desc[UR50][R146.64+0x1c1], R123 ;  /* 0x0001c17b9200e986 */ /* 0x0003e2000c101132 */
[----:B------:R-:W-:-:S03]  /*3f270*/  LOP3.LUT P0, RZ, R22, 0x800, RZ, 0xc0, !PT ;  /* 0x0000080016ff7812 */ /* 0x000fc6000780c0ff */
        /* <DEDUP_REMOVED lines=11> */
[----:B------:R-:W-:-:S05]  /*3f330*/  @!P0 IMAD R127, R127, R17, RZ ;  /* 0x000000117f7f8224 */ /* 0x000fca00078e02ff */
[----:B------:R1:W-:Y:S04]  /*3f340*/  @!P0 STG.E.U8 desc[UR50][R150.64+0x1c9], R127 ;  /* 0x0001c97f96008986 */ /* 0x0003e8000c101132 */
[----:B0-----:R-:W4:Y:S03]  /*3f350*/  LDL.LU.64 R148, [R1+0xa78] ;  /* 0x000a780001947983 */ /* 0x001f260000300a00 */
[----:B------:R-:W-:Y:S01]  /*3f360*/  @!P1 IMAD R7, R128, R17, RZ ;  /* 0x0000001180079224 */ /* 0x000fe200078e02ff */
[----:B-1----:R-:W4:Y:S01]  /*3f370*/  LDL.LU.64 R150, [R1+0xa70] ;  /* 0x000a700001967983 */ /* 0x002f220000300a00 */
[----:B------:R-:W-:-:S03]  /*3f380*/  LOP3.LUT P3, RZ, R22, 0x400, RZ, 0xc0, !PT ;  /* 0x0000040016ff7812 */ /* 0x000fc6000786c0ff */
[----:B------:R-:W-:Y:S01]  /*3f390*/  @!P1 STG.E.U8 desc[UR50][R4.64+0x1d0], R7 ;  /* 0x0001d00704009986 */ /* 0x000fe2000c101132 */
[----:B------:R-:W-:-:S09]  /*3f3a0*/  ISETP.LT.OR P1, PT, R0, 0x1d2, !P2 ;  /* 0x000001d20000780c */ /* 0x000fd20005721670 */
[----:B------:R-:W-:-:S04]  /*3f3b0*/  @!P3 IMAD R130, R130, R17, RZ ;  /* 0x000000118282b224 */ /* 0x000fc800078e02ff */
[----:B------:R-:W-:-:S05]  /*3f3c0*/  @!P1 IMAD R129, R129, R17, RZ ;  /* 0x0000001181819224 */ /* 0x000fca00078e02ff */
[----:B------:R-:W-:Y:S04]  /*3f3d0*/  @!P1 STG.E.U8 desc[UR50][R4.64+0x1d1], R129 ;  /* 0x0001d18104009986 */ /* 0x000fe8000c101132 */
[----:B------:R0:W-:Y:S04]  /*3f3e0*/  @!P3 STG.E.U8 desc[UR50][R160.64+0x1d0], R130 ;  /* 0x0001d082a000b986 */ /* 0x0001e8000c101132 */
[----:B0-----:R0:W5:Y:S01]  /*3f3f0*/  LDL.LU.64 R160, [R1+0xa68] ;  /* 0x000a680001a07983 */ /* 0x0011620000300a00 */
[----:B------:R-:W-:Y:S02]  /*3f400*/  LOP3.LUT P4, RZ, R22, 0x200, RZ, 0xc0, !PT ;  /* 0x0000020016ff7812 */ /* 0x000fe4000788c0ff */
[----:B------:R-:W-:-:S11]  /*3f410*/  ISETP.LT.OR P1, PT, R0, 0x1d9, !P2 ;  /* 0x000001d90000780c */ /* 0x000fd60005721670 */
[----:B------:R-:W-:-:S05]  /*3f420*/  @!P4 IMAD R131, R131, R17, RZ ;  /* 0x000000118383c224 */ /* 0x000fca00078e02ff */
[----:B------:R-:W-:Y:S01]  /*3f430*/  @!P4 STG.E.U8 desc[UR50][R236.64+0x1d1], R131 ;  /* 0x0001d183ec00c986 */ /* 0x000fe2000c101132 */
[----:B--2---:R-:W-:-:S05]  /*3f440*/  @!P1 IMAD R3, R132, R17, RZ ;  /* 0x0000001184039224 */ /* 0x004fca00078e02ff */
[----:B------:R1:W-:Y:S01]  /*3f450*/  @!P1 STG.E.U8 desc[UR50][R4.64+0x1d8], R3 ;  /* 0x0001d80304009986 */ /* 0x0003e2000c101132 */
        /* <DEDUP_REMOVED lines=9> */
[----:B------:R-:W-:Y:S03]  /*3f4f0*/  @!P6 STG.E.U8 desc[UR50][R232.64+0x1d9], R135 ;  /* 0x0001d987e800e986 */ /* 0x000fe6000c101132 */
[----:B----4-:R-:W-:-:S05]  /*3f500*/  @!P1 IMAD R9, R136, R17, RZ ;  /* 0x0000001188099224 */ /* 0x010fca00078e02ff */
[----:B------:R3:W-:Y:S01]  /*3f510*/  @!P1 STG.E.U8 desc[UR50][R4.64+0x1e0], R9 ;  /* 0x0001e00904009986 */ /* 0x0007e2000c101132 */
[----:B------:R-:W-:Y:S02]  /*3f520*/  ISETP.LT.OR P1, PT, R0, 0x1e2, !P2 ;  /* 0x000001e20000780c */ /* 0x000fe40005721670 */
[----:B------:R-:W-:-:S11]  /*3f530*/  LOP3.LUT P0, RZ, R22, 0x40, RZ, 0xc0, !PT ;  /* 0x0000004016ff7812 */ /* 0x000fd6000780c0ff */
[----:B------:R-:W-:-:S05]  /*3f540*/  @!P1 IMAD R137, R137, R17, RZ ;  /* 0x0000001189899224 */ /* 0x000fca00078e02ff */
[----:B------:R-:W-:Y:S01]  /*3f550*/  @!P1 STG.E.U8 desc[UR50][R4.64+0x1e1], R137 ;  /* 0x0001e18904009986 */ /* 0x000fe2000c101132 */
[----:B------:R-:W-:Y:S01]  /*3f560*/  LOP3.LUT P1, RZ, R22, 0x20, RZ, 0xc0, !PT ;  /* 0x0000002016ff7812 */ /* 0x000fe2000782c0ff */
[----:B-1----:R-:W-:-:S05]  /*3f570*/  @!P0 IMAD R3, R138, R17, RZ ;  /* 0x000000118a038224 */ /* 0x002fca00078e02ff */
[----:B------:R1:W-:Y:S07]  /*3f580*/  @!P0 STG.E.U8 desc[UR50][R230.64+0x1e0], R3 ;  /* 0x0001e003e6008986 */ /* 0x0003ee000c101132 */
[----:B------:R-:W-:-:S05]  /*3f590*/  @!P1 IMAD R139, R139, R17, RZ ;  /* 0x000000118b8b9224 */ /* 0x000fca00078e02ff */
[----:B------:R-:W-:Y:S01]  /*3f5a0*/  @!P1 STG.E.U8 desc[UR50][R228.64+0x1e1], R139 ;  /* 0x0001e18be4009986 */ /* 0x000fe2000c101132 */
[----:B------:R-:W-:-:S13]  /*3f5b0*/  ISETP.LT.OR P1, PT, R0, 0x1e9, !P2 ;  /* 0x000001e90000780c */ /* 0x000fda0005721670 */
[----:B--2---:R-:W-:-:S05]  /*3f5c0*/  @!P1 IMAD R7, R140, R17, RZ ;  /* 0x000000118c079224 */ /* 0x004fca00078e02ff */
[----:B------:R2:W-:Y:S01]  /*3f5d0*/  @!P1 STG.E.U8 desc[UR50][R4.64+0x1e8], R7 ;  /* 0x0001e80704009986 */ /* 0x0005e2000c101132 */
[----:B------:R-:W-:-:S13]  /*3f5e0*/  ISETP.LT.OR P1, PT, R0, 0x1ea, !P2 ;  /* 0x000001ea0000780c */ /* 0x000fda0005721670 */
[----:B------:R-:W-:-:S05]  /*3f5f0*/  @!P1 IMAD R141, R141, R17, RZ ;  /* 0x000000118d8d9224 */ /* 0x000fca00078e02ff */
[----:B------:R-:W-:Y:S01]  /*3f600*/  @!P1 STG.E.U8 desc[UR50][R4.64+0x1e9], R141 ;  /* 0x0001e98d04009986 */ /* 0x000fe2000c101132 */
[C---:B------:R-:W-:Y:S02]  /*3f610*/  LOP3.LUT P1, RZ, R22.reuse, 0x10, RZ, 0xc0, !PT ;  /* 0x0000001016ff7812 */ /* 0x040fe4000782c0ff */
[----:B------:R-:W-:-:S11]  /*3f620*/  LOP3.LUT P3, RZ, R22, 0x8, RZ, 0xc0, !PT ;  /* 0x0000000816ff7812 */ /* 0x000fd6000786c0ff */
[----:B---3--:R-:W-:-:S05]  /*3f630*/  @!P1 IMAD R9, R142, R17, RZ ;  /* 0x000000118e099224 */ /* 0x008fca00078e02ff */
[----:B------:R3:W-:Y:S01]  /*3f640*/  @!P1 STG.E.U8 desc[UR50][R226.64+0x1e8], R9 ;  /* 0x0001e809e2009986 */ /* 0x0007e2000c101132 */
[----:B------:R-:W-:Y:S01]  /*3f650*/  ISETP.LT.OR P1, PT, R0, 0x1f1, !P2 ;  /* 0x000001f10000780c */ /* 0x000fe20005721670 */
[----:B------:R-:W-:Y:S01]  /*3f660*/  @!P3 IMAD R143, R143, R17, RZ ;  /* 0x000000118f8fb224 */ /* 0x000fe200078e02ff */
[----:B------:R-:W-:-:S04]  /*3f670*/  LOP3.LUT P4, RZ, R22, 0x4, RZ, 0xc0, !PT ;  /* 0x0000000416ff7812 */ /* 0x000fc8000788c0ff */
[----:B------:R0:W-:Y:S01]  /*3f680*/  @!P3 STG.E.U8 desc[UR50][R224.64+0x1e9], R143 ;  /* 0x0001e98fe000b986 */ /* 0x0001e2000c101132 */
[----:B------:R-:W-:-:S06]  /*3f690*/  ISETP.LT.OR P3, PT, R0, 0x1f2, !P2 ;  /* 0x000001f20000780c */ /* 0x000fcc0005761670 */
[----:B-1----:R-:W-:Y:S01]  /*3f6a0*/  @!P1 IMAD R3, R144, R17, RZ ;  /* 0x0000001190039224 */ /* 0x002fe200078e02ff */
[----:B------:R-:W-:-:S04]  /*3f6b0*/  LOP3.LUT P5, RZ, R22, 0x2, RZ, 0xc0, !PT ;  /* 0x0000000216ff7812 */ /* 0x000fc800078ac0ff */
[----:B------:R0:W-:Y:S01]  /*3f6c0*/  @!P1 STG.E.U8 desc[UR50][R4.64+0x1f0], R3 ;  /* 0x0001f00304009986 */ /* 0x0001e2000c101132 */
[C---:B------:R-:W-:Y:S02]  /*3f6d0*/  ISETP.LT.OR P1, PT, R0.reuse, 0x1f9, !P2 ;  /* 0x000001f90000780c */ /* 0x040fe40005721670 */
[----:B------:R-:W-:Y:S02]  /*3f6e0*/  ISETP.LT.OR P2, PT, R0, 0x1fa, !P2 ;  /* 0x000001fa0000780c */ /* 0x000fe40005741670 */
[----:B------:R-:W-:Y:S02]  /*3f6f0*/  LOP3.LUT P6, RZ, R22, 0x1, RZ, 0xc0, !PT ;  /* 0x0000000116ff7812 */ /* 0x000fe400078cc0ff */
[----:B------:R-:W-:Y:S01]  /*3f700*/  LOP3.LUT P0, RZ, R19, 0x800000, RZ, 0xc0, !PT ;  /* 0x0080000013ff7812 */ /* 0x000fe2000780c0ff */
[-C--:B------:R-:W-:Y:S02]  /*3f710*/  @!P3 IMAD R145, R145, R17.reuse, RZ ;  /* 0x000000119191b224 */ /* 0x080fe400078e02ff */
[----:B--2---:R-:W-:-:S02]  /*3f720*/  @!P4 IMAD R7, R146, R17, RZ ;  /* 0x000000119207c224 */ /* 0x004fc400078e02ff */
[-C--:B------:R-:W-:Y:S01]  /*3f730*/  @!P5 IMAD R147, R147, R17.reuse, RZ ;  /* 0x000000119393d224 */ /* 0x080fe200078e02ff */
[----:B------:R0:W-:Y:S04]  /*3f740*/  @!P3 STG.E.U8 desc[UR50][R4.64+0x1f1], R145 ;  /* 0x0001f1910400b986 */ /* 0x0001e8000c101132 */
[----:B------:R0:W-:Y:S04]  /*3f750*/  @!P4 STG.E.U8 desc[UR50][R222.64+0x1f0], R7 ;  /* 0x0001f007de00c986 */ /* 0x0001e8000c101132 */
[----:B------:R0:W-:Y:S01]  /*3f760*/  @!P5 STG.E.U8 desc[UR50][R220.64+0x1f1], R147 ;  /* 0x0001f193dc00d986 */ /* 0x0001e2000c101132 */
[----:B---3--:R-:W-:-:S02]  /*3f770*/  @!P1 IMAD R9, R148, R17, RZ ;  /* 0x0000001194099224 */ /* 0x008fc400078e02ff */
[-C--:B------:R-:W-:Y:S02]  /*3f780*/  @!P2 IMAD R149, R149, R17.reuse, RZ ;  /* 0x000000119595a224 */ /* 0x080fe400078e02ff */
[-C--:B------:R-:W-:Y:S02]  /*3f790*/  @!P6 IMAD R11, R150, R17.reuse, RZ ;  /* 0x00000011960be224 */ /* 0x080fe400078e02ff */
[----:B------:R-:W-:Y:S01]  /*3f7a0*/  @!P0 IMAD R151, R151, R17, RZ ;  /* 0x0000001197978224 */ /* 0x000fe200078e02ff */
[----:B------:R0:W-:Y:S04]  /*3f7b0*/  @!P1 STG.E.U8 desc[UR50][R4.64+0x1f8], R9 ;  /* 0x0001f80904009986 */ /* 0x0001e8000c101132 */
[----:B------:R0:W-:Y:S04]  /*3f7c0*/  @!P2 STG.E.U8 desc[UR50][R4.64+0x1f9], R149 ;  /* 0x0001f9950400a986 */ /* 0x0001e8000c101132 */
[----:B------:R0:W-:Y:S04]  /*3f7d0*/  @!P6 STG.E.U8 desc[UR50][R218.64+0x1f8], R11 ;  /* 0x0001f80bda00e986 */ /* 0x0001e8000c101132 */
[----:B------:R0:W-:Y:S02]  /*3f7e0*/  @!P0 STG.E.U8 desc[UR50][R216.64+0x1f9], R151 ;  /* 0x0001f997d8008986 */ /* 0x0001e4000c101132 */
.L_x_1571:
[----:B------:R-:W-:Y:S05]  /*3f7f0*/  BSYNC B0 ;  /* 0x0000000000007941 */ /* 0x000fea0003800000 */
.L_x_33:
[----:B0-----:R-:W2:Y:S04]  /*3f800*/  LDL.LU R3, [R1+0xa60] ;  /* 0x000a600001037983 */ /* 0x001ea80000300800 */
[----:B------:R-:W2:Y:S01]  /*3f810*/  LDL.LU R2, [R1+0xa64] ;  /* 0x000a640001027983 */ /* 0x000ea20000300800 */
[----:B------:R-:W-:Y:S01]  /*3f820*/  ULDC UR4, c[0x0][0xc] ;  /* 0x0000030000047ab9 */ /* 0x000fe20000000800 */
[----:B------:R-:W-:Y:S01]  /*3f830*/  ULDC UR5, c[0x0][0x10] ;  /* 0x0000040000057ab9 */ /* 0x000fe20000000800 */
[----:B------:R-:W2:Y:S01]  /*3f840*/  LDC R5, c[0x0][0x14] ;  /* 0x00000500ff057b82 */ /* 0x000ea20000000800 */
[----:B------:R-:W-:Y:S01]  /*3f850*/  UIMAD.WIDE.U32 UR4, UR4, UR5, URZ ;  /* 0x00000005040472a5 */ /* 0x000fe2000f8e003f */
[----:B------:R-:W-:Y:S01]  /*3f860*/  PRMT R0, RZ, 0x7610, R0 ;  /* 0x00007610ff007816 */ /* 0x000fe20000000000 */
[----:B------:R-:W-:Y:S01]  /*3f870*/  UMOV UR48, 0xffffffff ;  /* 0xffffffff00307882 */ /* 0x000fe20000000000 */
[----:B------:R-:W-:-:S03]  /*3f880*/  UMOV UR40, 0xffffffff ;  /* 0xffffffff00287882 */ /* 0x000fc60000000000 */
[----:B--2---:R-:W-:-:S04]  /*3f890*/  IMAD.WIDE.U32 R2, R5, UR4, R2 ;  /* 0x0000000405027c25 */ /* 0x004fc8000f8e0002 */
[----:B------:R-:W-:Y:S01]  /*3f8a0*/  IMAD R5, R5, UR5, RZ ;  /* 0x0000000505057c24 */ /* 0x000fe2000f8e02ff */
[----:B------:R-:W-:Y:S01]  /*3f8b0*/  ULDC.64 UR4, c[0x0][0x650] ;  /* 0x0001940000047ab9 */ /* 0x000fe20000000a00 */
[----:B------:R-:W-:Y:S01]  /*3f8c0*/  IMAD.MOV.U32 R6, RZ, RZ, R2 ;  /* 0x000000ffff067224 */ /* 0x000fe200078e0002 */
[----:B------:R-:W-:Y:S01]  /*3f8d0*/  ISETP.GE.U32.AND P0, PT, R2, UR4, PT ;  /* 0x0000000402007c0c */ /* 0x000fe2000bf06070 */
[----:B------:R-:W-:-:S05]  /*3f8e0*/  IMAD.IADD R4, R3, 0x1, R5 ;  /* 0x0000000103047824 */ /* 0x000fca00078e0205 */
[----:B------:R0:W-:Y:S01]  /*3f8f0*/  STL [R1+0xa60], R4 ;  /* 0x000a600401007387 */ /* 0x0001e20000100800 */
[----:B------:R-:W-:-:S03]  /*3f900*/  ISETP.GE.U32.AND.EX P0, PT, R4, UR5, PT, P0 ;  /* 0x0000000504007c0c */ /* 0x000fc6000bf06100 */
[----:B------:R0:W-:Y:S10]  /*3f910*/  STL [R1+0xa64], R6 ;  /* 0x000a640601007387 */ /* 0x0001f40000100800 */
[----:B0-----:R-:W-:Y:S05]  /*3f920*/  @P0 BRA `(.L_x_1572) ;  /* 0x0000000400800947 */ /* 0x001fea0003800000 */
[----:B------:R-:W0:Y:S01]  /*3f930*/  S2UR UR6, SR_CTAID.X ;  /* 0x00000000000679c3 */ /* 0x000e220000002500 */
[----:B------:R-:W-:Y:S01]  /*3f940*/  ULDC.64 UR4, c[0x0][0x628] ;  /* 0x00018a0000047ab9 */ /* 0x000fe20000000a00 */
[----:B------:R-:W-:Y:S01]  /*3f950*/  ULDC UR7, c[0x0][0x150] ;  /* 0x0000540000077ab9 */ /* 0x000fe20000000800 */
[----:B------:R-:W-:Y:S01]  /*3f960*/  ISETP.NE.U32.AND P0, PT, RZ, UR4, PT ;  /* 0x00000004ff007c0c */ /* 0x000fe2000bf05070 */
[----:B------:R-:W-:Y:S01]  /*3f970*/  ULDC UR15, c[0x0][0x630] ;  /* 0x00018c00000f7ab9 */ /* 0x000fe20000000800 */
[----:B------:R-:W-:Y:S01]  /*3f980*/  R2UR UR16, R6 ;  /* 0x00000000061072ca */ /* 0x000fe200000e0000 */
[----:B------:R-:W-:Y:S01]  /*3f990*/  ULDC UR19, c[0x0][0x154] ;  /* 0x0000550000137ab9 */ /* 0x000fe20000000800 */
[----:B------:R-:W-:Y:S01]  /*3f9a0*/  ISETP.NE.AND.EX P0, PT, RZ, UR5, PT, P0 ;  /* 0x00000005ff007c0c */ /* 0x000fe2000bf05300 */
[----:B------:R-:W2:Y:S01]  /*3f9b0*/  S2UR UR18, SR_CTAID.Y ;  /* 0x00000000001279c3 */ /* 0x000ea20000002600 */
[----:B------:R-:W-:Y:S02]  /*3f9c0*/  R2UR UR17, R4 ;  /* 0x00000000041172ca */ /* 0x000fe400000e0000 */
[----:B------:R-:W-:-:S02]  /*3f9d0*/  R2UR UR12, R6 ;  /* 0x00000000060c72ca */ /* 0x000fc400000e0000 */
[----:B------:R-:W-:Y:S02]  /*3f9e0*/  R2UR UR13, R4 ;  /* 0x00000000040d72ca */ /* 0x000fe400000e0000 */
[----:B0-----:R-:W-:-:S05]  /*3f9f0*/  I2FP.F32.U32 R0, UR6 ;  /* 0x0000000600007c45 */ /* 0x001fca0008201000 */
[----:B------:R-:W-:-:S04]  /*3fa00*/  FMUL R0, R0, UR7 ;  /* 0x0000000700007c20 */ /* 0x000fc80008400000 */
[----:B------:R0:W0:Y:S01]  /*3fa10*/  F2I.U32.TRUNC.NTZ R2, R0 ;  /* 0x0000000000027305 */ /* 0x000022000020f000 */
[----:B--2---:R-:W-:Y:S05]  /*3fa20*/  @!P0 BRA `(.L_x_1573) ;  /* 0x0000000000308947 */ /* 0x004fea0003800000 */
        /* <DEDUP_REMOVED lines=12> */
.L_x_1573:
[----:B------:R-:W-:Y:S01]  /*3faf0*/  USHF.R.U64 UR40, UR12, UR15, UR13 ;  /* 0x0000000f0c287299 */ /* 0x000fe2000800120d */
[----:B0-----:R-:W-:Y:S01]  /*3fb00*/  I2FP.F32.U32 R0, UR18 ;  /* 0x0000001200007c45 */ /* 0x001fe20008201000 */
[----:B------:R-:W-:Y:S02]  /*3fb10*/  USHF.R.U32.HI UR4, URZ, UR15, UR13 ;  /* 0x0000000f3f047299 */ /* 0x000fe4000801160d */
[----:B------:R-:W-:Y:S02]  /*3fb20*/  UIADD3 UR10, UP0, URZ, -UR40, URZ ;  /* 0x800000283f0a7290 */ /* 0x000fe4000ff1e03f */
[----:B------:R-:W-:Y:S01]  /*3fb30*/  FMUL R0, R0, UR19 ;  /* 0x0000001300007c20 */ /* 0x000fe20008400000 */
[----:B------:R-:W-:Y:S01]  /*3fb40*/  ULDC.64 UR12, c[0x0][0x620] ;  /* 0x00018800000c7ab9 */ /* 0x000fe20000000a00 */
[----:B------:R-:W-:Y:S01]  /*3fb50*/  UIADD3.X UR4, URZ, ~UR4, URZ, UP0, !UPT ;  /* 0x800000043f047290 */ /* 0x000fe200087fe43f */
[----:B------:R-:W-:Y:S01]  /*3fb60*/  UMOV UR8, UR16 ;  /* 0x0000001000087c82 */ /* 0x000fe20008000000 */
[----:B------:R-:W-:-:S02]  /*3fb70*/  UMOV UR9, UR17 ;  /* 0x0000001100097c82 */ /* 0x000fc40008000000 */
[----:B------:R-:W0:Y:S01]  /*3fb80*/  F2I.U32.TRUNC.NTZ R0, R0 ;  /* 0x0000000000007305 */ /* 0x000e22000020f000 */
[----:B------:R-:W-:Y:S02]  /*3fb90*/  UIMAD UR4, UR4, UR12, URZ ;  /* 0x0000000c040472a4 */ /* 0x000fe4000f8e023f */
[----:B------:R-:W-:Y:S01]  /*3fba0*/  UIMAD.WIDE.U32 UR8, UR10, UR12, UR8 ;  /* 0x0000000c0a0872a5 */ /* 0x000fe2000f8e0008 */
[----:B------:R-:W-:Y:S01]  /*3fbb0*/  R2UR UR12, R2 ;  /* 0x00000000020c72ca */ /* 0x000fe200000e0000 */
[----:B------:R-:W-:Y:S01]  /*3fbc0*/  UIMAD UR10, UR10, UR13, UR4 ;  /* 0x0000000d0a0a72a4 */ /* 0x000fe2000f8e0204 */
[----:B------:R-:W-:Y:S01]  /*3fbd0*/  ULDC UR11, c[0x0][0x618] ;  /* 0x00018600000b7ab9 */ /* 0x000fe20000000800 */
[----:B------:R-:W-:Y:S02]  /*3fbe0*/  ULDC UR21, c[0x0][0x658] ;  /* 0x0001960000157ab9 */ /* 0x000fe40000000800 */
[----:B------:R-:W-:Y:S01]  /*3fbf0*/  UIADD3 UR10, UR9, UR10, URZ ;  /* 0x0000000a090a7290 */ /* 0x000fe2000fffe03f */
[----:B------:R-:W-:Y:S01]  /*3fc00*/  UMOV UR16, 0xffffffff ;  /* 0xffffffff00107882 */ /* 0x000fe20000000000 */
[----:B------:R-:W-:Y:S01]  /*3fc10*/  ULDC.64 UR4, c[0x0][0x640] ;  /* 0x0001900000047ab9 */ /* 0x000fe20000000a00 */
[----:B------:R-:W-:Y:S01]  /*3fc20*/  USHF.L.U32 UR17, UR16, UR21, URZ ;  /* 0x0000001510117299 */ /* 0x000fe2000800063f */
[----:B------:R-:W-:Y:S01]  /*3fc30*/  ISETP.NE.U32.AND P0, PT, RZ, UR4, PT ;  /* 0x00000004ff007c0c */ /* 0x000fe2000bf05070 */
[----:B------:R-:W-:Y:S01]  /*3fc40*/  USHF.R.U64 UR8, UR8, UR11, UR10 ;  /* 0x0000000b08087299 */ /* 0x000fe2000800120a */
[----:B0-----:R-:W-:Y:S01]  /*3fc50*/  R2UR UR14, R0 ;  /* 0x00000000000e72ca */ /* 0x001fe200000e0000 */
[----:B------:R-:W-:Y:S01]  /*3fc60*/  USHF.R.U32.HI UR10, URZ, UR11, UR10 ;  /* 0x0000000b3f0a7299 */ /* 0x000fe2000801160a */
[----:B------:R-:W-:Y:S01]  /*3fc70*/  ISETP.NE.AND.EX P0, PT, RZ, UR5, PT, P0 ;  /* 0x00000005ff007c0c */ /* 0x000fe2000bf05300 */
[----:B------:R-:W-:Y:S01]  /*3fc80*/  ULDC UR15, c[0x0][0x608] ;  /* 0x00018200000f7ab9 */ /* 0x000fe20000000800 */
[----:B------:R-:W-:-:S02]  /*3fc90*/  ULOP3.LUT UR22, URZ, UR17, URZ, 0x33, !UPT ;  /* 0x000000113f167292 */ /* 0x000fc4000f8e333f */
[----:B------:R-:W-:Y:S02]  /*3fca0*/  USHF.R.U64 UR17, UR8, UR15, UR10 ;  /* 0x0000000f08117299 */ /* 0x000fe4000800120a */
[----:B------:R-:W-:Y:S01]  /*3fcb0*/  USHF.R.U32.HI UR10, URZ, UR15, UR10 ;  /* 0x0000000f3f0a7299 */ /* 0x000fe2000801160a */
[----:B------:R-:W-:Y:S01]  /*3fcc0*/  UMOV UR19, 0x1 ;  /* 0x0000000100137882 */ /* 0x000fe20000000000 */
[----:B------:R-:W-:Y:S02]  /*3fcd0*/  UIADD3 UR12, -UR12, URZ, URZ ;  /* 0x0000003f0c0c7290 */ /* 0x000fe4000fffe13f */
[----:B------:R-:W-:Y:S02]  /*3fce0*/  USHF.L.U32 UR16, UR19, UR21, URZ ;  /* 0x0000001513107299 */ /* 0x000fe4000800063f */
[----:B------:R-:W-:Y:S01]  /*3fcf0*/  USHF.R.U64 UR19, UR17, UR21, UR10 ;  /* 0x0000001511137299 */ /* 0x000fe2000800120a */
[----:B------:R-:W-:Y:S01]  /*3fd00*/  ULDC UR13, c[0x0][0x144] ;  /* 0x00005100000d7ab9 */ /* 0x000fe20000000800 */
[----:B------:R-:W-:Y:S01]  /*3fd10*/  ULDC UR7, c[0x0][0x600] ;  /* 0x0001800000077ab9 */ /* 0x000fe20000000800 */
[----:B------:R-:W-:-:S02]  /*3fd20*/  UIADD3 UR20, -UR14, URZ, URZ ;  /* 0x0000003f0e147290 */ /* 0x000fc4000fffe13f */
[----:B------:R-:W-:Y:S02]  /*3fd30*/  USHF.R.U32.HI UR15, URZ, UR21, UR10 ;  /* 0x000000153f0f7299 */ /* 0x000fe4000801160a */
[----:B------:R-:W-:Y:S02]  /*3fd40*/  UIADD3 UR9, UR7, -0x1, URZ ;  /* 0xffffffff07097890 */ /* 0x000fe4000fffe03f */
[----:B------:R-:W-:Y:S01]  /*3fd50*/  UIMAD UR49, UR13, UR12, UR6 ;  /* 0x0000000c0d3172a4 */ /* 0x000fe2000f8e0206 */
[----:B------:R-:W-:Y:S01]  /*3fd60*/  ULDC UR24, c[0x0][0x148] ;  /* 0x0000520000187ab9 */ /* 0x000fe20000000800 */
[----:B------:R-:W-:Y:S01]  /*3fd70*/  ULDC UR21, c[0x0][0x648] ;  /* 0x0001920000157ab9 */ /* 0x000fe20000000800 */
[----:B------:R-:W-:Y:S01]  /*3fd80*/  ULDC UR23, c[0x0][0x638] ;  /* 0x00018e0000177ab9 */ /* 0x000fe20000000800 */
        /* <DEDUP_REMOVED lines=12> */
.L_x_1574:
[----:B------:R-:W-:Y:S01]  /*3fe50*/  UISETP.NE.AND UP0, UPT, UR39, URZ, UPT ;  /* 0x0000003f2700728c */ /* 0x000fe2000bf05270 */
[----:B------:R-:W-:Y:S01]  /*3fe60*/  IMAD.MOV.U32 R0, RZ, RZ, 0x1 ;  /* 0x00000001ff007424 */ /* 0x000fe200078e00ff */
[----:B------:R-:W-:Y:S02]  /*3fe70*/  USHF.R.U64 UR4, UR14, UR21, UR15 ;  /* 0x000000150e047299 */ /* 0x000fe4000800120f */
[----:B------:R-:W-:Y:S02]  /*3fe80*/  ULOP3.LUT UR17, UR17, UR22, URZ, 0xc0, !UPT ;  /* 0x0000001611117292 */ /* 0x000fe4000f8ec03f */
[----:B------:R-:W-:Y:S02]  /*3fe90*/  UIADD3 UR5, -UR4, URZ, URZ ;  /* 0x0000003f04057290 */ /* 0x000fe4000fffe13f */
[----:B------:R-:W-:Y:S02]  /*3fea0*/  UIMAD UR16, UR16, UR4, UR17 ;  /* 0x00000004101072a4 */ /* 0x000fe4000f8e0211 */
[----:B------:R-:W-:-:S02]  /*3feb0*/  ULOP3.LUT UR9, UR8, UR9, URZ, 0xc0, !UPT ;  /* 0x0000000908097292 */ /* 0x000fc4000f8ec03f */
[----:B------:R-:W-:Y:S02]  /*3fec0*/  @UP0 UIMAD UR49, UR24, UR20, UR18 ;  /* 0x00000014183102a4 */ /* 0x000fe4000f8e0212 */
[----:B------:R-:W-:-:S03]  /*3fed0*/  UIMAD UR4, UR5, UR23, UR19 ;  /* 0x00000017050472a4 */ /* 0x000fc6000f8e0213 */
[----:B------:R-:W-:Y:S01]  /*3fee0*/  ULDC UR5, c[0x0][0x610] ;  /* 0x0001840000057ab9 */ /* 0x000fe20000000800 */
[----:B------:R-:W-:Y:S02]  /*3fef0*/  UIMAD UR4, UR4, UR7, UR9 ;  /* 0x00000007040472a4 */ /* 0x000fe4000f8e0209 */
[----:B------:R-:W-:-:S04]  /*3ff00*/  UIMAD UR49, UR16, UR5, UR49 ;  /* 0x00000005103172a4 */ /* 0x000fc8000f8e0231 */
[----:B------:R-:W-:Y:S02]  /*3ff10*/  USEL UR48, UR4, UR49, !UP0 ;  /* 0x0000003104307287 */ /* 0x000fe4000c000000 */
[----:B------:R-:W-:-:S12]  /*3ff20*/  USEL UR49, UR49, UR4, !UP0 ;  /* 0x0000000431317287 */ /* 0x000fd8000c000000 */
.L_x_1572:
[----:B------:R-:W-:-:S13]  /*3ff30*/  LOP3.LUT P0, RZ, R0, 0xff, RZ, 0xc0, !PT ;  /* 0x000000ff00ff7812 */ /* 0x000fda000780c0ff */
[----:B------:R-:W-:Y:S05]  /*3ff40*/  @P0 BRA `(.L_x_1575) ;  /* 0xfffffc1400600947 */ /* 0x000fea000383ffff */
[----:B------:R-:W-:Y:S05]  /*3ff50*/  EXIT ;  /* 0x000000000000794d */ /* 0x000fea0003800000 */
.L_x_8:
[----:B------:R-:W2:Y:S01]  /*3ff60*/  LDL R5, [R1+0xa64] ;  /* 0x000a640001057983 */ /* 0x000ea20000100800 */
[----:B------:R-:W-:-:S03]  /*3ff70*/  ULDC.64 UR4, c[0x0][0x650] ;  /* 0x0001940000047ab9 */ /* 0x000fc60000000a00 */
[----:B------:R-:W3:Y:S01]  /*3ff80*/  LDL R4, [R1+0xa60] ;  /* 0x000a600001047983 */ /* 0x000ee20000100800 */
[----:B------:R-:W-:Y:S01]  /*3ff90*/  PRMT R0, RZ, 0x7610, R0 ;  /* 0x00007610ff007816 */ /* 0x000fe20000000000 */
[----:B------:R-:W-:Y:S02]  /*3ffa0*/  IMAD.MOV.U32 R2, RZ, RZ, -0x1 ;  /* 0xffffffffff027424 */ /* 0x000fe400078e00ff */
[----:B------:R-:W-:Y:S02]  /*3ffb0*/  IMAD.MOV.U32 R3, RZ, RZ, -0x1 ;  /* 0xffffffffff037424 */ /* 0x000fe400078e00ff */
[----:B------:R-:W-:Y:S01]  /*3ffc0*/  IMAD.MOV.U32 R11, RZ, RZ, -0x1 ;  /* 0xffffffffff0b7424 */ /* 0x000fe200078e00ff */
[----:B--2---:R-:W-:-:S04]  /*3ffd0*/  ISETP.GE.U32.AND P0, PT, R5, UR4, PT ;  /* 0x0000000405007c0c */ /* 0x004fc8000bf06070 */
[----:B---3--:R-:W-:-:S13]  /*3ffe0*/  ISETP.GE.U32.AND.EX P0, PT, R4, UR5, PT, P0 ;  /* 0x0000000504007c0c */ /* 0x008fda000bf06100 */
        /* <DEDUP_REMOVED lines=21> */
.L_x_1577:
[----:B------:R-:W-:Y:S01]  /*40140*/  USHF.R.U64 UR4, UR14, UR19, UR15 ;  /* 0x000000130e047299 */ /* 0x000fe2000800120f */
[----:B------:R-:W-:Y:S01]  /*40150*/  R2UR UR7, R4 ;  /* 0x00000000040772ca */ /* 0x000fe200000e0000 */
[----:B------:R-:W-:Y:S02]  /*40160*/  USHF.R.U32.HI UR5, URZ, UR19, UR15 ;  /* 0x000000133f057299 */ /* 0x000fe4000801160f */
[----:B------:R-:W-:Y:S01]  /*40170*/  UIADD3 UR13, UP0, URZ, -UR4, URZ ;  /* 0x800000043f0d7290 */ /* 0x000fe2000ff1e03f */
[----:B------:R-:W-:Y:S01]  /*40180*/  ULDC.64 UR14, c[0x0][0x620] ;  /* 0x00018800000e7ab9 */ /* 0x000fe20000000a00 */
[----:B------:R-:W-:Y:S02]  /*40190*/  UMOV UR6, UR20 ;  /* 0x0000001400067c82 */ /* 0x000fe40008000000 */
[----:B------:R-:W-:Y:S02]  /*401a0*/  UIADD3.X UR5, URZ, ~UR5, URZ, UP0, !UPT ;  /* 0x800000053f057290 */ /* 0x000fe400087fe43f */
[----:B------:R-:W-:-:S02]  /*401b0*/  UISETP.NE.AND UP1, UPT, UR39, URZ, UPT ;  /* 0x0000003f2700728c */ /* 0x000fc4000bf25270 */
[----:B------:R-:W-:Y:S02]  /*401c0*/  UIMAD UR5, UR5, UR14, URZ ;  /* 0x0000000e050572a4 */ /* 0x000fe4000f8e023f */
[----:B------:R-:W-:Y:S02]  /*401d0*/  UIMAD.WIDE.U32 UR6, UR13, UR14, UR6 ;  /* 0x0000000e0d0672a5 */ /* 0x000fe4000f8e0006 */
[----:B------:R-:W-:Y:S01]  /*401e0*/  UIMAD UR5, UR13, UR15, UR5 ;  /* 0x0000000f0d0572a4 */ /* 0x000fe2000f8e0205 */
[----:B------:R-:W-:Y:S02]  /*401f0*/  ULDC UR14, c[0x0][0x608] ;  /* 0x00018200000e7ab9 */ /* 0x000fe40000000800 */
[----:B------:R-:W-:Y:S01]  /*40200*/  ULDC UR13, c[0x0][0x618] ;  /* 0x00018600000d7ab9 */ /* 0x000fe20000000800 */
[----:B------:R-:W-:Y:S01]  /*40210*/  UIADD3 UR5, UR7, UR5, URZ ;  /* 0x0000000507057290 */ /* 0x000fe2000fffe03f */
[----:B------:R-:W-:Y:S01]  /*40220*/  ULDC UR22, c[0x0][0x658] ;  /* 0x0001960000167ab9 */ /* 0x000fe20000000800 */
[----:B------:R-:W-:-:S02]  /*40230*/  @UP1 UIMAD UR8, UR11, UR12, UR10 ;  /* 0x0000000c0b0812a4 */ /* 0x000fc4000f8e020a */
[----:B------:R-:W-:Y:S02]  /*40240*/  USHF.R.U64 UR17, UR6, UR13, UR5 ;  /* 0x0000000d06117299 */ /* 0x000fe40008001205 */
[----:B------:R-:W-:Y:S01]  /*40250*/  USHF.R.U32.HI UR5, URZ, UR13, UR5 ;  /* 0x0000000d3f057299 */ /* 0x000fe20008011605 */
[----:B------:R-:W-:Y:S01]  /*40260*/  ULDC.64 UR6, c[0x0][0x640] ;  /* 0x0001900000067ab9 */ /* 0x000fe20000000a00 */
[----:B------:R-:W-:Y:S01]  /*40270*/  UMOV UR10, 0xffffffff ;  /* 0xffffffff000a7882 */ /* 0x000fe20000000000 */
[----:B------:R-:W-:Y:S01]  /*40280*/  ISETP.NE.U32.AND P0, PT, RZ, UR6, PT ;  /* 0x00000006ff007c0c */ /* 0x000fe2000bf05070 */
[----:B------:R-:W-:Y:S02]  /*40290*/  USHF.R.U64 UR18, UR17, UR14, UR5 ;  /* 0x0000000e11127299 */ /* 0x000fe40008001205 */
[----:B------:R-:W-:Y:S01]  /*402a0*/  USHF.R.U32.HI UR5, URZ, UR14, UR5 ;  /* 0x0000000e3f057299 */ /* 0x000fe20008011605 */
[----:B------:R-:W-:Y:S01]  /*402b0*/  ISETP.NE.AND.EX P0, PT, RZ, UR7, PT, P0 ;  /* 0x00000007ff007c0c */ /* 0x000fe2000bf05300 */
[----:B------:R-:W-:-:S02]  /*402c0*/  USHF.L.U32 UR11, UR10, UR22, URZ ;  /* 0x000000160a0b7299 */ /* 0x000fc4000800063f */
[----:B------:R-:W-:Y:S01]  /*402d0*/  USHF.R.U64 UR19, UR18, UR22, UR5 ;  /* 0x0000001612137299 */ /* 0x000fe20008001205 */
[----:B------:R-:W-:Y:S01]  /*402e0*/  ULDC UR20, c[0x0][0x600] ;  /* 0x0001800000147ab9 */ /* 0x000fe20000000800 */
[----:B------:R-:W-:Y:S02]  /*402f0*/  USHF.R.U32.HI UR10, URZ, UR22, UR5 ;  /* 0x000000163f0a7299 */ /* 0x000fe40008011605 */
[----:B------:R-:W-:Y:S02]  /*40300*/  UIADD3 UR21, UR20, -0x1, URZ ;  /* 0xffffffff14157890 */ /* 0x000fe4000fffe03f */
[----:B------:R-:W-:Y:S01]  /*40310*/  ULOP3.LUT UR26, URZ, UR11, URZ, 0x33, !UPT ;  /* 0x0000000b3f1a7292 */ /* 0x000fe2000f8e333f */
        /* <DEDUP_REMOVED lines=17> */
.L_x_1578:
[----:B------:R-:W-:Y:S01]  /*40430*/  USHF.R.U64 UR6, UR5, UR23, UR10 ;  /* 0x0000001705067299 */ /* 0x000fe2000800120a */
[----:B------:R-:W-:Y:S01]  /*40440*/  IMAD.MOV.U32 R0, RZ, RZ, 0x1 ;  /* 0x00000001ff007424 */ /* 0x000fe200078e00ff */
[----:B------:R-:W-:Y:S01]  /*40450*/  USHF.L.U32 UR25, UR25, UR22, URZ ;  /* 0x0000001619197299 */ /* 0x000fe2000800063f */
[----:B------:R-:W-:Y:S01]  /*40460*/  IMAD.U32 R11, RZ, RZ, UR4 ;  /* 0x00000004ff0b7e24 */ /* 0x000fe2000f8e00ff */
[----:B------:R-:W-:Y:S02]  /*40470*/  ULOP3.LUT UR5, UR18, UR26, URZ, 0xc0, !UPT ;  /* 0x0000001a12057292 */ /* 0x000fe4000f8ec03f */
[----:B------:R-:W-:Y:S02]  /*40480*/  UIADD3 UR7, -UR6, URZ, URZ ;  /* 0x0000003f06077290 */ /* 0x000fe4000fffe13f */
[----:B------:R-:W-:Y:S02]  /*40490*/  UIMAD UR6, UR25, UR6, UR5 ;  /* 0x00000006190672a4 */ /* 0x000fe4000f8e0205 */
[----:B------:R-:W-:-:S02]  /*404a0*/  ULOP3.LUT UR17, UR17, UR21, URZ, 0xc0, !UPT ;  /* 0x0000001511117292 */ /* 0x000fc4000f8ec03f */
[----:B------:R-:W-:Y:S02]  /*404b0*/  UIMAD UR5, UR7, UR24, UR19 ;  /* 0x00000018070572a4 */ /* 0x000fe4000f8e0213 */
[----:B------:R-:W-:Y:S01]  /*404c0*/  UISETP.NE.AND UP0, UPT, UR39, URZ, UPT ;  /* 0x0000003f2700728c */ /* 0x000fe2000bf05270 */
[----:B------:R-:W-:Y:S01]  /*404d0*/  ULDC UR7, c[0x0][0x610] ;  /* 0x0001840000077ab9 */ /* 0x000fe20000000800 */
[----:B------:R-:W-:Y:S02]  /*404e0*/  UIMAD UR5, UR5, UR20, UR17 ;  /* 0x00000014050572a4 */ /* 0x000fe4000f8e0211 */
[----:B------:R-:W-:-:S04]  /*404f0*/  UIMAD UR8, UR6, UR7, UR8 ;  /* 0x00000007060872a4 */ /* 0x000fc8000f8e0208 */
[----:B------:R-:W-:Y:S02]  /*40500*/  USEL UR6, UR5, UR8, !UP0 ;  /* 0x0000000805067287 */ /* 0x000fe4000c000000 */
[----:B------:R-:W-:-:S04]  /*40510*/  USEL UR8, UR8, UR5, !UP0 ;  /* 0x0000000508087287 */ /* 0x000fc8000c000000 */
[----:B------:R-:W-:Y:S02]  /*40520*/  IMAD.U32 R3, RZ, RZ, UR6 ;  /* 0x00000006ff037e24 */ /* 0x000fe4000f8e00ff */
[----:B------:R-:W-:-:S07]  /*40530*/  IMAD.U32 R2, RZ, RZ, UR8 ;  /* 0x00000008ff027e24 */ /* 0x000fce000f8e00ff */
.L_x_1576:
[----:B------:R-:W-:-:S08]  /*40540*/  NOP ;  /* 0x0000000000007918 */ /* 0x000fd00000000000 */
[----:B0-----:R-:W0:-:S00]  /*40550*/  USETMAXREG.DEALLOC.CTAPOOL 0x18 ;  /* 0x00000018000079c8 */ /* 0x001e0000080e0500 */
[----:B------:R-:W-:-:S13]  /*40560*/  ISETP.NE.AND P0, PT, RZ, UR9, PT ;  /* 0x00000009ff007c0c */ /* 0x000fda000bf05270 */
[----:B------:R-:W-:Y:S05]  /*40570*/  @P0 EXIT ;  /* 0x000000000000094d */ /* 0x000fea0003800000 */
[----:B0-----:R-:W-:Y:S01]  /*40580*/  LOP3.LUT P0, RZ, R0, 0xff, RZ, 0xc0, !PT ;  /* 0x000000ff00ff7812 */ /* 0x001fe2000780c0ff */
[----:B------:R-:W-:Y:S02]  /*40590*/  IMAD.MOV.U32 R0, RZ, RZ, 0x1 ;  /* 0x00000001ff007424 */ /* 0x000fe400078e00ff */
[----:B------:R-:W-:-:S10]  /*405a0*/  IMAD.MOV.U32 R6, RZ, RZ, RZ ;  /* 0x000000ffff067224 */ /* 0x000fd400078e00ff */
[----:B------:R-:W-:Y:S05]  /*405b0*/  @!P0 BRA `(.L_x_1579) ;  /* 0x0000000c00788947 */ /* 0x000fea0003800000 */
[----:B------:R-:W0:Y:S01]  /*405c0*/  S2R R0, SR_CgaCtaId ;  /* 0x0000000000007919 */ /* 0x000e220000008800 */
[----:B------:R-:W1:Y:S01]  /*405d0*/  LDC R4, c[0x0][0x28c] ;  /* 0x0000a300ff047b82 */ /* 0x000e620000000800 */
[----:B------:R-:W-:Y:S01]  /*405e0*/  ULDC UR5, c[0x0][0x658] ;  /* 0x0001960000057ab9 */ /* 0x000fe20000000800 */
[----:B------:R-:W-:Y:S01]  /*405f0*/  UMOV UR7, 0xffffffff ;  /* 0xffffffff00077882 */ /* 0x000fe20000000000 */
[----:B------:R-:W-:Y:S01]  /*40600*/  ULDC UR6, c[0x0][0xc] ;  /* 0x0000030000067ab9 */ /* 0x000fe20000000800 */
[----:B------:R-:W-:Y:S01]  /*40610*/  USHF.L.U32 UR9, UR7, UR5, URZ ;  /* 0x0000000507097299 */ /* 0x000fe2000800063f */
[----:B------:R-:W-:Y:S01]  /*40620*/  BSSY B0, `(.L_x_1579) ;  /* 0x00000d7000007945 */ /* 0x000fe20003800000 */
[----:B------:R-:W-:Y:S01]  /*40630*/  UMOV UR8, 0x1 ;  /* 0x0000000100087882 */ /* 0x000fe20000000000 */
[----:B------:R-:W-:Y:S01]  /*40640*/  ULDC UR7, c[0x0][0x10] ;  /* 0x0000040000077ab9 */ /* 0x000fe20000000800 */
[----:B------:R-:W-:Y:S01]  /*40650*/  USHF.L.U32 UR5, UR8, UR5, URZ ;  /* 0x0000000508057299 */ /* 0x000fe2000800063f */
[----:B------:R-:W-:Y:S01]  /*40660*/  IMAD.MOV.U32 R9, RZ, RZ, 0x1 ;  /* 0x00000001ff097424 */ /* 0x000fe200078e00ff */
[----:B------:R-:W-:Y:S01]  /*40670*/  UIMAD.WIDE.U32 UR6, UR6, UR7, URZ ;  /* 0x00000007060672a5 */ /* 0x000fe2000f8e003f */
[----:B------:R-:W-:Y:S01]  /*40680*/  IMAD.MOV.U32 R6, RZ, RZ, RZ ;  /* 0x000000ffff067224 */ /* 0x000fe200078e00ff */
[----:B------:R-:W-:Y:S01]  /*40690*/  ULDC UR8, c[0x0][0x14] ;  /* 0x0000050000087ab9 */ /* 0x000fe20000000800 */
[----:B------:R-:W-:Y:S01]  /*406a0*/  ULDC UR4, c[0x0][0x600] ;  /* 0x0001800000047ab9 */ /* 0x000fe20000000800 */
[----:B------:R-:W-:-:S02]  /*406b0*/  UIMAD.WIDE.U32 UR20, UR6, UR8, URZ ;  /* 0x00000008061472a5 */ /* 0x000fc4000f8e003f */
[----:B------:R-:W-:Y:S02]  /*406c0*/  UIMAD UR7, UR7, UR8, URZ ;  /* 0x00000008070772a4 */ /* 0x000fe4000f8e023f */
[----:B------:R-:W-:Y:S02]  /*406d0*/  ULOP3.LUT UR24, UR38, 0x2, URZ, 0xfc, !UPT ;  /* 0x0000000226187892 */ /* 0x000fe4000f8efc3f */
[----:B------:R-:W-:Y:S02]  /*406e0*/  UIADD3 UR4, UR4, -0x1, URZ ;  /* 0xffffffff04047890 */ /* 0x000fe4000fffe03f */
[----:B------:R-:W-:Y:S01]  /*406f0*/  ULOP3.LUT UR6, URZ, UR9, URZ, 0x33, !UPT ;  /* 0x000000093f067292 */ /* 0x000fe2000f8e333f */
[----:B-1----:R-:W-:Y:S01]  /*40700*/  VIADD R4, R4, 0x1f ;  /* 0x0000001f04047836 */ /* 0x002fe20000000000 */
[----:B------:R-:W-:Y:S01]  /*40710*/  UIADD3 UR7, UR21, UR7, URZ ;  /* 0x0000000715077290 */ /* 0x000fe2000fffe03f */
[----:B------:R-:W-:-:S03]  /*40720*/  ULDC.64 UR22, c[0x0][0x198] ;  /* 0x0000660000167ab9 */ /* 0x000fc60000000a00 */
[----:B------:R-:W-:Y:S01]  /*40730*/  SHF.R.S32.HI R5, RZ, 0x1f, R4 ;  /* 0x0000001fff057819 */ /* 0x000fe20000011404 */
[C---:B0-----:R-:W-:Y:S02]  /*40740*/  IMAD.SHL.U32 R16, R0.reuse, 0x100, RZ ;  /* 0x0000010000107824 */ /* 0x041fe400078e00ff */
[----:B------:R-:W-:Y:S01]  /*40750*/  IMAD.SHL.U32 R0, R0, 0x2000, RZ ;  /* 0x0000200000007824 */ /* 0x000fe200078e00ff */
[----:B------:R-:W-:Y:S02]  /*40760*/  LEA.HI R5, R5, R4, RZ, 0x5 ;  /* 0x0000000405057211 */ /* 0x000fe400078f28ff */
[----:B------:R-:W-:Y:S02]  /*40770*/  LOP3.LUT R16, R16, 0x100, RZ, 0xc0, !PT ;  /* 0x0000010010107812 */ /* 0x000fe400078ec0ff */
[----:B------:R-:W-:Y:S02]  /*40780*/  LOP3.LUT R0, R0, 0x2000, RZ, 0xc0, !PT ;  /* 0x0000200000007812 */ /* 0x000fe400078ec0ff */
[----:B------:R-:W-:-:S02]  /*40790*/  SHF.R.S32.HI R7, RZ, 0x5, R5 ;  /* 0x00000005ff077819 */ /* 0x000fc40000011405 */
[----:B------:R-:W-:Y:S01]  /*407a0*/  LOP3.LUT R8, R0, 0x18180, RZ, 0xfc, !PT ;  /* 0x0001818000087812 */ /* 0x000fe200078efcff */
[----:B------:R-:W-:Y:S02]  /*407b0*/  IMAD.MOV.U32 R0, RZ, RZ, 0x1 ;  /* 0x00000001ff007424 */ /* 0x000fe400078e00ff */
[----:B------:R-:W-:-:S07]  /*407c0*/  VIADD R17, R7, 0x1 ;  /* 0x0000000107117836 */ /* 0x000fce0000000000 */
.L_x_1590:
[----:B------:R-:W-:-:S03]  /*407d0*/  UMOV UR8, 0xffffffff ;  /* 0xffffffff00087882 */ /* 0x000fc60000000000 */
[----:B------:R-:W-:Y:S05]  /*407e0*/  BRA.DIV UR8, `(.L_x_1580) ;  /* 0x0000001208687947 */ /* 0x000fea000b800000 */
[----:B------:R-:W-:-:S13]  /*407f0*/  ELECT P6, URZ, PT ;  /* 0x00000000003f782f */ /* 0x000fda00038c0000 */
.L_x_1605:
[----:B------:R-:W0:Y:S01]  /*40800*/  LDC R4, c[0x0][0x28c] ;  /* 0x0000a300ff047b82 */ /* 0x000e220000000800 */
[----:B------:R-:W-:Y:S01]  /*40810*/  BSSY B1, `(.L_x_1581) ;  /* 0x000003a000017945 */ /* 0x000fe20003800000 */
[----:B0-----:R-:W-:-:S13]  /*40820*/  ISETP.LT.OR P6, PT, R4, 0x1, !P6 ;  /* 0x000000010400780c */ /* 0x001fda00077c1670 */
[----:B------:R-:W-:Y:S05]  /*40830*/  @P6 BRA `(.L_x_1582) ;  /* 0x0000000000dc6947 */ /* 0x000fea0003800000 */
[----:B------:R-:W-:Y:S02]  /*40840*/  IMAD R3, R3, 0x200, R16 ;  /* 0x0000020003037824 */ /* 0x000fe400078e0210 */
[----:B------:R-:W-:Y:S02]  /*40850*/  IMAD R2, R2, 0x180, RZ ;  /* 0x0000018002027824 */ /* 0x000fe400078e02ff */
[----:B------:R-:W-:Y:S02]  /*40860*/  IMAD.MOV.U32 R14, RZ, RZ, RZ ;  /* 0x000000ffff0e7224 */ /* 0x000fe400078e00ff */
[----:B------:R-:W-:Y:S02]  /*40870*/  IMAD.MOV.U32 R4, RZ, RZ, R17 ;  /* 0x000000ffff047224 */ /* 0x000fe400078e0011 */
[----:B------:R-:W-:Y:S02]  /*40880*/  IMAD.MOV.U32 R5, RZ, RZ, R0 ;  /* 0x000000ffff057224 */ /* 0x000fe400078e0000 */
[----:B------:R-:W-:-:S07]  /*40890*/  IMAD.MOV.U32 R13, RZ, RZ, R6 ;  /* 0x000000ffff0d7224 */ /* 0x000fce00078e0006 */
.L_x_1585:
[----:B------:R-:W0:Y:S01]  /*408a0*/  S2R R15, SR_CgaCtaId ;  /* 0x00000000000f7919 */ /* 0x000e220000008800 */
[----:B------:R-:W-:Y:S02]  /*408b0*/  MOV R10, 0x400 ;  /* 0x00000400000a7802 */ /* 0x000fe40000000f00 */
[----:B------:R-:W-:Y:S02]  /*408c0*/  SHF.L.U32 R12, R5, 0x1f, RZ ;  /* 0x0000001f050c7819 */ /* 0x000fe400000006ff */
[----:B0-----:R-:W-:-:S05]  /*408d0*/  LEA R10, R15, R10, 0x18 ;  /* 0x0000000a0f0a7211 */ /* 0x001fca00078ec0ff */
[----:B------:R-:W-:-:S04]  /*408e0*/  IMAD R15, R13, 0x8, R10 ;  /* 0x000000080d0f7824 */ /* 0x000fc800078e020a */
[----:B------:R-:W0:Y:S02]  /*408f0*/  SYNCS.PHASECHK.TRANS64.TRYWAIT P0, [R15+URZ+0x40], R12 ;  /* 0x0000400c0f0075a7 */ /* 0x000e24000800017f */
[----:B0-----:R-:W-:Y:S05]  /*40900*/  @!P0 BRA `(.L_x_1583) ;  /* 0x0000001000408947 */ /* 0x001fea0003800000 */
.L_x_1606:
[----:B------:R-:W1:Y:S01]  /*40910*/  S2R R18, SR_TID.X ;  /* 0x0000000000127919 */ /* 0x000e620000002100 */
[----:B------:R-:W-:-:S04]  /*40920*/  UPRMT UR8, UR24, 0x9910, URZ ;  /* 0x0000991018087896 */ /* 0x000fc8000800003f */
[----:B------:R-:W-:Y:S01]  /*40930*/  UISETP.NE.AND UP0, UPT, UR8, 0x2, UPT ;  /* 0x000000020800788c */ /* 0x000fe2000bf05270 */
[----:B-1----:R-:W-:-:S13]  /*40940*/  LOP3.LUT P0, RZ, R18, 0x7f, RZ, 0xc0, !PT ;  /* 0x0000007f12ff7812 */ /* 0x002fda000780c0ff */
[----:B0-----:R-:W0:Y:S02]  /*40950*/  @!P0 LDC R12, c[0x0][0x500] ;  /* 0x00014000ff0c8b82 */ /* 0x001e240000000800 */
[----:B0-----:R0:W-:Y:S01]  /*40960*/  @!P0 SYNCS.ARRIVE.TRANS64 RZ, [R15+URZ], R12 ;  /* 0x0000000c0fff89a7 */ /* 0x0011e2000800003f */
[----:B------:R-:W-:-:S13]  /*40970*/  PLOP3.LUT P0, PT, PT, PT, UP0, 0x80, 0x0 ;  /* 0x000000000000781c */ /* 0x000fda0003f0f008 */
[----:B0-----:R-:W-:Y:S05]  /*40980*/  @P0 BRA `(.L_x_1584) ;  /* 0x0000000000040947 */ /* 0x001fea0003800000 */
[----:B------:R-:W-:Y:S01]  /*40990*/  BPT.TRAP 0x1 ;  /* 0x000000040000795c */ /* 0x000fe20000300000 */
.L_x_1584:
[C---:B------:R-:W-:Y:S01]  /*409a0*/  IMAD R12, R13.reuse, 0x3000, R10 ;  /* 0x000030000d0c7824 */ /* 0x040fe200078e020a */
[----:B------:R-:W-:Y:S01]  /*409b0*/  R2UR UR13, R10 ;  /* 0x000000000a0d72ca */ /* 0x000fe200000e0000 */
[----:B------:R-:W-:Y:S01]  /*409c0*/  IMAD R10, R13, 0x4000, R8 ;  /* 0x000040000d0a7824 */ /* 0x000fe200078e0208 */
[----:B------:R-:W-:Y:S01]  /*409d0*/  R2UR UR18, R2 ;  /* 0x00000000021272ca */ /* 0x000fe200000e0000 */
[----:B------:R-:W-:Y:S01]  /*409e0*/  VIADD R4, R4, 0xffffffff ;  /* 0xffffffff04047836 */ /* 0x000fe20000000000 */
[----:B------:R-:W-:Y:S01]  /*409f0*/  R2UR UR8, R12 ;  /* 0x000000000c0872ca */ /* 0x000fe200000e0000 */
[----:B------:R-:W-:Y:S01]  /*40a00*/  UIADD3 UR14, UP0, UR22, 0xf0, URZ ;  /* 0x000000f0160e7890 */ /* 0x000fe2000ff1e03f */
[----:B------:R-:W-:Y:S01]  /*40a10*/  R2UR UR11, R10 ;  /* 0x000000000a0b72ca */ /* 0x000fe200000e0000 */
[----:B------:R-:W-:Y:S01]  /*40a20*/  UIADD3 UR26, UP1, UR22, 0x1f0, URZ ;  /* 0x000001f0161a7890 */ /* 0x000fe2000ff3e03f */
[----:B------:R-:W-:Y:S01]  /*40a30*/  R2UR UR9, R15 ;  /* 0x000000000f0972ca */ /* 0x000fe200000e0000 */
[----:B------:R-:W-:Y:S01]  /*40a40*/  UIADD3.X UR15, URZ, UR23, URZ, UP0, !UPT ;  /* 0x000000173f0f7290 */ /* 0x000fe200087fe43f */
[----:B------:R-:W-:Y:S01]  /*40a50*/  R2UR UR10, R14 ;  /* 0x000000000e0a72ca */ /* 0x000fe200000e0000 */
[----:B------:R-:W-:Y:S01]  /*40a60*/  VIADD R13, R13, 0x1 ;  /* 0x000000010d0d7836 */ /* 0x000fe20000000000 */
[----:B------:R-:W-:Y:S01]  /*40a70*/  R2UR UR12, R11 ;  /* 0x000000000b0c72ca */ /* 0x000fe200000e0000 */
[----:B------:R-:W-:Y:S01]  /*40a80*/  UIADD3.X UR27, URZ, UR23, URZ, UP1, !UPT ;  /* 0x000000173f1b7290 */ /* 0x000fe20008ffe43f */
[----:B------:R-:W-:Y:S01]  /*40a90*/  R2UR UR19, R3 ;  /* 0x00000000031372ca */ /* 0x000fe200000e0000 */
[----:B------:R-:W-:Y:S01]  /*40aa0*/  UMOV UR16, 0x0 ;  /* 0x0000000000107882 */ /* 0x000fe20000000000 */
[----:B------:R-:W-:Y:S01]  /*40ab0*/  ISETP.GT.AND P1, PT, R4, 0x1, PT ;  /* 0x000000010400780c */ /* 0x000fe20003f24270 */
[----:B------:R-:W-:Y:S01]  /*40ac0*/  UIADD3 UR8, UR8, 0x180, URZ ;  /* 0x0000018008087890 */ /* 0x000fe2000fffe03f */
[----:B------:R-:W-:Y:S01]  /*40ad0*/  ISETP.NE.AND P0, PT, R13, 0x8, PT ;  /* 0x000000080d00780c */ /* 0x000fe20003f05270 */
[----:B------:R-:W-:Y:S01]  /*40ae0*/  UIADD3 UR13, UR13, UR11, URZ ;  /* 0x0000000b0d0d7290 */ /* 0x000fe2000fffe03f */
[----:B------:R-:W-:Y:S01]  /*40af0*/  VIADD R14, R14, 0x20 ;  /* 0x000000200e0e7836 */ /* 0x000fe20000000000 */
[----:B------:R-:W-:Y:S01]  /*40b00*/  UMOV UR17, 0x10000000 ;  /* 0x1000000000117882 */ /* 0x000fe20000000000 */
[----:B------:R-:W-:Y:S01]  /*40b10*/  UMOV UR11, UR18 ;  /* 0x00000012000b7c82 */ /* 0x000fe20008000000 */
[----:B------:R-:W-:Y:S01]  /*40b20*/  UMOV UR25, 0x30000 ;  /* 0x0003000000197882 */ /* 0x000fe20000000000 */
[----:B------:R-:W-:-:S02]  /*40b30*/  SEL R10, RZ, 0x1, P0 ;  /* 0x00000001ff0a7807 */ /* 0x000fc40000000000 */
[----:B------:R0:W-:Y:S01]  /*40b40*/  UTMALDG.3D [UR8], [UR14], desc[UR16] ;  /* 0x000010080e0075b4 */ /* 0x0001e20008011000 */
[----:B------:R-:W-:Y:S02]  /*40b50*/  SEL R13, R13, RZ, P0 ;  /* 0x000000ff0d0d7207 */ /* 0x000fe40000000000 */
[----:B------:R-:W-:Y:S01]  /*40b60*/  LOP3.LUT R5, R5, R10, RZ, 0x3c, !PT ;  /* 0x0000000a05057212 */ /* 0x000fe200078e3cff */
[----:B0-----:R-:W-:Y:S01]  /*40b70*/  UMOV UR11, UR19 ;  /* 0x00000013000b7c82 */ /* 0x001fe20008000000 */
[----:B------:R-:W-:Y:S02]  /*40b80*/  UMOV UR8, UR13 ;  /* 0x0000000d00087c82 */ /* 0x000fe40008000000 */
[----:B------:R0:W-:Y:S02]  /*40b90*/  UTMALDG.3D.MULTICAST [UR8], [UR26], UR25, desc[UR16] ;  /* 0x000010081a0073b4 */ /* 0x0001e40008011819 */
[----:B0-----:R-:W-:Y:S05]  /*40ba0*/  @P1 BRA `(.L_x_1585) ;  /* 0xfffffffc003c1947 */ /* 0x001fea000383ffff */
.L_x_1582:
[----:B------:R-:W-:Y:S05]  /*40bb0*/  BSYNC B1 ;  /* 0x0000000000017941 */ /* 0x000fea0003800000 */
.L_x_1581:
[----:B------:R-:W2:Y:S01]  /*40bc0*/  LDL.LU R18, [R1+0xa60] ;  /* 0x000a600001127983 */ /* 0x000ea20000300800 */
[----:B------:R-:W-:Y:S01]  /*40bd0*/  LOP3.LUT P2, RZ, R9, 0xff, RZ, 0xc0, !PT ;  /* 0x000000ff09ff7812 */ /* 0x000fe2000784c0ff */
[----:B------:R-:W-:Y:S01]  /*40be0*/  IMAD.IADD R6, R7, 0x1, R6 ;  /* 0x0000000107067824 */ /* 0x000fe200078e0206 */
[----:B------:R-:W-:Y:S01]  /*40bf0*/  ULDC.64 UR8, c[0x0][0x650] ;  /* 0x0001940000087ab9 */ /* 0x000fe20000000a00 */
[----:B------:R-:W3:Y:S01]  /*40c00*/  LDL.LU R15, [R1+0xa64] ;  /* 0x000a6400010f7983 */ /* 0x000ee20000300800 */
[----:B------:R-:W-:Y:S01]  /*40c10*/  BSSY B1, `(.L_x_1586) ;  /* 0x0000075000017945 */ /* 0x000fe20003800000 */
[----:B------:R-:W-:Y:S01]  /*40c20*/  IMAD.MOV.U32 R11, RZ, RZ, -0x1 ;  /* 0xffffffffff0b7424 */ /* 0x000fe200078e00ff */
[----:B------:R-:W-:Y:S02]  /*40c30*/  SHF.R.U32.HI R2, RZ, 0x3, R6 ;  /* 0x00000003ff027819 */ /* 0x000fe40000011606 */
[----:B------:R-:W-:Y:S02]  /*40c40*/  ISETP.GT.U32.AND P0, PT, R6, 0x7, PT ;  /* 0x000000070600780c */ /* 0x000fe40003f04070 */
[----:B------:R-:W-:-:S02]  /*40c50*/  LOP3.LUT R2, R2, 0x1, RZ, 0xc0, !PT ;  /* 0x0000000102027812 */ /* 0x000fc400078ec0ff */
[C---:B------:R-:W-:Y:S01]  /*40c60*/  ISETP.LT.U32.AND P0, PT, R7.reuse, 0x8, P0 ;  /* 0x000000080700780c */ /* 0x040fe20000701070 */
[----:B------:R-:W0:Y:S01]  /*40c70*/  @P2 S2R R3, SR_CgaCtaId ;  /* 0x0000000000032919 */ /* 0x000e220000008800 */
[----:B------:R-:W-:Y:S02]  /*40c80*/  ISETP.NE.U32.AND P1, PT, R2, 0x1, PT ;  /* 0x000000010200780c */ /* 0x000fe40003f25070 */
[----:B------:R-:W-:Y:S02]  /*40c90*/  @P2 MOV R2, 0x400 ;  /* 0x0000040000022802 */ /* 0x000fe40000000f00 */
[----:B------:R-:W-:Y:S02]  /*40ca0*/  ISETP.GT.U32.AND P1, PT, R7, 0x7, !P1 ;  /* 0x000000070700780c */ /* 0x000fe40004f24070 */
[----:B------:R-:W-:Y:S02]  /*40cb0*/  LOP3.LUT R6, R6, 0x7, RZ, 0xc0, !PT ;  /* 0x0000000706067812 */ /* 0x000fe400078ec0ff */
[----:B------:R-:W-:-:S02]  /*40cc0*/  PRMT R4, RZ, 0x7610, R4 ;  /* 0x00007610ff047816 */ /* 0x000fc40000000004 */
[----:B------:R-:W-:Y:S02]  /*40cd0*/  PRMT R9, RZ, 0x7610, R9 ;  /* 0x00007610ff097816 */ /* 0x000fe40000000009 */
[----:B0-----:R-:W-:Y:S02]  /*40ce0*/  @P2 LEA R2, R3, R2, 0x18 ;  /* 0x0000000203022211 */ /* 0x001fe400078ec0ff */
[----:B------:R-:W-:Y:S02]  /*40cf0*/  SEL R3, RZ, 0x1, !P0 ;  /* 0x00000001ff037807 */ /* 0x000fe40004000000 */
[----:B------:R0:W-:Y:S02]  /*40d00*/  @P2 SYNCS.ARRIVE.TRANS64.A1T0 RZ, [R2+URZ+0x98], RZ ;  /* 0x000098ff02ff29a7 */ /* 0x0001e4000810003f */
[----:B0-----:R-:W-:-:S04]  /*40d10*/  SEL R2, RZ, 0x1, !P1 ;  /* 0x00000001ff027807 */ /* 0x001fc80004800000 */
[----:B------:R-:W-:Y:S01]  /*40d20*/  LOP3.LUT R0, R2, R0, R3, 0x96, !PT ;  /* 0x0000000002007212 */ /* 0x000fe200078e9603 */
[----:B------:R-:W-:Y:S02]  /*40d30*/  IMAD.MOV.U32 R2, RZ, RZ, -0x1 ;  /* 0xffffffffff027424 */ /* 0x000fe400078e00ff */
[----:B------:R-:W-:Y:S01]  /*40d40*/  IMAD.MOV.U32 R3, RZ, RZ, -0x1 ;  /* 0xffffffffff037424 */ /* 0x000fe200078e00ff */
[----:B---3--:R-:W-:-:S04]  /*40d50*/  IADD3 R15, P0, R15, UR20, RZ ;  /* 0x000000140f0f7c10 */ /* 0x008fc8000ff1e0ff */
[----:B--2---:R-:W-:Y:S01]  /*40d60*/  IADD3.X R18, R18, UR7, RZ, P0, !PT ;  /* 0x0000000712127c10 */ /* 0x004fe200087fe4ff */
[----:B------:R0:W-:Y:S01]  /*40d70*/  STL [R1+0xa64], R15 ;  /* 0x000a640f01007387 */ /* 0x0001e20000100800 */
[----:B------:R-:W-:-:S03]  /*40d80*/  ISETP.GE.U32.AND P0, PT, R15, UR8, PT ;  /* 0x000000080f007c0c */ /* 0x000fc6000bf06070 */
[----:B------:R0:W-:Y:S01]  /*40d90*/  STL [R1+0xa60], R18 ;  /* 0x000a601201007387 */ /* 0x0001e20000100800 */
[----:B------:R-:W-:-:S13]  /*40da0*/  ISETP.GE.U32.AND.EX P0, PT, R18, UR9, PT, P0 ;  /* 0x0000000912007c0c */ /* 0x000fda000bf06100 */
[----:B0-----:R-:W-:Y:S05]  /*40db0*/  @P0 BRA `(.L_x_1587) ;  /* 0x0000000400680947 */ /* 0x001fea0003800000 */
[----:B------:R-:W0:Y:S01]  /*40dc0*/  S2UR UR8, SR_CTAID.X ;  /* 0x00000000000879c3 */ /* 0x000e220000002500 */
[----:B------:R-:W-:Y:S01]  /*40dd0*/  ULDC.64 UR10, c[0x0][0x628] ;  /* 0x00018a00000a7ab9 */ /* 0x000fe20000000a00 */
[----:B------:R-:W-:Y:S01]  /*40de0*/  ULDC UR9, c[0x0][0x150] ;  /* 0x0000540000097ab9 */ /* 0x000fe20000000800 */
[----:B------:R-:W-:Y:S01]  /*40df0*/  ISETP.NE.U32.AND P0, PT, RZ, UR10, PT ;  /* 0x0000000aff007c0c */ /* 0x000fe2000bf05070 */
[----:B------:R-:W-:Y:S01]  /*40e00*/  ULDC UR12, c[0x0][0x630] ;  /* 0x00018c00000c7ab9 */ /* 0x000fe20000000800 */
[----:B------:R-:W-:Y:S01]  /*40e10*/  ULDC UR14, c[0x0][0x154] ;  /* 0x00005500000e7ab9 */ /* 0x000fe20000000800 */
[----:B------:R-:W-:Y:S01]  /*40e20*/  IMAD.MOV.U32 R3, RZ, RZ, R18 ;  /* 0x000000ffff037224 */ /* 0x000fe200078e0012 */
[----:B------:R-:W-:Y:S01]  /*40e30*/  ISETP.NE.AND.EX P0, PT, RZ, UR11, PT, P0 ;  /* 0x0000000bff007c0c */ /* 0x000fe2000bf05300 */
[----:B------:R-:W1:Y:S01]  /*40e40*/  S2UR UR13, SR_CTAID.Y ;  /* 0x00000000000d79c3 */ /* 0x000e620000002600 */
[----:B0-----:R-:W-:-:S05]  /*40e50*/  I2FP.F32.U32 R2, UR8 ;  /* 0x0000000800027c45 */ /* 0x001fca0008201000 */
[----:B------:R-:W-:Y:S01]  /*40e60*/  FMUL R10, R2, UR9 ;  /* 0x00000009020a7c20 */ /* 0x000fe20008400000 */
[----:B------:R-:W-:Y:S01]  /*40e70*/  IMAD.MOV.U32 R2, RZ, RZ, R15 ;  /* 0x000000ffff027224 */ /* 0x000fe200078e000f */
[----:B-1----:R-:W-:-:S04]  /*40e80*/  I2FP.F32.U32 R12, UR13 ;  /* 0x0000000d000c7c45 */ /* 0x002fc80008201000 */
[----:B------:R-:W0:Y:S01]  /*40e90*/  F2I.U32.TRUNC.NTZ R10, R10 ;  /* 0x0000000a000a7305 */ /* 0x000e22000020f000 */
[----:B------:R-:W-:Y:S05]  /*40ea0*/  @!P0 BRA `(.L_x_1588) ;  /* 0x0000000000288947 */ /* 0x000fea0003800000 */
[----:B------:R-:W-:Y:S02]  /*40eb0*/  ULDC UR9, c[0x0][0x634] ;  /* 0x00018d0000097ab9 */ /* 0x000fe40000000800 */
[----:B------:R-:W-:-:S05]  /*40ec0*/  IADD3 R3, P0, R15, UR9, RZ ;  /* 0x000000090f037c10 */ /* 0x000fca000ff1e0ff */
[----:B------:R-:W-:-:S04]  /*40ed0*/  IMAD.X R11, RZ, RZ, R18, P0 ;  /* 0x000000ffff0b7224 */ /* 0x000fc800000e0612 */
[----:B------:R-:W-:-:S04]  /*40ee0*/  IMAD.WIDE.U32 R4, R11, UR10, RZ ;  /* 0x0000000a0b047c25 */ /* 0x000fc8000f8e00ff */
[----:B------:R-:W-:-:S04]  /*40ef0*/  IMAD.WIDE.U32 R4, P0, R3, UR11, R4 ;  /* 0x0000000b03047c25 */ /* 0x000fc8000f800004 */
[----:B------:R-:W-:-:S04]  /*40f00*/  IMAD.WIDE.U32 R2, R3, UR10, RZ ;  /* 0x0000000a03027c25 */ /* 0x000fc8000f8e00ff */
[----:B------:R-:W-:Y:S01]  /*40f10*/  IMAD.MOV.U32 R2, RZ, RZ, R5 ;  /* 0x000000ffff027224 */ /* 0x000fe200078e0005 */
[----:B------:R-:W-:Y:S01]  /*40f20*/  IADD3 RZ, P1, R3, R4, RZ ;  /* 0x0000000403ff7210 */ /* 0x000fe20007f3e0ff */
[----:B------:R-:W-:-:S04]  /*40f30*/  IMAD.X R3, RZ, RZ, RZ, P0 ;  /* 0x000000ffff037224 */ /* 0x000fc800000e06ff */
[----:B------:R-:W-:-:S08]  /*40f40*/  IMAD.WIDE.U32.X R2, R11, UR11, R2, P1 ;  /* 0x0000000b0b027c25 */ /* 0x000fd000088e0402 */
.L_x_1588:
[--C-:B------:R-:W-:Y:S01]  /*40f50*/  SHF.R.U64 R11, R2, UR12, R3.reuse ;  /* 0x0000000c020b7c19 */ /* 0x100fe20008001203 */
[----:B------:R-:W-:Y:S01]  /*40f60*/  ULDC.64 UR10, c[0x0][0x620] ;  /* 0x00018800000a7ab9 */ /* 0x000fe20000000a00 */
[----:B------:R-:W-:Y:S01]  /*40f70*/  SHF.R.U32.HI R2, RZ, UR12, R3 ;  /* 0x0000000cff027c19 */ /* 0x000fe20008011603 */
[----:B------:R-:W-:Y:S01]  /*40f80*/  IMAD.MOV.U32 R3, RZ, RZ, R18 ;  /* 0x000000ffff037224 */ /* 0x000fe200078e0012 */
[----:B------:R-:W-:Y:S01]  /*40f90*/  IADD3 R13, P0, RZ, -R11, RZ ;  /* 0x8000000bff0d7210 */ /* 0x000fe20007f1e0ff */
[----:B------:R-:W-:Y:S01]  /*40fa0*/  FMUL R4, R12, UR14 ;  /* 0x0000000e0c047c20 */ /* 0x000fe20008400000 */
[----:B------:R-:W-:Y:S01]  /*40fb0*/  ULDC.64 UR14, c[0x0][0x640] ;  /* 0x00019000000e7ab9 */ /* 0x000fe20000000a00 */
[----:B0-----:R-:W-:Y:S02]  /*40fc0*/  R2UR UR9, R10 ;  /* 0x000000000a0972ca */ /* 0x001fe400000e0000 */
[----:B------:R-:W-:Y:S01]  /*40fd0*/  IMAD.X R2, RZ, RZ, ~R2, P0 ;  /* 0x000000ffff027224 */ /* 0x000fe200000e0e02 */
[----:B------:R-:W-:Y:S01]  /*40fe0*/  ISETP.NE.U32.AND P0, PT, RZ, UR14, PT ;  /* 0x0000000eff007c0c */ /* 0x000fe2000bf05070 */
[----:B------:R-:W0:Y:S02]  /*40ff0*/  F2I.U32.TRUNC.NTZ R4, R4 ;  /* 0x0000000400047305 */ /* 0x000e24000020f000 */
[----:B------:R-:W-:Y:S01]  /*41000*/  IMAD R2, R2, UR10, RZ ;  /* 0x0000000a02027c24 */ /* 0x000fe2000f8e02ff */
[----:B------:R-:W-:-:S03]  /*41010*/  ISETP.NE.AND.EX P0, PT, RZ, UR15, PT, P0 ;  /* 0x0000000fff007c0c */ /* 0x000fc6000bf05300 */
[----:B------:R-:W-:Y:S02]  /*41020*/  IMAD R5, R13, UR11, R2 ;  /* 0x0000000b0d057c24 */ /* 0x000fe4000f8e0202 */
[----:B------:R-:W-:-:S04]  /*41030*/  IMAD.MOV.U32 R2, RZ, RZ, R15 ;  /* 0x000000ffff027224 */ /* 0x000fc800078e000f */
[----:B------:R-:W-:Y:S01]  /*41040*/  IMAD.WIDE.U32 R2, R13, UR10, R2 ;  /* 0x0000000a0d027c25 */ /* 0x000fe2000f8e0002 */
[----:B------:R-:W-:Y:S01]  /*41050*/  ULDC UR10, c[0x0][0x618] ;  /* 0x00018600000a7ab9 */ /* 0x000fe20000000800 */
[----:B0-----:R-:W-:Y:S02]  /*41060*/  R2UR UR11, R4 ;  /* 0x00000000040b72ca */ /* 0x001fe400000e0000 */
[----:B------:R-:W-:-:S05]  /*41070*/  IMAD.IADD R3, R3, 0x1, R5 ;  /* 0x0000000103037824 */ /* 0x000fca00078e0205 */
[--C-:B------:R-:W-:Y:S02]  /*41080*/  SHF.R.U64 R10, R2, UR10, R3.reuse ;  /* 0x0000000a020a7c19 */ /* 0x100fe40008001203 */
[----:B------:R-:W-:Y:S01]  /*41090*/  SHF.R.U32.HI R3, RZ, UR10, R3 ;  /* 0x0000000aff037c19 */ /* 0x000fe20008011603 */
[----:B------:R-:W-:-:S03]  /*410a0*/  ULDC UR10, c[0x0][0x608] ;  /* 0x00018200000a7ab9 */ /* 0x000fc60000000800 */
[--C-:B------:R-:W-:Y:S02]  /*410b0*/  SHF.R.U64 R12, R10, UR10, R3.reuse ;  /* 0x0000000a0a0c7c19 */ /* 0x100fe40008001203 */
[----:B------:R-:W-:Y:S01]  /*410c0*/  SHF.R.U32.HI R3, RZ, UR10, R3 ;  /* 0x0000000aff037c19 */ /* 0x000fe20008011603 */
[----:B------:R-:W-:-:S03]  /*410d0*/  ULDC UR10, c[0x0][0x658] ;  /* 0x00019600000a7ab9 */ /* 0x000fc60000000800 */
[--C-:B------:R-:W-:Y:S02]  /*410e0*/  SHF.R.U64 R13, R12, UR10, R3.reuse ;  /* 0x0000000a0c0d7c19 */ /* 0x100fe40008001203 */
[----:B------:R-:W-:-:S03]  /*410f0*/  SHF.R.U32.HI R14, RZ, UR10, R3 ;  /* 0x0000000aff0e7c19 */ /* 0x000fc60008011603 */
[----:B------:R-:W-:Y:S02]  /*41100*/  IMAD.MOV.U32 R2, RZ, RZ, R13 ;  /* 0x000000ffff027224 */ /* 0x000fe400078e000d */
[----:B------:R-:W-:Y:S01]  /*41110*/  IMAD.MOV.U32 R3, RZ, RZ, R14 ;  /* 0x000000ffff037224 */ /* 0x000fe200078e000e */
[----:B------:R-:W-:Y:S06]  /*41120*/  @!P0 BRA `(.L_x_1589) ;  /* 0x0000000000288947 */ /* 0x000fec0003800000 */
        /* <DEDUP_REMOVED lines=10> */
.L_x_1589:
[----:B------:R-:W-:Y:S01]  /*411d0*/  ULDC UR10, c[0x0][0x648] ;  /* 0x00019200000a7ab9 */ /* 0x000fe20000000800 */
[----:B------:R-:W-:Y:S01]  /*411e0*/  UISETP.NE.AND UP0, UPT, UR39, URZ, UPT ;  /* 0x0000003f2700728c */ /* 0x000fe2000bf05270 */
[----:B------:R-:W-:Y:S01]  /*411f0*/  SHF.R.U64 R3, R2, UR10, R3 ;  /* 0x0000000a02037c19 */ /* 0x000fe20008001203 */
[----:B------:R-:W-:Y:S01]  /*41200*/  ULDC UR10, c[0x0][0x638] ;  /* 0x00018e00000a7ab9 */ /* 0x000fe20000000800 */
[----:B------:R-:W-:Y:S01]  /*41210*/  UIADD3 UR11, -UR11, URZ, URZ ;  /* 0x0000003f0b0b7290 */ /* 0x000fe2000fffe13f */
[----:B------:R-:W-:Y:S02]  /*41220*/  LOP3.LUT R12, R12, UR6, RZ, 0xc0, !PT ;  /* 0x000000060c0c7c12 */ /* 0x000fe4000f8ec0ff */
[----:B------:R-:W-:Y:S01]  /*41230*/  IMAD.MOV R4, RZ, RZ, -R3 ;  /* 0x000000ffff047224 */ /* 0x000fe200078e0a03 */
[----:B------:R-:W-:Y:S02]  /*41240*/  LOP3.LUT R10, R10, UR4, RZ, 0xc0, !PT ;  /* 0x000000040a0a7c12 */ /* 0x000fe4000f8ec0ff */
[----:B------:R-:W-:Y:S01]  /*41250*/  IMAD R2, R3, UR5, R12 ;  /* 0x0000000503027c24 */ /* 0x000fe2000f8e020c */
[----:B------:R-:W-:Y:S01]  /*41260*/  PLOP3.LUT P0, PT, PT, PT, UP0, 0x40, 0x0 ;  /* 0x000000000000781c */ /* 0x000fe20003f0e808 */
[----:B------:R-:W-:Y:S01]  /*41270*/  IMAD R13, R4, UR10, R13 ;  /* 0x0000000a040d7c24 */ /* 0x000fe2000f8e020d */
[----:B------:R-:W-:Y:S01]  /*41280*/  UIADD3 UR10, -UR9, URZ, URZ ;  /* 0x0000003f090a7290 */ /* 0x000fe2000fffe13f */
[----:B------:R-:W-:Y:S01]  /*41290*/  PLOP3.LUT P1, PT, PT, PT, UP0, 0x40, 0x0 ;  /* 0x000000000000781c */ /* 0x000fe20003f2e808 */
[----:B------:R-:W-:Y:S01]  /*412a0*/  IMAD.MOV.U32 R4, RZ, RZ, 0x1 ;  /* 0x00000001ff047424 */ /* 0x000fe200078e00ff */
[----:B------:R-:W-:-:S02]  /*412b0*/  ULDC UR9, c[0x0][0x144] ;  /* 0x0000510000097ab9 */ /* 0x000fc40000000800 */
[----:B------:R-:W-:-:S03]  /*412c0*/  UIMAD UR8, UR9, UR10, UR8 ;  /* 0x0000000a090872a4 */ /* 0x000fc6000f8e0208 */
[----:B------:R-:W-:Y:S02]  /*412d0*/  ULDC UR9, c[0x0][0x148] ;  /* 0x0000520000097ab9 */ /* 0x000fe40000000800 */
[----:B------:R-:W-:-:S03]  /*412e0*/  @UP0 UIMAD UR8, UR9, UR11, UR13 ;  /* 0x0000000b090802a4 */ /* 0x000fc6000f8e020d */
[----:B------:R-:W-:Y:S02]  /*412f0*/  ULDC UR9, c[0x0][0x600] ;  /* 0x0001800000097ab9 */ /* 0x000fe40000000800 */
[----:B------:R-:W-:Y:S02]  /*41300*/  IMAD R13, R13, UR9, R10 ;  /* 0x000000090d0d7c24 */ /* 0x000fe4000f8e020a */
[----:B------:R-:W-:Y:S01]  /*41310*/  IMAD.U32 R3, RZ, RZ, UR8 ;  /* 0x00000008ff037e24 */ /* 0x000fe2000f8e00ff */
[----:B------:R-:W-:-:S03]  /*41320*/  ULDC UR8, c[0x0][0x610] ;  /* 0x0001840000087ab9 */ /* 0x000fc60000000800 */
[----:B------:R-:W-:-:S05]  /*41330*/  IMAD R2, R2, UR8, R3 ;  /* 0x0000000802027c24 */ /* 0x000fca000f8e0203 */
[----:B------:R-:W-:Y:S02]  /*41340*/  SEL R3, R13, R2, P0 ;  /* 0x000000020d037207 */ /* 0x000fe40000000000 */
[----:B------:R-:W-:-:S07]  /*41350*/  SEL R2, R2, R13, P1 ;  /* 0x0000000d02027207 */ /* 0x000fce0000800000 */
.L_x_1587:
[----:B------:R-:W-:Y:S05]  /*41360*/  BSYNC B1 ;  /* 0x0000000000017941 */ /* 0x000fea0003800000 */
.L_x_1586:
[----:B------:R-:W-:-:S13]  /*41370*/  LOP3.LUT P0, RZ, R4, 0xff, RZ, 0xc0, !PT ;  /* 0x000000ff04ff7812 */ /* 0x000fda000780c0ff */
[----:B------:R-:W-:Y:S05]  /*41380*/  @P0 BRA `(.L_x_1590) ;  /* 0xfffffff400100947 */ /* 0x000fea000383ffff */
[----:B------:R-:W-:Y:S05]  /*41390*/  BSYNC B0 ;  /* 0x0000000000007941 */ /* 0x000fea0003800000 */
.L_x_1579:
[----:B------:R-:W-:-:S03]  /*413a0*/  UMOV UR8, 0xffffffff ;  /* 0xffffffff00087882 */ /* 0x000fc60000000000 */
[----:B------:R-:W-:Y:S05]  /*413b0*/  BRA.DIV UR8, `(.L_x_1591) ;  /* 0x0000000608a87947 */ /* 0x000fea000b800000 */
[----:B------:R-:W-:-:S13]  /*413c0*/  ELECT P6, URZ, PT ;  /* 0x00000000003f782f */ /* 0x000fda00038c0000 */
.L_x_1609:
[----:B------:R-:W-:Y:S04]  /*413d0*/  BSSY B0, `(.L_x_1592) ;  /* 0x0000050000007945 */ /* 0x000fe80003800000 */
[----:B------:R-:W-:Y:S05]  /*413e0*/  @!P6 BRA `(.L_x_1593) ;  /* 0x000000040038e947 */ /* 0x000fea0003800000 */
[----:B------:R-:W-:-:S04]  /*413f0*/  ULOP3.LUT UR8, UR38, 0x2, URZ, 0xfc, !UPT ;  /* 0x0000000226087892 */ /* 0x000fc8000f8efc3f */
[----:B------:R-:W-:-:S06]  /*41400*/  UISETP.NE.AND UP0, UPT, UR8, 0x3, UPT ;  /* 0x000000030800788c */ /* 0x000fcc000bf05270 */
[----:B------:R-:W-:-:S13]  /*41410*/  PLOP3.LUT P0, PT, PT, PT, UP0, 0x80, 0x0 ;  /* 0x000000000000781c */ /* 0x000fda0003f0f008 */
[----:B------:R-:W-:Y:S05]  /*41420*/  @!P0 BRA `(.L_x_1594) ;  /* 0x0000000000048947 */ /* 0x000fea0003800000 */
[----:B------:R-:W-:Y:S01]  /*41430*/  BPT.TRAP 0x1 ;  /* 0x000000040000795c */ /* 0x000fe20000300000 */
.L_x_1594:
[----:B------:R-:W0:Y:S01]  /*41440*/  S2R R3, SR_CgaCtaId ;  /* 0x0000000000037919 */ /* 0x000e220000008800 */
[----:B------:R-:W-:-:S04]  /*41450*/  MOV R2, 0x400 ;  /* 0x0000040000027802 */ /* 0x000fc80000000f00 */
[----:B0-----:R-:W-:Y:S02]  /*41460*/  LEA R3, R3, R2, 0x18 ;  /* 0x0000000203037211 */ /* 0x001fe400078ec0ff */
[----:B------:R-:W-:-:S03]  /*41470*/  SHF.L.U32 R2, R0, 0x1f, RZ ;  /* 0x0000001f00027819 */ /* 0x000fc600000006ff */
[----:B------:R-:W-:-:S04]  /*41480*/  VIADD R3, R3, 0x40 ;  /* 0x0000004003037836 */ /* 0x000fc80000000000 */
[----:B------:R-:W-:-:S04]  /*41490*/  IMAD R5, R6, 0x8, R3 ;  /* 0x0000000806057824 */ /* 0x000fc800078e0203 */
[----:B------:R-:W0:Y:S02]  /*414a0*/  SYNCS.PHASECHK.TRANS64.TRYWAIT P0, [R5+URZ], R2 ;  /* 0x00000002050075a7 */ /* 0x000e24000800017f */
[----:B0-----:R-:W-:Y:S05]  /*414b0*/  @!P0 BRA `(.L_x_1595) ;  /* 0x0000000400888947 */ /* 0x001fea0003800000 */
.L_x_1610:
[----:B------:R-:W-:-:S05]  /*414c0*/  VIADD R6, R6, 0x1 ;  /* 0x0000000106067836 */ /* 0x000fca0000000000 */
[----:B------:R-:W-:-:S04]  /*414d0*/  ISETP.NE.AND P0, PT, R6, 0x8, PT ;  /* 0x000000080600780c */ /* 0x000fc80003f05270 */
[----:B0-----:R-:W-:Y:S02]  /*414e0*/  SEL R5, RZ, 0x1, P0 ;  /* 0x00000001ff057807 */ /* 0x001fe40000000000 */
[----:B------:R-:W-:Y:S02]  /*414f0*/  SEL R6, R6, RZ, P0 ;  /* 0x000000ff06067207 */ /* 0x000fe40000000000 */
[----:B------:R-:W-:-:S03]  /*41500*/  LOP3.LUT R5, R0, R5, RZ, 0x3c, !PT ;  /* 0x0000000500057212 */ /* 0x000fc600078e3cff */
[----:B------:R-:W-:Y:S01]  /*41510*/  IMAD R7, R6, 0x8, R3 ;  /* 0x0000000806077824 */ /* 0x000fe200078e0203 */
[----:B------:R-:W-:-:S04]  /*41520*/  SHF.L.U32 R0, R5, 0x1f, RZ ;  /* 0x0000001f05007819 */ /* 0x000fc800000006ff */
[----:B------:R-:W0:Y:S02]  /*41530*/  SYNCS.PHASECHK.TRANS64.TRYWAIT P0, [R7+URZ], R0 ;  /* 0x00000000070075a7 */ /* 0x000e24000800017f */
[----:B0-----:R-:W-:Y:S05]  /*41540*/  @!P0 BRA `(.L_x_1596) ;  /* 0x0000000400788947 */ /* 0x001fea0003800000 */
.L_x_1611:
[----:B0-----:R-:W-:-:S05]  /*41550*/  VIADD R0, R6, 0x1 ;  /* 0x0000000106007836 */ /* 0x001fca0000000000 */
[----:B------:R-:W-:-:S04]  /*41560*/  ISETP.NE.AND P0, PT, R0, 0x8, PT ;  /* 0x000000080000780c */ /* 0x000fc80003f05270 */
[----:B------:R-:W-:Y:S02]  /*41570*/  SEL R2, RZ, 0x1, P0 ;  /* 0x00000001ff027807 */ /* 0x000fe40000000000 */
[----:B------:R-:W-:Y:S02]  /*41580*/  SEL R4, R0, RZ, P0 ;  /* 0x000000ff00047207 */ /* 0x000fe40000000000 */
[----:B------:R-:W-:-:S03]  /*41590*/  LOP3.LUT R5, R5, R2, RZ, 0x3c, !PT ;  /* 0x0000000205057212 */ /* 0x000fc600078e3cff */
[----:B------:R-:W-:Y:S01]  /*415a0*/  IMAD R7, R4, 0x8, R3 ;  /* 0x0000000804077824 */ /* 0x000fe200078e0203 */
[----:B------:R-:W-:-:S04]  /*415b0*/  SHF.L.U32 R0, R5, 0x1f, RZ ;  /* 0x0000001f05007819 */ /* 0x000fc800000006ff */
[----:B------:R-:W0:Y:S02]  /*415c0*/  SYNCS.PHASECHK.TRANS64.TRYWAIT P0, [R7+URZ], R0 ;  /* 0x00000000070075a7 */ /* 0x000e24000800017f */
[----:B0-----:R-:W-:Y:S05]  /*415d0*/  @!P0 BRA `(.L_x_1597) ;  /* 0x0000000400688947 */ /* 0x001fea0003800000 */
.L_x_1612:
        /* <DEDUP_REMOVED lines=9> */
.L_x_1613:
        /* <DEDUP_REMOVED lines=9> */
.L_x_1614:
        /* <DEDUP_REMOVED lines=9> */
.L_x_1615:
        /* <DEDUP_REMOVED lines=9> */
.L_x_1616:
[----:B0-----:R-:W-:-:S05]  /*41820*/  VIADD R0, R4, 0x1 ;  /* 0x0000000104007836 */ /* 0x001fca0000000000 */
[----:B------:R-:W-:-:S04]  /*41830*/  ISETP.NE.AND P0, PT, R0, 0x8, PT ;  /* 0x000000080000780c */ /* 0x000fc80003f05270 */
[----:B------:R-:W-:Y:S02]  /*41840*/  SEL R2, RZ, 0x1, P0 ;  /* 0x00000001ff027807 */ /* 0x000fe40000000000 */
[----:B------:R-:W-:Y:S02]  /*41850*/  SEL R0, R0, RZ, P0 ;  /* 0x000000ff00007207 */ /* 0x000fe40000000000 */
[----:B------:R-:W-:-:S03]  /*41860*/  LOP3.LUT R2, R5, R2, RZ, 0x3c, !PT ;  /* 0x0000000205027212 */ /* 0x000fc600078e3cff */
[----:B------:R-:W-:Y:S01]  /*41870*/  IMAD R3, R0, 0x8, R3 ;  /* 0x0000000800037824 */ /* 0x000fe200078e0203 */
[----:B------:R-:W-:-:S07]  /*41880*/  SHF.L.U32 R0, R2, 0x1f, RZ ;  /* 0x0000001f02007819 */ /* 0x000fce00000006ff */
.L_x_1602:
[----:B0-----:R0:W1:Y:S02]  /*41890*/  SYNCS.PHASECHK.TRANS64.TRYWAIT P0, [R3+URZ], R0 ;  /* 0x00000000030075a7 */ /* 0x001064000800017f */
[----:B-1----:R-:W-:Y:S05]  /*418a0*/  @!P0 NANOSLEEP.SYNCS 0x989680 ;  /* 0x009896800000895d */ /* 0x002fea0003900000 */
[----:B------:R-:W1:Y:S02]  /*418b0*/  @!P0 SYNCS.PHASECHK.TRANS64 P0, [R3+URZ], R0 ;  /* 0x00000000030085a7 */ /* 0x000e64000800007f */
[----:B-1----:R-:W-:Y:S05]  /*418c0*/  @!P0 BRA `(.L_x_1602) ;  /* 0xfffffffc00f08947 */ /* 0x002fea000383ffff */
.L_x_1593:
[----:B------:R-:W-:Y:S05]  /*418d0*/  BSYNC B0 ;  /* 0x0000000000007941 */ /* 0x000fea0003800000 */
.L_x_1592:
[----:B------:R-:W-:Y:S05]  /*418e0*/  EXIT ;  /* 0x000000000000794d */ /* 0x000fea0003800000 */
.L_x_22:
[----:B-1----:R1:W2:Y:S02]  /*418f0*/  SYNCS.PHASECHK.TRANS64.TRYWAIT P1, [R3+URZ], R2 ;  /* 0x00000002030075a7 */ /* 0x0022a4000802017f */
[----:B--2---:R-:W-:Y:S05]  /*41900*/  @!P1 NANOSLEEP.SYNCS 0x989680 ;  /* 0x009896800000995d */ /* 0x004fea0003900000 */
[----:B------:R-:W2:Y:S02]  /*41910*/  @!P1 SYNCS.PHASECHK.TRANS64 P1, [R3+URZ], R2 ;  /* 0x00000002030095a7 */ /* 0x000ea4000802007f */
[----:B--2---:R-:W-:Y:S05]  /*41920*/  @!P1 BRA `(.L_x_22) ;  /* 0xfffffffc00f09947 */ /* 0x004fea000383ffff */
[----:B------:R-:W-:Y:S05]  /*41930*/  BRA `(.L_x_21) ;  /* 0xfffffbfc00b87947 */ /* 0x000fea000383ffff */
.L_x_27:
[----:B-1----:R1:W2:Y:S02]  /*41940*/  SYNCS.PHASECHK.TRANS64.TRYWAIT P1, [R5+URZ], R6 ;  /* 0x00000006050075a7 */ /* 0x0022a4000802017f */
[----:B--2---:R-:W-:Y:S05]  /*41950*/  @!P1 NANOSLEEP.SYNCS 0x989680 ;  /* 0x009896800000995d */ /* 0x004fea0003900000 */
[----:B------:R-:W2:Y:S02]  /*41960*/  @!P1 SYNCS.PHASECHK.TRANS64 P1, [R5+URZ], R6 ;  /* 0x00000006050095a7 */ /* 0x000ea4000802007f */
[----:B--2---:R-:W-:Y:S05]  /*41970*/  @!P1 BRA `(.L_x_27) ;  /* 0xfffffffc00f09947 */ /* 0x004fea000383ffff */
[----:B------:R-:W-:Y:S05]  /*41980*/  BRA `(.L_x_26) ;  /* 0xfffffc1400bc7947 */ /* 0x000fea000383ffff */
.L_x_1580:
[----:B------:R-:W-:Y:S01]  /*41990*/  BSSY B1, `(.L_x_1603) ;  /* 0x0000006000017945 */ /* 0x000fe20003800000 */
[----:B------:R-:W-:-:S07]  /*419a0*/  IMAD.MOV.U32 R15, RZ, RZ, -0x1 ;  /* 0xffffffffff0f7424 */ /* 0x000fce00078e00ff */
[----:B------:R-:W-:Y:S05]  /*419b0*/  WARPSYNC.COLLECTIVE R15, `(.L_x_1604) ;  /* 0x000000000f0c7348 */ /* 0x000fea0003c00000 */
[----:B------:R-:W-:Y:S02]  /*419c0*/  ELECT P6, UR62, PT ;  /* 0x00000000003e782f */ /* 0x000fe400038c0000 */
[----:B------:R-:W-:Y:S01]  /*419d0*/  MOV R14, UR62 ;  /* 0x0000003e000e7c02 */ /* 0x000fe20008000f00 */
[----:B------:R-:W-:Y:S10]  /*419e0*/  ENDCOLLECTIVE ;  /* 0x000000000000791b */ /* 0x000ff40003800000 */
.L_x_1604:
[----:B------:R-:W-:Y:S05]  /*419f0*/  BSYNC B1 ;  /* 0x0000000000017941 */ /* 0x000fea0003800000 */
.L_x_1603:
[----:B------:R-:W-:Y:S05]  /*41a00*/  BRA `(.L_x_1605) ;  /* 0xffffffec007c7947 */ /* 0x000fea000383ffff */
.L_x_1583:
[----:B0-----:R0:W1:Y:S02]  /*41a10*/  SYNCS.PHASECHK.TRANS64.TRYWAIT P0, [R15+URZ+0x40], R12 ;  /* 0x0000400c0f0075a7 */ /* 0x001064000800017f */
[----:B-1----:R-:W-:Y:S05]  /*41a20*/  @!P0 NANOSLEEP.SYNCS 0x989680 ;  /* 0x009896800000895d */ /* 0x002fea0003900000 */
[----:B------:R-:W1:Y:S02]  /*41a30*/  @!P0 SYNCS.PHASECHK.TRANS64 P0, [R15+URZ+0x40], R12 ;  /* 0x0000400c0f0085a7 */ /* 0x000e64000800007f */
[----:B-1----:R-:W-:Y:S05]  /*41a40*/  @!P0 BRA `(.L_x_1583) ;  /* 0xfffffffc00f08947 */ /* 0x002fea000383ffff */
[----:B------:R-:W-:Y:S05]  /*41a50*/  BRA `(.L_x_1606) ;  /* 0xffffffec00ac7947 */ /* 0x000fea000383ffff */
.L_x_1591:
[----:B------:R-:W-:Y:S01]  /*41a60*/  BSSY B0, `(.L_x_1607) ;  /* 0x0000006000007945 */ /* 0x000fe20003800000 */
[----:B------:R-:W-:-:S07]  /*41a70*/  IMAD.MOV.U32 R15, RZ, RZ, -0x1 ;  /* 0xffffffffff0f7424 */ /* 0x000fce00078e00ff */
[----:B------:R-:W-:Y:S05]  /*41a80*/  WARPSYNC.COLLECTIVE R15, `(.L_x_1608) ;  /* 0x000000000f0c7348 */ /* 0x000fea0003c00000 */
[----:B------:R-:W-:Y:S02]  /*41a90*/  ELECT P6, UR62, PT ;  /* 0x00000000003e782f */ /* 0x000fe400038c0000 */
[----:B------:R-:W-:Y:S01]  /*41aa0*/  MOV R14, UR62 ;  /* 0x0000003e000e7c02 */ /* 0x000fe20008000f00 */
[----:B------:R-:W-:Y:S10]  /*41ab0*/  ENDCOLLECTIVE ;  /* 0x000000000000791b */ /* 0x000ff40003800000 */
.L_x_1608:
[----:B------:R-:W-:Y:S05]  /*41ac0*/  BSYNC B0 ;  /* 0x0000000000007941 */ /* 0x000fea0003800000 */
.L_x_1607:
[----:B------:R-:W-:Y:S05]  /*41ad0*/  BRA `(.L_x_1609) ;  /* 0xfffffff8003c7947 */ /* 0x000fea000383ffff */
.L_x_1595:
[----:B0-----:R0:W1:Y:S02]  /*41ae0*/  SYNCS.PHASECHK.TRANS64.TRYWAIT P0, [R5+URZ], R2 ;  /* 0x00000002050075a7 */ /* 0x001064000800017f */
[----:B-1----:R-:W-:Y:S05]  /*41af0*/  @!P0 NANOSLEEP.SYNCS 0x989680 ;  /* 0x009896800000895d */ /* 0x002fea0003900000 */
[----:B------:R-:W1:Y:S02]  /*41b00*/  @!P0 SYNCS.PHASECHK.TRANS64 P0, [R5+URZ], R2 ;  /* 0x00000002050085a7 */ /* 0x000e64000800007f */
[----:B-1----:R-:W-:Y:S05]  /*41b10*/  @!P0 BRA `(.L_x_1595) ;  /* 0xfffffffc00f08947 */ /* 0x002fea000383ffff */
[----:B------:R-:W-:Y:S05]  /*41b20*/  BRA `(.L_x_1610) ;  /* 0xfffffff800647947 */ /* 0x000fea000383ffff */
.L_x_1596:
[----:B0-----:R0:W1:Y:S02]  /*41b30*/  SYNCS.PHASECHK.TRANS64.TRYWAIT P0, [R7+URZ], R0 ;  /* 0x00000000070075a7 */ /* 0x001064000800017f */
[----:B-1----:R-:W-:Y:S05]  /*41b40*/  @!P0 NANOSLEEP.SYNCS 0x989680 ;  /* 0x009896800000895d */ /* 0x002fea0003900000 */
[----:B------:R-:W1:Y:S02]  /*41b50*/  @!P0 SYNCS.PHASECHK.TRANS64 P0, [R7+URZ], R0 ;  /* 0x00000000070085a7 */ /* 0x000e64000800007f */
[----:B-1----:R-:W-:Y:S05]  /*41b60*/  @!P0 BRA `(.L_x_1596) ;  /* 0xfffffffc00f08947 */ /* 0x002fea000383ffff */
[----:B------:R-:W-:Y:S05]  /*41b70*/  BRA `(.L_x_1611) ;  /* 0xfffffff800747947 */ /* 0x000fea000383ffff */
.L_x_1597:
[----:B0-----:R0:W1:Y:S02]  /*41b80*/  SYNCS.PHASECHK.TRANS64.TRYWAIT P0, [R7+URZ], R0 ;  /* 0x00000000070075a7 */ /* 0x001064000800017f */
[----:B-1----:R-:W-:Y:S05]  /*41b90*/  @!P0 NANOSLEEP.SYNCS 0x989680 ;  /* 0x009896800000895d */ /* 0x002fea0003900000 */
[----:B------:R-:W1:Y:S02]  /*41ba0*/  @!P0 SYNCS.PHASECHK.TRANS64 P0, [R7+URZ], R0 ;  /* 0x00000000070085a7 */ /* 0x000e64000800007f */
[----:B-1----:R-:W-:Y:S05]  /*41bb0*/  @!P0 BRA `(.L_x_1597) ;  /* 0xfffffffc00f08947 */ /* 0x002fea000383ffff */
[----:B------:R-:W-:Y:S05]  /*41bc0*/  BRA `(.L_x_1612) ;  /* 0xfffffff800847947 */ /* 0x000fea000383ffff */
.L_x_1598:
[----:B0-----:R0:W1:Y:S02]  /*41bd0*/  SYNCS.PHASECHK.TRANS64.TRYWAIT P0, [R7+URZ], R0 ;  /* 0x00000000070075a7 */ /* 0x001064000800017f */
[----:B-1----:R-:W-:Y:S05]  /*41be0*/  @!P0 NANOSLEEP.SYNCS 0x989680 ;  /* 0x009896800000895d */ /* 0x002fea0003900000 */
[----:B------:R-:W1:Y:S02]  /*41bf0*/  @!P0 SYNCS.PHASECHK.TRANS64 P0, [R7+URZ], R0 ;  /* 0x00000000070085a7 */ /* 0x000e64000800007f */
[----:B-1----:R-:W-:Y:S05]  /*41c00*/  @!P0 BRA `(.L_x_1598) ;  /* 0xfffffffc00f08947 */ /* 0x002fea000383ffff */
[----:B------:R-:W-:Y:S05]  /*41c10*/  BRA `(.L_x_1613) ;  /* 0xfffffff800947947 */ /* 0x000fea000383ffff */
.L_x_1599:
[----:B0-----:R0:W1:Y:S02]  /*41c20*/  SYNCS.PHASECHK.TRANS64.TRYWAIT P0, [R7+URZ], R0 ;  /* 0x00000000070075a7 */ /* 0x001064000800017f */
[----:B-1----:R-:W-:Y:S05]  /*41c30*/  @!P0 NANOSLEEP.SYNCS 0x989680 ;  /* 0x009896800000895d */ /* 0x002fea0003900000 */
[----:B------:R-:W1:Y:S02]  /*41c40*/  @!P0 SYNCS.PHASECHK.TRANS64 P0, [R7+URZ], R0 ;  /* 0x00000000070085a7 */ /* 0x000e64000800007f */
[----:B-1----:R-:W-:Y:S05]  /*41c50*/  @!P0 BRA `(.L_x_1599) ;  /* 0xfffffffc00f08947 */ /* 0x002fea000383ffff */
[----:B------:R-:W-:Y:S05]  /*41c60*/  BRA `(.L_x_1614) ;  /* 0xfffffff800a47947 */ /* 0x000fea000383ffff */
.L_x_1600:
[----:B0-----:R0:W1:Y:S02]  /*41c70*/  SYNCS.PHASECHK.TRANS64.TRYWAIT P0, [R7+URZ], R0 ;  /* 0x00000000070075a7 */ /* 0x001064000800017f */
[----:B-1----:R-:W-:Y:S05]  /*41c80*/  @!P0 NANOSLEEP.SYNCS 0x989680 ;  /* 0x009896800000895d */ /* 0x002fea0003900000 */
[----:B------:R-:W1:Y:S02]  /*41c90*/  @!P0 SYNCS.PHASECHK.TRANS64 P0, [R7+URZ], R0 ;  /* 0x00000000070085a7 */ /* 0x000e64000800007f */
[----:B-1----:R-:W-:Y:S05]  /*41ca0*/  @!P0 BRA `(.L_x_1600) ;  /* 0xfffffffc00f08947 */ /* 0x002fea000383ffff */
[----:B------:R-:W-:Y:S05]  /*41cb0*/  BRA `(.L_x_1615) ;  /* 0xfffffff800b47947 */ /* 0x000fea000383ffff */
.L_x_1601:
[----:B0-----:R0:W1:Y:S02]  /*41cc0*/  SYNCS.PHASECHK.TRANS64.TRYWAIT P0, [R7+URZ], R0 ;  /* 0x00000000070075a7 */ /* 0x001064000800017f */
[----:B-1----:R-:W-:Y:S05]  /*41cd0*/  @!P0 NANOSLEEP.SYNCS 0x989680 ;  /* 0x009896800000895d */ /* 0x002fea0003900000 */
[----:B------:R-:W1:Y:S02]  /*41ce0*/  @!P0 SYNCS.PHASECHK.TRANS64 P0, [R7+URZ], R0 ;  /* 0x00000000070085a7 */ /* 0x000e64000800007f */
[----:B-1----:R-:W-:Y:S05]  /*41cf0*/  @!P0 BRA `(.L_x_1601) ;  /* 0xfffffffc00f08947 */ /* 0x002fea000383ffff */
[----:B------:R-:W-:Y:S05]  /*41d00*/  BRA `(.L_x_1616) ;  /* 0xfffffff800c47947 */ /* 0x000fea000383ffff */
.L_x_1617:
[----:B------:R-:W-:-:S00]  /*41d10*/  BRA `(.L_x_1617) ;  /* 0xfffffffc00fc7947 */ /* 0x000fc0000383ffff */
[----:B------:R-:W-:-:S00]  /*41d20*/  NOP ;  /* 0x0000000000007918 */ /* 0x000fc00000000000 */
        /* <DEDUP_REMOVED lines=13> */
.L_x_1618:


//--------------------- .nv.global.init           --------------------------
	.section	.nv.global.init,"aw",@progbits
.nv.global.init:
	.type		$str$22,@object
	.size		$str$22,($str$23 - $str$22)
$str$22:
        /*0000*/ 	.byte	0x6b, 0x5f, 0x74, 0x69, 0x6c, 0x65, 0x5f, 0x63, 0x6f, 0x75, 0x6e, 0x74, 0x20, 0x3e, 0x3d, 0x20
        /*0010*/ 	.byte	0x31, 0x00
	.type		$str$23,@object
	.size		$str$23,(__unnamed_1 - $str$23)
$str$23:
        /*0012*/ 	.byte	0x2f, 0x74, 0x6d, 0x70, 0x2f, 0x63, 0x75, 0x74, 0x6c, 0x61, 0x73, 0x73, 0x5f, 0x73, 0x77, 0x65
        /*0022*/ 	.byte	0x65, 0x70, 0x5f, 0x73, 0x72, 0x63, 0x2f, 0x69, 0x6e, 0x63, 0x6c, 0x75, 0x64, 0x65, 0x2f, 0x63
        /*0032*/ 	.byte	0x75, 0x74, 0x6c, 0x61, 0x73, 0x73, 0x2f, 0x67, 0x65, 0x6d, 0x6d, 0x2f, 0x63, 0x6f, 0x6c, 0x6c
        /*0042*/ 	.byte	0x65, 0x63, 0x74, 0x69, 0x76, 0x65, 0x2f, 0x73, 0x6d, 0x39, 0x30, 0x5f, 0x6d, 0x6d, 0x61, 0x5f
        /*0052*/ 	.byte	0x74, 0x6d, 0x61, 0x5f, 0x67, 0x6d, 0x6d, 0x61, 0x5f, 0x73, 0x73, 0x5f, 0x77, 0x61, 0x72, 0x70
        /*0062*/ 	.byte	0x73, 0x70, 0x65, 0x63, 0x69, 0x61, 0x6c, 0x69, 0x7a, 0x65, 0x64, 0x2e, 0x68, 0x70, 0x70, 0x00
	.type		__unnamed_1,@object
	.size		__unnamed_1,(.L_0 - __unnamed_1)
__unnamed_1:
        /* <DEDUP_REMOVED lines=173> */
        /*0b42*/ 	.byte	0x74, 0x65, 0x3a, 0x3a, 0x69, 0x64, 0x65, 0x6e, 0x74, 0x69, 0x74, 0x79, 0x5d, 0x00
.L_0:


//--------------------- .nv.shared._ZN7cutlass13device_kernelINS_4gemm6kernel13GemmUniversalIN4cute5tupleIJiiiiEEENS1_10collective13CollectiveMmaINS1_34MainloopSm90TmaGmmaWarpSpecializedILi8ENS5_IJNS4_1CILi2EEENSA_ILi1EEESC_EEENS1_35KernelTmaWarpSpecializedCooperativeEEENS5_IJNSA_ILi384EEENSA_ILi512EEENSA_ILi32EEEEEEaNS5_IJlSC_lEEEaSK_NS4_8TiledMMAINS4_8MMA_AtomIJNS4_4SM904GMMA27MMA_64x256x32_S32S8S8_SS_TNEEEENS4_6LayoutISD_NS5_IJSC_NSA_ILi0EEESS_EEEEENS5_IJNS4_10UnderscoreESV_SV_EEEEENS4_13SM90_TMA_LOADENS4_14ComposedLayoutINS4_7SwizzleILi1ELi4ELi3EEENS4_18smem_ptr_flag_bitsILi8EEENSR_INS5_IJNSA_ILi8EEESI_EEENS5_IJSI_SC_EEEEEEEvNS4_8identityENS4_23SM90_TMA_LOAD_MULTICASTES18_vS19_EENS_8epilogue10collective6detail29Sm90TmaWarpSpecializedAdapterINS1D_15DefaultEpilogueIaSK_SK_NS1C_6thread17LinearCombinationIaLi1EiiLNS1H_9ScaleType4KindE0ELNS_15FloatRoundStyleE2EaEENS1_15EpilogueDefaultEEEEEvvEEEEvNT_6ParamsE --------------------------
	.section	.nv.shared._ZN7cutlass13device_kernelINS_4gemm6kernel13GemmUniversalIN4cute5tupleIJiiiiEEENS1_10collective13CollectiveMmaINS1_34MainloopSm90TmaGmmaWarpSpecializedILi8ENS5_IJNS4_1CILi2EEENSA_ILi1EEESC_EEENS1_35KernelTmaWarpSpecializedCooperativeEEENS5_IJNSA_ILi384EEENSA_ILi512EEENSA_ILi32EEEEEEaNS5_IJlSC_lEEEaSK_NS4_8TiledMMAINS4_8MMA_AtomIJNS4_4SM904GMMA27MMA_64x256x32_S32S8S8_SS_TNEEEENS4_6LayoutISD_NS5_IJSC_NSA_ILi0EEESS_EEEEENS5_IJNS4_10UnderscoreESV_SV_EEEEENS4_13SM90_TMA_LOADENS4_14ComposedLayoutINS4_7SwizzleILi1ELi4ELi3EEENS4_18smem_ptr_flag_bitsILi8EEENSR_INS5_IJNSA_ILi8EEESI_EEENS5_IJSI_SC_EEEEEEEvNS4_8identityENS4_23SM90_TMA_LOAD_MULTICASTES18_vS19_EENS_8epilogue10collective6detail29Sm90TmaWarpSpecializedAdapterINS1D_15DefaultEpilogueIaSK_SK_NS1C_6thread17LinearCombinationIaLi1EiiLNS1H_9ScaleType4KindE0ELNS_15FloatRoundStyleE2EaEENS1_15EpilogueDefaultEEEEEvvEEEEvNT_6ParamsE,"aw",@nobits
	.sectionflags	@""
	.align	16
	.zero		1024


//--------------------- .nv.shared.reserved.0     --------------------------
	.section	.nv.shared.reserved.0,"aw",@nobits
	.weak		__nv_reservedSMEM_offset_0_alias
	.size		__nv_reservedSMEM_offset_0_alias, 0, 0
	.other		__nv_reservedSMEM_offset_0_alias,@"STO_CUDA_RESERVED_SHARED STV_DEFAULT"
__nv_reservedSMEM_offset_0_alias:
	.zero		0


//--------------------- .nv.global                --------------------------
	.section	.nv.global,"aw",@nobits
.nv.global:
	.type		_ZN39_INTERNAL_3e37bb34_4_k_cu_5157e76c_62984cute1_E,@object
	.size		_ZN39_INTERNAL_3e37bb34_4_k_cu_5157e76c_62984cute1_E,(_ZN39_INTERNAL_3e37bb34_4_k_cu_5157e76c_62984cuda3std3__45__cpo6cbeginE - _ZN39_INTERNAL_3e37bb34_4_k_cu_5157e76c_62984cute1_E)
_ZN39_INTERNAL_3e37bb34_4_k_cu_5157e76c_62984cute1_E:
	.zero		1
	.type		_ZN39_INTERNAL_3e37bb34_4_k_cu_5157e76c_62984cuda3std3__45__cpo6cbeginE,@object
	.size		_ZN39_INTERNAL_3e37bb34_4_k_cu_5157e76c_62984cuda3std3__45__cpo6cbeginE,(_ZN39_INTERNAL_3e37bb34_4_k_cu_5157e76c_62984cuda3std3__48in_placeE - _ZN39_INTERNAL_3e37bb34_4_k_cu_5157e76c_62984cuda3std3__45__cpo6cbeginE)
_ZN39_INTERNAL_3e37bb34_4_k_cu_5157e76c_62984cuda3std3__45__cpo6cbeginE:
	.zero		1
	.type		_ZN39_INTERNAL_3e37bb34_4_k_cu_5157e76c_62984cuda3std3__48in_placeE,@object
	.size		_ZN39_INTERNAL_3e37bb34_4_k_cu_5157e76c_62984cuda3std3__48in_placeE,(_ZN39_INTERNAL_3e37bb34_4_k_cu_5157e76c_62984cuda3std6ranges3__45__cpo9iter_moveE - _ZN39_INTERNAL_3e37bb34_4_k_cu_5157e76c_62984cuda3std3__48in_placeE)
_ZN39_INTERNAL_3e37bb34_4_k_cu_5157e76c_62984cuda3std3__48in_placeE:
	.zero		1
	.type		_ZN39_INTERNAL_3e37bb34_4_k_cu_5157e76c_62984cuda3std6ranges3__45__cpo9iter_moveE,@object
	.size		_ZN39_INTERNAL_3e37bb34_4_k_cu_5157e76c_62984cuda3std6ranges3__45__cpo9iter_moveE,(_ZN39_INTERNAL_3e37bb34_4_k_cu_5157e76c_62984cuda3std3__45__cpo5beginE - _ZN39_INTERNAL_3e37bb34_4_k_cu_5157e76c_62984cuda3std6ranges3__45__cpo9iter_moveE)
_ZN39_INTERNAL_3e37bb34_4_k_cu_5157e76c_62984cuda3std6ranges3__45__cpo9iter_moveE:
	.zero		1
	.type		_ZN39_INTERNAL_3e37bb34_4_k_cu_5157e76c_62984cuda3std3__45__cpo5beginE,@object
	.size		_ZN39_INTERNAL_3e37bb34_4_k_cu_5157e76c_62984cuda3std3__45__cpo5beginE,(_ZN39_INTERNAL_3e37bb34_4_k_cu_5157e76c_62984cuda3std3__441_GLOBAL__N__3e37bb34_4_k_cu_5157e76c_62986ignoreE - _ZN39_INTERNAL_3e37bb34_4_k_cu_5157e76c_62984cuda3std3__45__cpo5beginE)
_ZN39_INTERNAL_3e37bb34_4_k_cu_5157e76c_62984cuda3std3__45__cpo5beginE:
	.zero		1
	.type		_ZN39_INTERNAL_3e37bb34_4_k_cu_5157e76c_62984cuda3std3__441_GLOBAL__N__3e37bb34_4_k_cu_5157e76c_62986ignoreE,@object
	.size		_ZN39_INTERNAL_3e37bb34_4_k_cu_5157e76c_62984cuda3std3__441_GLOBAL__N__3e37bb34_4_k_cu_5157e76c_62986ignoreE,(_ZN39_INTERNAL_3e37bb34_4_k_cu_5157e76c_62984cute7productE - _ZN39_INTERNAL_3e37bb34_4_k_cu_5157e76c_62984cuda3std3__441_GLOBAL__N__3e37bb34_4_k_cu_5157e76c_62986ignoreE)
_ZN39_INTERNAL_3e37bb34_4_k_cu_5157e76c_62984cuda3std3__441_GLOBAL__N__3e37bb34_4_k_cu_5157e76c_62986ignoreE:
	.zero		1
	.type		_ZN39_INTERNAL_3e37bb34_4_k_cu_5157e76c_62984cute7productE,@object
	.size		_ZN39_INTERNAL_3e37bb34_4_k_cu_5157e76c_62984cute7productE,(_ZN39_INTERNAL_3e37bb34_4_k_cu_5157e76c_62984cuda3std3__45__cpo3endE - _ZN39_INTERNAL_3e37bb34_4_k_cu_5157e76c_62984cute7productE)
_ZN39_INTERNAL_3e37bb34_4_k_cu_5157e76c_62984cute7productE:
	.zero		1
	.type		_ZN39_INTERNAL_3e37bb34_4_k_cu_5157e76c_62984cuda3std3__45__cpo3endE,@object
	.size		_ZN39_INTERNAL_3e37bb34_4_k_cu_5157e76c_62984cuda3std3__45__cpo3endE,(_ZN39_INTERNAL_3e37bb34_4_k_cu_5157e76c_62984cuda3std3__419piecewise_constructE - _ZN39_INTERNAL_3e37bb34_4_k_cu_5157e76c_62984cuda3std3__45__cpo3endE)
_ZN39_INTERNAL_3e37bb34_4_k_cu_5157e76c_62984cuda3std3__45__cpo3endE:
	.zero		1
	.type		_ZN39_INTERNAL_3e37bb34_4_k_cu_5157e76c_62984cuda3std3__419piecewise_constructE,@object
	.size		_ZN39_INTERNAL_3e37bb34_4_k_cu_5157e76c_62984cuda3std3__419piecewise_constructE,(_ZN39_INTERNAL_3e37bb34_4_k_cu_5157e76c_62984cuda3std3__45__cpo4cendE - _ZN39_INTERNAL_3e37bb34_4_k_cu_5157e76c_62984cuda3std3__419piecewise_constructE)
_ZN39_INTERNAL_3e37bb34_4_k_cu_5157e76c_62984cuda3std3__419piecewise_constructE:
	.zero		1
	.type		_ZN39_INTERNAL_3e37bb34_4_k_cu_5157e76c_62984cuda3std3__45__cpo4cendE,@object
	.size		_ZN39_INTERNAL_3e37bb34_4_k_cu_5157e76c_62984cuda3std3__45__cpo4cendE,(_ZN39_INTERNAL_3e37bb34_4_k_cu_5157e76c_62984cuda3std6ranges3__45__cpo4swapE - _ZN39_INTERNAL_3e37bb34_4_k_cu_5157e76c_62984cuda3std3__45__cpo4cendE)
_ZN39_INTERNAL_3e37bb34_4_k_cu_5157e76c_62984cuda3std3__45__cpo4cendE:
	.zero		1
	.type		_ZN39_INTERNAL_3e37bb34_4_k_cu_5157e76c_62984cuda3std6ranges3__45__cpo4swapE,@object
	.size		_ZN39_INTERNAL_3e37bb34_4_k_cu_5157e76c_62984cuda3std6ranges3__45__cpo4swapE,(.L_8 - _ZN39_INTERNAL_3e37bb34_4_k_cu_5157e76c_62984cuda3std6ranges3__45__cpo4swapE)
_ZN39_INTERNAL_3e37bb34_4_k_cu_5157e76c_62984cuda3std6ranges3__45__cpo4swapE:
	.zero		1
.L_8:


//--------------------- .nv.constant0._ZN7cutlass13device_kernelINS_4gemm6kernel13GemmUniversalIN4cute5tupleIJiiiiEEENS1_10collective13CollectiveMmaINS1_34MainloopSm90TmaGmmaWarpSpecializedILi8ENS5_IJNS4_1CILi2EEENSA_ILi1EEESC_EEENS1_35KernelTmaWarpSpecializedCooperativeEEENS5_IJNSA_ILi384EEENSA_ILi512EEENSA_ILi32EEEEEEaNS5_IJlSC_lEEEaSK_NS4_8TiledMMAINS4_8MMA_AtomIJNS4_4SM904GMMA27MMA_64x256x32_S32S8S8_SS_TNEEEENS4_6LayoutISD_NS5_IJSC_NSA_ILi0EEESS_EEEEENS5_IJNS4_10UnderscoreESV_SV_EEEEENS4_13SM90_TMA_LOADENS4_14ComposedLayoutINS4_7SwizzleILi1ELi4ELi3EEENS4_18smem_ptr_flag_bitsILi8EEENSR_INS5_IJNSA_ILi8EEESI_EEENS5_IJSI_SC_EEEEEEEvNS4_8identityENS4_23SM90_TMA_LOAD_MULTICASTES18_vS19_EENS_8epilogue10collective6detail29Sm90TmaWarpSpecializedAdapterINS1D_15DefaultEpilogueIaSK_SK_NS1C_6thread17LinearCombinationIaLi1EiiLNS1H_9ScaleType4KindE0ELNS_15FloatRoundStyleE2EaEENS1_15EpilogueDefaultEEEEEvvEEEEvNT_6ParamsE --------------------------
	.section	.nv.constant0._ZN7cutlass13device_kernelINS_4gemm6kernel13GemmUniversalIN4cute5tupleIJiiiiEEENS1_10collective13CollectiveMmaINS1_34MainloopSm90TmaGmmaWarpSpecializedILi8ENS5_IJNS4_1CILi2EEENSA_ILi1EEESC_EEENS1_35KernelTmaWarpSpecializedCooperativeEEENS5_IJNSA_ILi384EEENSA_ILi512EEENSA_ILi32EEEEEEaNS5_IJlSC_lEEEaSK_NS4_8TiledMMAINS4_8MMA_AtomIJNS4_4SM904GMMA27MMA_64x256x32_S32S8S8_SS_TNEEEENS4_6LayoutISD_NS5_IJSC_NSA_ILi0EEESS_EEEEENS5_IJNS4_10UnderscoreESV_SV_EEEEENS4_13SM90_TMA_LOADENS4_14ComposedLayoutINS4_7SwizzleILi1ELi4ELi3EEENS4_18smem_ptr_flag_bitsILi8EEENSR_INS5_IJNSA_ILi8EEESI_EEENS5_IJSI_SC_EEEEEEEvNS4_8identityENS4_23SM90_TMA_LOAD_MULTICASTES18_vS19_EENS_8epilogue10collective6detail29Sm90TmaWarpSpecializedAdapterINS1D_15DefaultEpilogueIaSK_SK_NS1C_6thread17LinearCombinationIaLi1EiiLNS1H_9ScaleType4KindE0ELNS_15FloatRoundStyleE2EaEENS1_15EpilogueDefaultEEEEEvvEEEEvNT_6ParamsE,"a",@progbits
	.sectionflags	@""
	.align	4
.nv.constant0._ZN7cutlass13device_kernelINS_4gemm6kernel13GemmUniversalIN4cute5tupleIJiiiiEEENS1_10collective13CollectiveMmaINS1_34MainloopSm90TmaGmmaWarpSpecializedILi8ENS5_IJNS4_1CILi2EEENSA_ILi1EEESC_EEENS1_35KernelTmaWarpSpecializedCooperativeEEENS5_IJNSA_ILi384EEENSA_ILi512EEENSA_ILi32EEEEEEaNS5_IJlSC_lEEEaSK_NS4_8TiledMMAINS4_8MMA_AtomIJNS4_4SM904GMMA27MMA_64x256x32_S32S8S8_SS_TNEEEENS4_6LayoutISD_NS5_IJSC_NSA_ILi0EEESS_EEEEENS5_IJNS4_10UnderscoreESV_SV_EEEEENS4_13SM90_TMA_LOADENS4_14ComposedLayoutINS4_7SwizzleILi1ELi4ELi3EEENS4_18smem_ptr_flag_bitsILi8EEENSR_INS5_IJNSA_ILi8EEESI_EEENS5_IJSI_SC_EEEEEEEvNS4_8identityENS4_23SM90_TMA_LOAD_MULTICASTES18_vS19_EENS_8epilogue10collective6detail29Sm90TmaWarpSpecializedAdapterINS1D_15DefaultEpilogueIaSK_SK_NS1C_6thread17LinearCombinationIaLi1EiiLNS1H_9ScaleType4KindE0ELNS_15FloatRoundStyleE2EaEENS1_15EpilogueDefaultEEEEEvvEEEEvNT_6ParamsE:
	.zero		1664


//--------------------- SYMBOLS --------------------------

	.type		.nv.reservedSmem.offset0,@object
	.size		.nv.reservedSmem.offset0,0x4
	.type		__assertfail,@function
